def matmul_kernel(
    a_ptr,
    b_ptr,
    c_ptr,
    M,
    N,
    K,
    stride_am,
    stride_ak,
    stride_bk,
    stride_bn,
    stride_cm,
    stride_cn,
    BLOCK_M: tl.constexpr,
    BLOCK_N: tl.constexpr,
    BLOCK_K: tl.constexpr,
    GROUP_M: tl.constexpr,
):
    pid = tl.program_id(axis=0)
    num_pid_m = tl.cdiv(M, BLOCK_M)
    num_pid_n = tl.cdiv(N, BLOCK_N)
    num_pid_in_group = GROUP_M * num_pid_n
    group_id = pid // num_pid_in_group
    first_pid_m = group_id * GROUP_M
    group_size_m = min(num_pid_m - first_pid_m, GROUP_M)
    pid_m = first_pid_m + ((pid % num_pid_in_group) % group_size_m)
    pid_n = (pid % num_pid_in_group) // group_size_m

    offs_am = (pid_m * BLOCK_M + tl.arange(0, BLOCK_M)) % M
    offs_bn = (pid_n * BLOCK_N + tl.arange(0, BLOCK_N)) % N
    offs_k = tl.arange(0, BLOCK_K)
    a_ptrs = a_ptr + offs_am[:, None] * stride_am + offs_k[None, :] * stride_ak
    b_ptrs = b_ptr + offs_k[:, None] * stride_bk + offs_bn[None, :] * stride_bn

    acc = tl.zeros((BLOCK_M, BLOCK_N), dtype=tl.float32)
    for kk in range(0, tl.cdiv(K, BLOCK_K)):
        a = tl.load(a_ptrs, mask=offs_k[None, :] < K - kk * BLOCK_K, other=0.0)
        b = tl.load(b_ptrs, mask=offs_k[:, None] < K - kk * BLOCK_K, other=0.0)
        acc = tl.dot(a, b, acc)
        a_ptrs += BLOCK_K * stride_ak
        b_ptrs += BLOCK_K * stride_bk

    c = acc.to(c_ptr.dtype.element_ty)
    offs_cm = pid_m * BLOCK_M + tl.arange(0, BLOCK_M)
    offs_cn = pid_n * BLOCK_N + tl.arange(0, BLOCK_N)
    c_ptrs = c_ptr + offs_cm[:, None] * stride_cm + offs_cn[None, :] * stride_cn
    mask = (offs_cm[:, None] < M) & (offs_cn[None, :] < N)
    tl.store(c_ptrs, c, mask=mask)

# config = {"BLOCK_K": 128, "BLOCK_M": 512, "BLOCK_N": 64, "GROUP_M": 8, "arch": "sm_90", "dtype": "fp8e5m2", "num_ctas": 1, "num_stages": 7, "num_warps": 4}
# arch = sm_90


// ===== COMPILED SASS (sm_90a) =====

	.target	sm_90a

	.elftype	@"ET_EXEC"


//--------------------- .note.nv.tkinfo           --------------------------
	.section	.note.nv.tkinfo,"",@"SHT_NOTE"
	.sectionflags	@"SHF_NOTE_NV_TKINFO"
	.tkinfo
        /*0018*/ 	.word	0x00000002
        /*0030*/ 	.string	""
        /*0030*/ 	.string	"ptxas"
        /*0030*/ 	.string	"Cuda compilation tools, release 13.0, V13.0.88"
        /*0030*/ 	.string	"Build cuda_13.0.r13.0/compiler.36424714_0"
        /*0030*/ 	.string	"-v  -suppress-debug-info  -lineinfo  -arch sm_90a "



//--------------------- .note.nv.cuinfo           --------------------------
	.section	.note.nv.cuinfo,"",@"SHT_NOTE"
	.sectionflags	@"SHF_NOTE_NV_CUINFO"
        /*0018*/ 	.short	0x0002
        /*001a*/ 	.short	0x005a
        /*001c*/ 	.short	0x0082
	.zero		2


//--------------------- .nv.info                  --------------------------
	.section	.nv.info,"",@"SHT_CUDA_INFO"
	.align	4


	//----- nvinfo : EIATTR_REGCOUNT
	.align		4
        /*0000*/ 	.byte	0x04, 0x2f
        /*0002*/ 	.short	(.L_1 - .L_0)
	.align		4
.L_0:
        /*0004*/ 	.word	index@(matmul_kernel)
        /*0008*/ 	.word	0x000000ff


	//----- nvinfo : EIATTR_FRAME_SIZE
	.align		4
.L_1:
        /*000c*/ 	.byte	0x04, 0x11
        /*000e*/ 	.short	(.L_3 - .L_2)
	.align		4
.L_2:
        /*0010*/ 	.word	index@(matmul_kernel)
        /*0014*/ 	.word	0x00002108


	//----- nvinfo : EIATTR_MIN_STACK_SIZE
	.align		4
.L_3:
        /*0018*/ 	.byte	0x04, 0x12
        /*001a*/ 	.short	(.L_5 - .L_4)
	.align		4
.L_4:
        /*001c*/ 	.word	index@(matmul_kernel)
        /*0020*/ 	.word	0x00002108
.L_5:


//--------------------- .nv.compat                --------------------------
	.section	.nv.compat,"",@"SHT_CUDA_COMPAT_INFO"
	.align	4
        /*0000*/ 	.byte	0x02, 0x09, 0x01, 0x00, 0x02, 0x02, 0x04, 0x00, 0x02, 0x05, 0x05, 0x00, 0x03, 0x07, 0x01, 0x01
        /*0010*/ 	.byte	0x02, 0x03, 0x00, 0x00, 0x02, 0x06, 0x01, 0x00, 0x04, 0x0b, 0x08, 0x00, 0x00, 0x00, 0x00, 0x00
        /*0020*/ 	.byte	0x00, 0x00, 0x00, 0x00


//--------------------- .nv.info.matmul_kernel    --------------------------
	.section	.nv.info.matmul_kernel,"",@"SHT_CUDA_INFO"
	.sectionflags	@""
	.align	4


	//----- nvinfo : EIATTR_CUDA_API_VERSION
	.align		4
        /*0000*/ 	.byte	0x04, 0x37
        /*0002*/ 	.short	(.L_7 - .L_6)
.L_6:
        /*0004*/ 	.word	0x00000082


	//----- nvinfo : EIATTR_KPARAM_INFO
	.align		4
.L_7:
        /*0008*/ 	.byte	0x04, 0x17
        /*000a*/ 	.short	(.L_9 - .L_8)
.L_8:
        /*000c*/ 	.word	0x00000000
        /*0010*/ 	.short	0x000d
        /*0012*/ 	.short	0x0048
        /*0014*/ 	.byte	0x00, 0xf4, 0x21, 0x00


	//----- nvinfo : EIATTR_KPARAM_INFO
	.align		4
.L_9:
        /*0018*/ 	.byte	0x04, 0x17
        /*001a*/ 	.short	(.L_11 - .L_10)
.L_10:
        /*001c*/ 	.word	0x00000000
        /*0020*/ 	.short	0x000c
        /*0022*/ 	.short	0x0040
        /*0024*/ 	.byte	0x00, 0xf4, 0x21, 0x00


	//----- nvinfo : EIATTR_KPARAM_INFO
	.align		4
.L_11:
        /*0028*/ 	.byte	0x04, 0x17
        /*002a*/ 	.short	(.L_13 - .L_12)
.L_12:
        /*002c*/ 	.word	0x00000000
        /*0030*/ 	.short	0x000b
        /*0032*/ 	.short	0x0038
        /*0034*/ 	.byte	0x00, 0xf0, 0x11, 0x00


	//----- nvinfo : EIATTR_KPARAM_INFO
	.align		4
.L_13:
        /*0038*/ 	.byte	0x04, 0x17
        /*003a*/ 	.short	(.L_15 - .L_14)
.L_14:
        /*003c*/ 	.word	0x00000000
        /*0040*/ 	.short	0x000a
        /*0042*/ 	.short	0x0034
        /*0044*/ 	.byte	0x00, 0xf0, 0x11, 0x00


	//----- nvinfo : EIATTR_KPARAM_INFO
	.align		4
.L_15:
        /*0048*/ 	.byte	0x04, 0x17
        /*004a*/ 	.short	(.L_17 - .L_16)
.L_16:
        /*004c*/ 	.word	0x00000000
        /*0050*/ 	.short	0x0009
        /*0052*/ 	.short	0x0030
        /*0054*/ 	.byte	0x00, 0xf0, 0x11, 0x00


	//----- nvinfo : EIATTR_KPARAM_INFO
	.align		4
.L_17:
        /*0058*/ 	.byte	0x04, 0x17
        /*005a*/ 	.short	(.L_19 - .L_18)
.L_18:
        /*005c*/ 	.word	0x00000000
        /*0060*/ 	.short	0x0008
        /*0062*/ 	.short	0x002c
        /*0064*/ 	.byte	0x00, 0xf0, 0x11, 0x00


	//----- nvinfo : EIATTR_KPARAM_INFO
	.align		4
.L_19:
        /*0068*/ 	.byte	0x04, 0x17
        /*006a*/ 	.short	(.L_21 - .L_20)
.L_20:
        /*006c*/ 	.word	0x00000000
        /*0070*/ 	.short	0x0007
        /*0072*/ 	.short	0x0028
        /*0074*/ 	.byte	0x00, 0xf0, 0x11, 0x00


	//----- nvinfo : EIATTR_KPARAM_INFO
	.align		4
.L_21:
        /*0078*/ 	.byte	0x04, 0x17
        /*007a*/ 	.short	(.L_23 - .L_22)
.L_22:
        /*007c*/ 	.word	0x00000000
        /*0080*/ 	.short	0x0006
        /*0082*/ 	.short	0x0024
        /*0084*/ 	.byte	0x00, 0xf0, 0x11, 0x00


	//----- nvinfo : EIATTR_KPARAM_INFO
	.align		4
.L_23:
        /*0088*/ 	.byte	0x04, 0x17
        /*008a*/ 	.short	(.L_25 - .L_24)
.L_24:
        /*008c*/ 	.word	0x00000000
        /*0090*/ 	.short	0x0005
        /*0092*/ 	.short	0x0020
        /*0094*/ 	.byte	0x00, 0xf0, 0x11, 0x00


	//----- nvinfo : EIATTR_KPARAM_INFO
	.align		4
.L_25:
        /*0098*/ 	.byte	0x04, 0x17
        /*009a*/ 	.short	(.L_27 - .L_26)
.L_26:
        /*009c*/ 	.word	0x00000000
        /*00a0*/ 	.short	0x0004
        /*00a2*/ 	.short	0x001c
        /*00a4*/ 	.byte	0x00, 0xf0, 0x11, 0x00


	//----- nvinfo : EIATTR_KPARAM_INFO
	.align		4
.L_27:
        /*00a8*/ 	.byte	0x04, 0x17
        /*00aa*/ 	.short	(.L_29 - .L_28)
.L_28:
        /*00ac*/ 	.word	0x00000000
        /*00b0*/ 	.short	0x0003
        /*00b2*/ 	.short	0x0018
        /*00b4*/ 	.byte	0x00, 0xf0, 0x11, 0x00


	//----- nvinfo : EIATTR_KPARAM_INFO
	.align		4
.L_29:
        /*00b8*/ 	.byte	0x04, 0x17
        /*00ba*/ 	.short	(.L_31 - .L_30)
.L_30:
        /*00bc*/ 	.word	0x00000000
        /*00c0*/ 	.short	0x0002
        /*00c2*/ 	.short	0x0010
        /*00c4*/ 	.byte	0x00, 0xf4, 0x21, 0x00


	//----- nvinfo : EIATTR_KPARAM_INFO
	.align		4
.L_31:
        /*00c8*/ 	.byte	0x04, 0x17
        /*00ca*/ 	.short	(.L_33 - .L_32)
.L_32:
        /*00cc*/ 	.word	0x00000000
        /*00d0*/ 	.short	0x0001
        /*00d2*/ 	.short	0x0008
        /*00d4*/ 	.byte	0x00, 0xf4, 0x21, 0x00


	//----- nvinfo : EIATTR_KPARAM_INFO
	.align		4
.L_33:
        /*00d8*/ 	.byte	0x04, 0x17
        /*00da*/ 	.short	(.L_35 - .L_34)
.L_34:
        /*00dc*/ 	.word	0x00000000
        /*00e0*/ 	.short	0x0000
        /*00e2*/ 	.short	0x0000
        /*00e4*/ 	.byte	0x00, 0xf4, 0x21, 0x00


	//----- nvinfo : EIATTR_SPARSE_MMA_MASK
	.align		4
.L_35:
        /*00e8*/ 	.byte	0x03, 0x50
        /*00ea*/ 	.short	0x0000


	//----- nvinfo : EIATTR_MAXREG_COUNT
	.align		4
        /*00ec*/ 	.byte	0x03, 0x1b
        /*00ee*/ 	.short	0x00ff


	//----- nvinfo : EIATTR_NUM_BARRIERS
	.align		4
        /*00f0*/ 	.byte	0x02, 0x4c
        /*00f2*/ 	.byte	0x01
	.zero		1


	//----- nvinfo : EIATTR_ANNOTATIONS
	.align		4
        /*00f4*/ 	.byte	0x04, 0x55
        /*00f6*/ 	.short	(.L_37 - .L_36)


	//   ....[0]....
.L_36:
        /*00f8*/ 	.word	0x00000001
        /*00fc*/ 	.byte	0x20, 0x04, 0x00, 0x00, 0x01, 0x00, 0x00, 0x00, 0x10, 0x05, 0x00, 0x00, 0x01, 0x00, 0x00, 0x00
        /* <DEDUP_REMOVED lines=3312> */
        /*d00c*/ 	.byte	0xf0, 0xb0, 0x03, 0x00


	//----- nvinfo : EIATTR_MERCURY_ISA_VERSION
	.align		4
.L_37:
        /*d010*/ 	.byte	0x03, 0x5f
        /*d012*/ 	.short	0x0101


	//----- nvinfo : EIATTR_EXIT_INSTR_OFFSETS
	.align		4
        /*d014*/ 	.byte	0x04, 0x1c
        /*d016*/ 	.short	(.L_39 - .L_38)


	//   ....[0]....
.L_38:
        /*d018*/ 	.word	0x00044550


	//   ....[1]....
        /*d01c*/ 	.word	0x00044570


	//----- nvinfo : EIATTR_REQNTID
	.align		4
.L_39:
        /*d020*/ 	.byte	0x04, 0x10
        /*d022*/ 	.short	(.L_41 - .L_40)
.L_40:
        /*d024*/ 	.word	0x00000080
        /*d028*/ 	.word	0x00000001
        /*d02c*/ 	.word	0x00000001


	//----- nvinfo : EIATTR_CBANK_PARAM_SIZE
	.align		4
.L_41:
        /*d030*/ 	.byte	0x03, 0x19
        /*d032*/ 	.short	0x0050


	//----- nvinfo : EIATTR_PARAM_CBANK
	.align		4
        /*d034*/ 	.byte	0x04, 0x0a
        /*d036*/ 	.short	(.L_43 - .L_42)
	.align		4
.L_42:
        /*d038*/ 	.word	index@(.nv.constant0.matmul_kernel)
        /*d03c*/ 	.short	0x0210
        /*d03e*/ 	.short	0x0050


	//----- nvinfo : EIATTR_SW_WAR
	.align		4
.L_43:
        /*d040*/ 	.byte	0x04, 0x36
        /*d042*/ 	.short	(.L_45 - .L_44)
.L_44:
        /*d044*/ 	.word	0x00000008
.L_45:


//--------------------- .nv.callgraph             --------------------------
	.section	.nv.callgraph,"",@"SHT_CUDA_CALLGRAPH"
	.align	4
	.sectionentsize	8
	.align		4
        /*0000*/ 	.word	0x00000000
	.align		4
        /*0004*/ 	.word	0xffffffff
	.align		4
        /*0008*/ 	.word	0x00000000
	.align		4
        /*000c*/ 	.word	0xfffffffe
	.align		4
        /*0010*/ 	.word	0x00000000
	.align		4
        /*0014*/ 	.word	0xfffffffd
	.align		4
        /*0018*/ 	.word	0x00000000
	.align		4
        /*001c*/ 	.word	0xfffffffc


//--------------------- .text.matmul_kernel       --------------------------
	.section	.text.matmul_kernel,"ax",@progbits
	.align	128
        .global         matmul_kernel
        .type           matmul_kernel,@function
        .size           matmul_kernel,(.L_x_4 - matmul_kernel)
        .other          matmul_kernel,@"STO_CUDA_ENTRY STV_DEFAULT"
matmul_kernel:
.text.matmul_kernel:
[----:B------:R-:W0:Y:S08]  /*0000*/  LDC R1, c[0x0][0x28] ;  /* 0x00000a00ff017b82 */ /* 0x000e300000000800 */
[----:B------:R-:W1:Y:S01]  /*0010*/  LDC.64 R4, c[0x0][0x228] ;  /* 0x00008a00ff047b82 */ /* 0x000e620000000a00 */
[----:B------:R-:W2:Y:S01]  /*0020*/  S2R R7, SR_CTAID.X ;  /* 0x0000000000077919 */ /* 0x000ea20000002500 */
[----:B0-----:R-:W-:Y:S01]  /*0030*/  VIADD R1, R1, 0xffffdef8 ;  /* 0xffffdef801017836 */ /* 0x001fe20000000000 */
[----:B------:R-:W-:Y:S01]  /*0040*/  ULDC.64 UR60, c[0x0][0x208] ;  /* 0x00008200003c7ab9 */ /* 0x000fe20000000a00 */
[----:B-1----:R-:W-:-:S05]  /*0050*/  VIADD R0, R5, 0x3f ;  /* 0x0000003f05007836 */ /* 0x002fca0000000000 */
[----:B------:R-:W-:-:S04]  /*0060*/  SHF.R.S32.HI R3, RZ, 0x1f, R0 ;  /* 0x0000001fff037819 */ /* 0x000fc80000011400 */
[----:B------:R-:W-:Y:S02]  /*0070*/  LEA.HI R3, R3, R0, RZ, 0x6 ;  /* 0x0000000003037211 */ /* 0x000fe400078f30ff */
[----:B--2---:R-:W-:Y:S02]  /*0080*/  IABS R10, R7 ;  /* 0x00000007000a7213 */ /* 0x004fe40000000000 */
[----:B------:R-:W-:-:S05]  /*0090*/  SHF.R.S32.HI R3, RZ, 0x6, R3 ;  /* 0x00000006ff037819 */ /* 0x000fca0000011403 */
[----:B------:R-:W-:-:S05]  /*00a0*/  IMAD.SHL.U32 R6, R3, 0x8, RZ ;  /* 0x0000000803067824 */ /* 0x000fca00078e00ff */
[-C--:B------:R-:W-:Y:S02]  /*00b0*/  IABS R9, R6.reuse ;  /* 0x0000000600097213 */ /* 0x080fe40000000000 */
[----:B------:R-:W-:Y:S02]  /*00c0*/  IABS R12, R6 ;  /* 0x00000006000c7213 */ /* 0x000fe40000000000 */
[----:B------:R-:W0:Y:S08]  /*00d0*/  I2F.RP R0, R9 ;  /* 0x0000000900007306 */ /* 0x000e300000209400 */
[----:B0-----:R-:W0:Y:S02]  /*00e0*/  MUFU.RCP R0, R0 ;  /* 0x0000000000007308 */ /* 0x001e240000001000 */
[----:B0-----:R-:W-:-:S02]  /*00f0*/  VIADD R2, R0, 0xffffffe ;  /* 0x0ffffffe00027836 */ /* 0x001fc40000000000 */
[----:B------:R-:W-:-:S04]  /*0100*/  IMAD.MOV R0, RZ, RZ, -R12 ;  /* 0x000000ffff007224 */ /* 0x000fc800078e0a0c */
[----:B------:R0:W1:Y:S02]  /*0110*/  F2I.FTZ.U32.TRUNC.NTZ R3, R2 ;  /* 0x0000000200037305 */ /* 0x000064000021f000 */
[----:B0-----:R-:W-:Y:S02]  /*0120*/  IMAD.MOV.U32 R2, RZ, RZ, RZ ;  /* 0x000000ffff027224 */ /* 0x001fe400078e00ff */
[----:B-1----:R-:W-:-:S04]  /*0130*/  IMAD.MOV R8, RZ, RZ, -R3 ;  /* 0x000000ffff087224 */ /* 0x002fc800078e0a03 */
[----:B------:R-:W-:Y:S02]  /*0140*/  IMAD R11, R8, R9, RZ ;  /* 0x00000009080b7224 */ /* 0x000fe400078e02ff */
[----:B------:R-:W-:Y:S02]  /*0150*/  IMAD.MOV.U32 R8, RZ, RZ, R10 ;  /* 0x000000ffff087224 */ /* 0x000fe400078e000a */
[----:B------:R-:W-:-:S06]  /*0160*/  IMAD.HI.U32 R3, R3, R11, R2 ;  /* 0x0000000b03037227 */ /* 0x000fcc00078e0002 */
[----:B------:R-:W-:-:S04]  /*0170*/  IMAD.HI.U32 R3, R3, R8, RZ ;  /* 0x0000000803037227 */ /* 0x000fc800078e00ff */
[----:B------:R-:W-:-:S05]  /*0180*/  IMAD R0, R3, R0, R8 ;  /* 0x0000000003007224 */ /* 0x000fca00078e0208 */
[----:B------:R-:W-:-:S13]  /*0190*/  ISETP.GT.U32.AND P1, PT, R9, R0, PT ;  /* 0x000000000900720c */ /* 0x000fda0003f24070 */
[----:B------:R-:W-:Y:S02]  /*01a0*/  @!P1 IMAD.IADD R0, R0, 0x1, -R9 ;  /* 0x0000000100009824 */ /* 0x000fe400078e0a09 */
[----:B------:R-:W-:Y:S01]  /*01b0*/  @!P1 VIADD R3, R3, 0x1 ;  /* 0x0000000103039836 */ /* 0x000fe20000000000 */
[----:B------:R-:W-:Y:S02]  /*01c0*/  ISETP.NE.AND P1, PT, R6, RZ, PT ;  /* 0x000000ff0600720c */ /* 0x000fe40003f25270 */
[----:B------:R-:W-:Y:S02]  /*01d0*/  ISETP.GE.U32.AND P0, PT, R0, R9, PT ;  /* 0x000000090000720c */ /* 0x000fe40003f06070 */
[----:B------:R-:W-:-:S04]  /*01e0*/  LOP3.LUT R0, R7, R6, RZ, 0x3c, !PT ;  /* 0x0000000607007212 */ /* 0x000fc800078e3cff */
[----:B------:R-:W-:Y:S01]  /*01f0*/  ISETP.GE.AND P2, PT, R0, RZ, PT ;  /* 0x000000ff0000720c */ /* 0x000fe20003f46270 */
[----:B------:R-:W-:-:S06]  /*0200*/  VIADD R0, R4, 0x1ff ;  /* 0x000001ff04007836 */ /* 0x000fcc0000000000 */
[----:B------:R-:W-:-:S04]  /*0210*/  @P0 VIADD R3, R3, 0x1 ;  /* 0x0000000103030836 */ /* 0x000fc80000000000 */
[----:B------:R-:W-:Y:S01]  /*0220*/  IMAD.MOV.U32 R2, RZ, RZ, R3 ;  /* 0x000000ffff027224 */ /* 0x000fe200078e0003 */
[----:B------:R-:W-:-:S03]  /*0230*/  SHF.R.S32.HI R3, RZ, 0x1f, R0 ;  /* 0x0000001fff037819 */ /* 0x000fc60000011400 */
[----:B------:R-:W-:Y:S01]  /*0240*/  @!P2 IMAD.MOV R2, RZ, RZ, -R2 ;  /* 0x000000ffff02a224 */ /* 0x000fe200078e0a02 */
[----:B------:R-:W-:Y:S02]  /*0250*/  @!P1 LOP3.LUT R2, RZ, R6, RZ, 0x33, !PT ;  /* 0x00000006ff029212 */ /* 0x000fe400078e33ff */
[----:B------:R-:W-:-:S03]  /*0260*/  LEA.HI R3, R3, R0, RZ, 0x9 ;  /* 0x0000000003037211 */ /* 0x000fc600078f48ff */
[----:B------:R-:W-:Y:S02]  /*0270*/  IMAD.SHL.U32 R10, R2, 0x8, RZ ;  /* 0x00000008020a7824 */ /* 0x000fe400078e00ff */
[----:B------:R-:W-:-:S03]  /*0280*/  IMAD.MOV R2, RZ, RZ, -R2 ;  /* 0x000000ffff027224 */ /* 0x000fc600078e0a02 */
[----:B------:R-:W-:Y:S01]  /*0290*/  LEA.HI.SX32 R3, R3, -R10, 0x17 ;  /* 0x8000000a03037211 */ /* 0x000fe200078fbaff */
[----:B------:R-:W-:-:S03]  /*02a0*/  IMAD R12, R6, R2, R7 ;  /* 0x00000002060c7224 */ /* 0x000fc600078e0207 */
[----:B------:R-:W-:Y:S02]  /*02b0*/  VIMNMX R13, R3, 0x8, PT ;  /* 0x00000008030d7848 */ /* 0x000fe40003fe0100 */
[----:B------:R-:W-:Y:S02]  /*02c0*/  IABS R11, R12 ;  /* 0x0000000c000b7213 */ /* 0x000fe40000000000 */
[-C--:B------:R-:W-:Y:S02]  /*02d0*/  IABS R9, R13.reuse ;  /* 0x0000000d00097213 */ /* 0x080fe40000000000 */
[----:B------:R-:W-:Y:S02]  /*02e0*/  IABS R6, R13 ;  /* 0x0000000d00067213 */ /* 0x000fe40000000000 */
[----:B------:R-:W0:Y:S08]  /*02f0*/  I2F.RP R0, R9 ;  /* 0x0000000900007306 */ /* 0x000e300000209400 */
[----:B0-----:R-:W0:Y:S02]  /*0300*/  MUFU.RCP R0, R0 ;  /* 0x0000000000007308 */ /* 0x001e240000001000 */
[----:B0-----:R-:W-:-:S02]  /*0310*/  VIADD R3, R0, 0xffffffe ;  /* 0x0ffffffe00037836 */ /* 0x001fc40000000000 */
[----:B------:R-:W-:-:S04]  /*0320*/  IMAD.MOV R0, RZ, RZ, -R6 ;  /* 0x000000ffff007224 */ /* 0x000fc800078e0a06 */
[----:B------:R-:W0:Y:S02]  /*0330*/  F2I.FTZ.U32.TRUNC.NTZ R3, R3 ;  /* 0x0000000300037305 */ /* 0x000e24000021f000 */
[----:B0-----:R-:W-:-:S04]  /*0340*/  IMAD.MOV R8, RZ, RZ, -R3 ;  /* 0x000000ffff087224 */ /* 0x001fc800078e0a03 */
[----:B------:R-:W-:Y:S02]  /*0350*/  IMAD.MOV.U32 R2, RZ, RZ, R8 ;  /* 0x000000ffff027224 */ /* 0x000fe400078e0008 */
[----:B------:R-:W0:Y:S02]  /*0360*/  S2R R8, SR_CgaCtaId ;  /* 0x0000000000087919 */ /* 0x000e240000008800 */
[----:B------:R-:W-:Y:S02]  /*0370*/  IMAD R7, R2, R9, RZ ;  /* 0x0000000902077224 */ /* 0x000fe400078e02ff */
[----:B------:R-:W-:-:S04]  /*0380*/  IMAD.MOV.U32 R2, RZ, RZ, RZ ;  /* 0x000000ffff027224 */ /* 0x000fc800078e00ff */
[----:B------:R-:W-:Y:S01]  /*0390*/  IMAD.HI.U32 R2, R3, R7, R2 ;  /* 0x0000000703027227 */ /* 0x000fe200078e0002 */
[----:B------:R-:W-:Y:S01]  /*03a0*/  MOV R3, 0x400 ;  /* 0x0000040000037802 */ /* 0x000fe20000000f00 */
[----:B------:R-:W1:Y:S04]  /*03b0*/  LDC R7, c[0x0][0x230] ;  /* 0x00008c00ff077b82 */ /* 0x000e680000000800 */
[----:B------:R-:W-:-:S04]  /*03c0*/  IMAD.HI.U32 R2, R2, R11, RZ ;  /* 0x0000000b02027227 */ /* 0x000fc800078e00ff */
[----:B------:R-:W-:-:S05]  /*03d0*/  IMAD R0, R2, R0, R11 ;  /* 0x0000000002007224 */ /* 0x000fca00078e020b */
[----:B------:R-:W-:Y:S02]  /*03e0*/  ISETP.GT.U32.AND P1, PT, R9, R0, PT ;  /* 0x000000000900720c */ /* 0x000fe40003f24070 */
[----:B0-----:R-:W-:Y:S01]  /*03f0*/  LEA R249, R8, R3, 0x18 ;  /* 0x0000000308f97211 */ /* 0x001fe200078ec0ff */
[----:B-1----:R-:W-:-:S10]  /*0400*/  VIADD R3, R7, 0x7f ;  /* 0x0000007f07037836 */ /* 0x002fd40000000000 */
[----:B------:R-:W-:Y:S01]  /*0410*/  @!P1 IMAD.IADD R0, R0, 0x1, -R9 ;  /* 0x0000000100009824 */ /* 0x000fe200078e0a09 */
[----:B------:R0:W-:Y:S01]  /*0420*/  STL [R1+0x17bc], R249 ;  /* 0x0017bcf901007387 */ /* 0x0001e20000100800 */
[----:B------:R-:W-:Y:S01]  /*0430*/  @!P1 VIADD R2, R2, 0x1 ;  /* 0x0000000102029836 */ /* 0x000fe20000000000 */
[----:B------:R-:W-:Y:S02]  /*0440*/  ISETP.NE.AND P1, PT, R13, RZ, PT ;  /* 0x000000ff0d00720c */ /* 0x000fe40003f25270 */
[----:B------:R-:W-:Y:S02]  /*0450*/  ISETP.GE.U32.AND P0, PT, R0, R9, PT ;  /* 0x000000090000720c */ /* 0x000fe40003f06070 */
[----:B------:R-:W-:-:S04]  /*0460*/  LOP3.LUT R0, R12, R13, RZ, 0x3c, !PT ;  /* 0x0000000d0c007212 */ /* 0x000fc800078e3cff */
[----:B------:R-:W-:Y:S02]  /*0470*/  ISETP.GE.AND P2, PT, R0, RZ, PT ;  /* 0x000000ff0000720c */ /* 0x000fe40003f46270 */
[----:B------:R-:W1:Y:S05]  /*0480*/  S2R R0, SR_TID.X ;  /* 0x0000000000007919 */ /* 0x000e6a0000002100 */
[----:B------:R-:W-:Y:S01]  /*0490*/  @P0 VIADD R2, R2, 0x1 ;  /* 0x0000000102020836 */ /* 0x000fe20000000000 */
[----:B------:R-:W-:-:S05]  /*04a0*/  ISETP.GT.AND P0, PT, R3, 0x7f, PT ;  /* 0x0000007f0300780c */ /* 0x000fca0003f04270 */
[----:B------:R-:W-:Y:S01]  /*04b0*/  @!P2 IMAD.MOV R2, RZ, RZ, -R2 ;  /* 0x000000ffff02a224 */ /* 0x000fe200078e0a02 */
[----:B------:R-:W-:-:S05]  /*04c0*/  @!P1 LOP3.LUT R2, RZ, R13, RZ, 0x33, !PT ;  /* 0x0000000dff029212 */ /* 0x000fca00078e33ff */
[----:B------:R-:W-:Y:S02]  /*04d0*/  IMAD.MOV R6, RZ, RZ, -R2 ;  /* 0x000000ffff067224 */ /* 0x000fe400078e0a02 */
[----:B------:R-:W-:Y:S02]  /*04e0*/  IMAD.SHL.U32 R248, R2, 0x40, RZ ;  /* 0x0000004002f87824 */ /* 0x000fe400078e00ff */
[----:B------:R-:W-:Y:S02]  /*04f0*/  IMAD R6, R13, R6, R12 ;  /* 0x000000060d067224 */ /* 0x000fe400078e020c */
[----:B------:R-:W-:Y:S01]  /*0500*/  VIADD R60, R248, 0x1 ;  /* 0x00000001f83c7836 */ /* 0x000fe20000000000 */
[----:B------:R0:W-:Y:S01]  /*0510*/  STL [R1+0xa0], R248 ;  /* 0x0000a0f801007387 */ /* 0x0001e20000100800 */
[----:B------:R-:W-:Y:S02]  /*0520*/  IMAD.IADD R6, R10, 0x1, R6 ;  /* 0x000000010a067824 */ /* 0x000fe400078e0206 */
[----:B------:R-:W-:-:S02]  /*0530*/  VIADD R62, R248, 0x2 ;  /* 0x00000002f83e7836 */ /* 0x000fc40000000000 */
[C---:B------:R-:W-:Y:S02]  /*0540*/  VIADD R64, R248.reuse, 0x3 ;  /* 0x00000003f8407836 */ /* 0x040fe40000000000 */
[----:B------:R-:W-:Y:S01]  /*0550*/  VIADD R70, R248, 0x4 ;  /* 0x00000004f8467836 */ /* 0x000fe20000000000 */
[----:B-1----:R-:W-:Y:S01]  /*0560*/  LOP3.LUT R11, R0, 0x7f, RZ, 0xc0, !PT ;  /* 0x0000007f000b7812 */ /* 0x002fe200078ec0ff */
[C---:B------:R-:W-:Y:S02]  /*0570*/  VIADD R68, R248.reuse, 0x5 ;  /* 0x00000005f8447836 */ /* 0x040fe40000000000 */
[----:B------:R-:W-:Y:S02]  /*0580*/  VIADD R66, R248, 0x6 ;  /* 0x00000006f8427836 */ /* 0x000fe40000000000 */
[----:B------:R-:W-:Y:S02]  /*0590*/  IMAD R14, R6, 0x200, R11 ;  /* 0x00000200060e7824 */ /* 0x000fe400078e020b */
[----:B------:R-:W-:-:S02]  /*05a0*/  VIADD R72, R248, 0x7 ;  /* 0x00000007f8487836 */ /* 0x000fc40000000000 */
[C---:B------:R-:W-:Y:S01]  /*05b0*/  VIADD R252, R14.reuse, 0x80 ;  /* 0x000000800efc7836 */ /* 0x040fe20000000000 */
[----:B------:R0:W-:Y:S01]  /*05c0*/  STL [R1+0x54c], R14 ;  /* 0x00054c0e01007387 */ /* 0x0001e20000100800 */
[C---:B------:R-:W-:Y:S02]  /*05d0*/  VIADD R250, R14.reuse, 0x180 ;  /* 0x000001800efa7836 */ /* 0x040fe40000000000 */
[----:B------:R-:W-:Y:S01]  /*05e0*/  VIADD R251, R14, 0x100 ;  /* 0x000001000efb7836 */ /* 0x000fe20000000000 */
[----:B------:R0:W-:Y:S01]  /*05f0*/  STL [R1+0x5b4], R252 ;  /* 0x0005b4fc01007387 */ /* 0x0001e20000100800 */
[C---:B------:R-:W-:Y:S02]  /*0600*/  VIADD R74, R248.reuse, 0x8 ;  /* 0x00000008f84a7836 */ /* 0x040fe40000000000 */
[C---:B------:R-:W-:Y:S01]  /*0610*/  VIADD R78, R248.reuse, 0x9 ;  /* 0x00000009f84e7836 */ /* 0x040fe20000000000 */
[----:B------:R0:W-:Y:S01]  /*0620*/  STL [R1+0x5ac], R250 ;  /* 0x0005acfa01007387 */ /* 0x0001e20000100800 */
[----:B------:R-:W-:-:S02]  /*0630*/  VIADD R76, R248, 0xa ;  /* 0x0000000af84c7836 */ /* 0x000fc40000000000 */
[C---:B------:R-:W-:Y:S01]  /*0640*/  VIADD R84, R248.reuse, 0xb ;  /* 0x0000000bf8547836 */ /* 0x040fe20000000000 */
[----:B------:R0:W-:Y:S01]  /*0650*/  STL [R1+0x5b0], R251 ;  /* 0x0005b0fb01007387 */ /* 0x0001e20000100800 */
[C---:B------:R-:W-:Y:S02]  /*0660*/  VIADD R82, R248.reuse, 0xc ;  /* 0x0000000cf8527836 */ /* 0x040fe40000000000 */
[C---:B------:R-:W-:Y:S02]  /*0670*/  VIADD R80, R248.reuse, 0xd ;  /* 0x0000000df8507836 */ /* 0x040fe40000000000 */
[C---:B------:R-:W-:Y:S02]  /*0680*/  VIADD R69, R248.reuse, 0xe ;  /* 0x0000000ef8457836 */ /* 0x040fe40000000000 */
[C---:B------:R-:W-:Y:S02]  /*0690*/  VIADD R56, R248.reuse, 0xf ;  /* 0x0000000ff8387836 */ /* 0x040fe40000000000 */
[----:B------:R-:W-:-:S02]  /*06a0*/  VIADD R58, R248, 0x10 ;  /* 0x00000010f83a7836 */ /* 0x000fc40000000000 */
[C---:B------:R-:W-:Y:S02]  /*06b0*/  VIADD R57, R248.reuse, 0x11 ;  /* 0x00000011f8397836 */ /* 0x040fe40000000000 */
        /* <DEDUP_REMOVED lines=45> */
[----:B------:R-:W-:Y:S01]  /*0990*/  VIADD R27, R248, 0x3f ;  /* 0x0000003ff81b7836 */ /* 0x000fe20000000000 */
[----:B0-----:R-:W-:Y:S06]  /*09a0*/  @P0 BRA `(.L_x_0) ;  /* 0x00000008004c0947 */ /* 0x001fec0003800000 */
[----:B------:R-:W-:Y:S01]  /*09b0*/  IMAD.SHL.U32 R0, R0, 0x10, RZ ;  /* 0x0000001000007824 */ /* 0x000fe200078e00ff */
[----:B------:R0:W-:Y:S01]  /*09c0*/  STL [R1], RZ ;  /* 0x000000ff01007387 */ /* 0x0001e20000100800 */
[----:B------:R-:W-:Y:S02]  /*09d0*/  CS2R R216, SRZ ;  /* 0x0000000000d87805 */ /* 0x000fe4000001ff00 */
[----:B------:R-:W-:Y:S02]  /*09e0*/  CS2R R218, SRZ ;  /* 0x0000000000da7805 */ /* 0x000fe4000001ff00 */
[----:B------:R-:W-:Y:S01]  /*09f0*/  CS2R R220, SRZ ;  /* 0x0000000000dc7805 */ /* 0x000fe2000001ff00 */
[----:B------:R0:W-:Y:S01]  /*0a00*/  STL [R1+0x17f8], R0 ;  /* 0x0017f80001007387 */ /* 0x0001e20000100800 */
[----:B------:R-:W-:Y:S02]  /*0a10*/  CS2R R222, SRZ ;  /* 0x0000000000de7805 */ /* 0x000fe4000001ff00 */
[----:B------:R-:W-:-:S02]  /*0a20*/  CS2R R224, SRZ ;  /* 0x0000000000e07805 */ /* 0x000fc4000001ff00 */
[----:B------:R-:W-:Y:S01]  /*0a30*/  CS2R R226, SRZ ;  /* 0x0000000000e27805 */ /* 0x000fe2000001ff00 */
[----:B------:R0:W-:Y:S01]  /*0a40*/  STL [R1+0x4], RZ ;  /* 0x000004ff01007387 */ /* 0x0001e20000100800 */
[----:B------:R-:W-:Y:S02]  /*0a50*/  CS2R R228, SRZ ;  /* 0x0000000000e47805 */ /* 0x000fe4000001ff00 */
[----:B------:R-:W-:Y:S02]  /*0a60*/  CS2R R230, SRZ ;  /* 0x0000000000e67805 */ /* 0x000fe4000001ff00 */
[----:B------:R-:W-:Y:S01]  /*0a70*/  CS2R R232, SRZ ;  /* 0x0000000000e87805 */ /* 0x000fe2000001ff00 */
[----:B------:R0:W-:Y:S01]  /*0a80*/  STL [R1+0x8], RZ ;  /* 0x000008ff01007387 */ /* 0x0001e20000100800 */
        /* <DEDUP_REMOVED lines=118> */
[----:B------:R-:W-:Y:S02]  /*11f0*/  CS2R R28, SRZ ;  /* 0x00000000001c7805 */ /* 0x000fe4000001ff00 */
[----:B------:R-:W-:Y:S02]  /*1200*/  CS2R R30, SRZ ;  /* 0x00000000001e7805 */ /* 0x000fe4000001ff00 */
[----:B------:R-:W-:-:S02]  /*1210*/  CS2R R32, SRZ ;  /* 0x0000000000207805 */ /* 0x000fc4000001ff00 */
[----:B------:R-:W-:Y:S02]  /*1220*/  CS2R R34, SRZ ;  /* 0x0000000000227805 */ /* 0x000fe4000001ff00 */
        /* <DEDUP_REMOVED lines=9> */
[----:B------:R-:W-:Y:S01]  /*12c0*/  CS2R R54, SRZ ;  /* 0x0000000000367805 */ /* 0x000fe2000001ff00 */
[----:B0-----:R-:W-:Y:S06]  /*12d0*/  BRA `(.L_x_1) ;  /* 0x0000038400947947 */ /* 0x001fec0003800000 */
.L_x_0:
[----:B------:R-:W-:Y:S01]  /*12e0*/  IMAD.MOV.U32 R29, RZ, RZ, R14 ;  /* 0x000000ffff1d7224 */ /* 0x000fe200078e000e */
[----:B------:R-:W-:Y:S01]  /*12f0*/  IABS R14, R4 ;  /* 0x00000004000e7213 */ /* 0x000fe20000000000 */
[----:B------:R-:W-:Y:S01]  /*1300*/  IMAD.MOV.U32 R86, RZ, RZ, R249 ;  /* 0x000000ffff567224 */ /* 0x000fe200078e00f9 */
[----:B------:R-:W-:Y:S01]  /*1310*/  IABS R2, R5 ;  /* 0x0000000500027213 */ /* 0x000fe20000000000 */
[----:B------:R-:W0:Y:S01]  /*1320*/  LDC R103, c[0x0][0x234] ;  /* 0x00008d00ff677b82 */ /* 0x000e220000000800 */
[----:B------:R-:W1:Y:S01]  /*1330*/  I2F.RP R10, R14 ;  /* 0x0000000e000a7306 */ /* 0x000e620000209400 */
[----:B------:R-:W-:Y:S01]  /*1340*/  IABS R17, R251 ;  /* 0x000000fb00117213 */ /* 0x000fe20000000000 */
[----:B------:R-:W-:Y:S01]  /*1350*/  IMAD.SHL.U32 R0, R0, 0x10, RZ ;  /* 0x0000001000007824 */ /* 0x000fe200078e00ff */
[----:B------:R-:W-:Y:S02]  /*1360*/  IABS R15, R252 ;  /* 0x000000fc000f7213 */ /* 0x000fe40000000000 */
[----:B------:R-:W-:-:S02]  /*1370*/  CS2R R216, SRZ ;  /* 0x0000000000d87805 */ /* 0x000fc4000001ff00 */
[----:B------:R-:W-:Y:S02]  /*1380*/  IABS R18, R250 ;  /* 0x000000fa00127213 */ /* 0x000fe40000000000 */
[----:B------:R-:W-:Y:S02]  /*1390*/  CS2R R218, SRZ ;  /* 0x0000000000da7805 */ /* 0x000fe4000001ff00 */
[----:B------:R-:W-:Y:S01]  /*13a0*/  IABS R83, R78 ;  /* 0x0000004e00537213 */ /* 0x000fe20000000000 */
[----:B------:R-:W2:Y:S01]  /*13b0*/  I2F.RP R12, R2 ;  /* 0x00000002000c7306 */ /* 0x000ea20000209400 */
[----:B------:R-:W-:Y:S01]  /*13c0*/  IABS R85, R74 ;  /* 0x0000004a00557213 */ /* 0x000fe20000000000 */
[----:B------:R-:W3:Y:S01]  /*13d0*/  LDC R114, c[0x0][0x238] ;  /* 0x00008e00ff727b82 */ /* 0x000ee20000000800 */
[----:B------:R-:W-:Y:S02]  /*13e0*/  IABS R91, R68 ;  /* 0x00000044005b7213 */ /* 0x000fe40000000000 */
[----:B------:R-:W-:-:S02]  /*13f0*/  CS2R R220, SRZ ;  /* 0x0000000000dc7805 */ /* 0x000fc4000001ff00 */
[----:B------:R-:W-:Y:S02]  /*1400*/  IABS R87, R72 ;  /* 0x0000004800577213 */ /* 0x000fe40000000000 */
[----:B------:R-:W-:Y:S02]  /*1410*/  CS2R R222, SRZ ;  /* 0x0000000000de7805 */ /* 0x000fe4000001ff00 */
[----:B------:R-:W-:Y:S01]  /*1420*/  IABS R95, R64 ;  /* 0x00000040005f7213 */ /* 0x000fe20000000000 */
[----:B-1----:R-:W1:Y:S01]  /*1430*/  MUFU.RCP R10, R10 ;  /* 0x0000000a000a7308 */ /* 0x002e620000001000 */
[----:B------:R-:W-:Y:S01]  /*1440*/  IABS R89, R66 ;  /* 0x0000004200597213 */ /* 0x000fe20000000000 */
[----:B------:R-:W4:Y:S01]  /*1450*/  LDC R116, c[0x0][0x238] ;  /* 0x00008e00ff747b82 */ /* 0x000f220000000800 */
[----:B------:R-:W-:Y:S02]  /*1460*/  IABS R93, R70 ;  /* 0x00000046005d7213 */ /* 0x000fe40000000000 */
[----:B------:R-:W-:-:S02]  /*1470*/  CS2R R224, SRZ ;  /* 0x0000000000e07805 */ /* 0x000fc4000001ff00 */
[----:B------:R-:W-:Y:S02]  /*1480*/  IABS R97, R62 ;  /* 0x0000003e00617213 */ /* 0x000fe40000000000 */
[----:B------:R-:W-:Y:S02]  /*1490*/  CS2R R226, SRZ ;  /* 0x0000000000e27805 */ /* 0x000fe4000001ff00 */
[----:B------:R-:W-:Y:S01]  /*14a0*/  IABS R99, R60 ;  /* 0x0000003c00637213 */ /* 0x000fe20000000000 */
[----:B--2---:R-:W2:Y:S01]  /*14b0*/  MUFU.RCP R12, R12 ;  /* 0x0000000c000c7308 */ /* 0x004ea20000001000 */
[----:B------:R-:W-:Y:S01]  /*14c0*/  IABS R101, R248 ;  /* 0x000000f800657213 */ /* 0x000fe20000000000 */
[----:B------:R-:W5:Y:S01]  /*14d0*/  LDC R118, c[0x0][0x238] ;  /* 0x00008e00ff767b82 */ /* 0x000f620000000800 */
[----:B------:R-:W-:Y:S02]  /*14e0*/  CS2R R228, SRZ ;  /* 0x0000000000e47805 */ /* 0x000fe4000001ff00 */
[----:B------:R-:W-:-:S02]  /*14f0*/  CS2R R230, SRZ ;  /* 0x0000000000e67805 */ /* 0x000fc4000001ff00 */
[----:B------:R-:W-:Y:S02]  /*1500*/  CS2R R232, SRZ ;  /* 0x0000000000e87805 */ /* 0x000fe4000001ff00 */
[----:B------:R-:W-:Y:S02]  /*1510*/  CS2R R234, SRZ ;  /* 0x0000000000ea7805 */ /* 0x000fe4000001ff00 */
[----:B------:R-:W-:Y:S02]  /*1520*/  CS2R R236, SRZ ;  /* 0x0000000000ec7805 */ /* 0x000fe4000001ff00 */
[----:B------:R-:W-:Y:S01]  /*1530*/  CS2R R238, SRZ ;  /* 0x0000000000ee7805 */ /* 0x000fe2000001ff00 */
[----:B-1----:R-:W-:Y:S01]  /*1540*/  VIADD R6, R10, 0xffffffe ;  /* 0x0ffffffe0a067836 */ /* 0x002fe20000000000 */
[----:B------:R-:W-:Y:S01]  /*1550*/  IABS R10, R29 ;  /* 0x0000001d000a7213 */ /* 0x000fe20000000000 */
[----:B---3--:R-:W-:Y:S01]  /*1560*/  IMAD R114, R114, 0x5c, RZ ;  /* 0x0000005c72727824 */ /* 0x008fe200078e02ff */
[----:B------:R-:W1:Y:S01]  /*1570*/  LDC R249, c[0x0][0x238] ;  /* 0x00008e00fff97b82 */ /* 0x000e620000000800 */
[----:B------:R3:W0:Y:S01]  /*1580*/  F2I.FTZ.U32.TRUNC.NTZ R7, R6 ;  /* 0x0000000600077305 */ /* 0x000622000021f000 */
[----:B------:R-:W-:-:S02]  /*1590*/  CS2R R240, SRZ ;  /* 0x0000000000f07805 */ /* 0x000fc4000001ff00 */
[----:B------:R-:W-:Y:S02]  /*15a0*/  CS2R R242, SRZ ;  /* 0x0000000000f27805 */ /* 0x000fe4000001ff00 */
[----:B------:R-:W-:Y:S01]  /*15b0*/  CS2R R244, SRZ ;  /* 0x0000000000f47805 */ /* 0x000fe2000001ff00 */
[----:B--2---:R-:W-:Y:S01]  /*15c0*/  VIADD R8, R12, 0xffffffe ;  /* 0x0ffffffe0c087836 */ /* 0x004fe20000000000 */
[----:B------:R-:W-:Y:S01]  /*15d0*/  CS2R R246, SRZ ;  /* 0x0000000000f67805 */ /* 0x000fe2000001ff00 */
[----:B----4-:R-:W-:Y:S01]  /*15e0*/  IMAD R116, R116, 0x5b, RZ ;  /* 0x0000005b74747824 */ /* 0x010fe200078e02ff */
[----:B------:R-:W2:Y:S01]  /*15f0*/  LDC R102, c[0x0][0x238] ;  /* 0x00008e00ff667b82 */ /* 0x000ea20000000800 */
[----:B------:R4:W4:Y:S01]  /*1600*/  F2I.FTZ.U32.TRUNC.NTZ R9, R8 ;  /* 0x0000000800097305 */ /* 0x000922000021f000 */
[----:B---3--:R-:W-:Y:S01]  /*1610*/  IMAD.MOV.U32 R6, RZ, RZ, RZ ;  /* 0x000000ffff067224 */ /* 0x008fe200078e00ff */
[----:B------:R-:W-:Y:S02]  /*1620*/  CS2R R184, SRZ ;  /* 0x0000000000b87805 */ /* 0x000fe4000001ff00 */
[----:B------:R-:W-:-:S02]  /*1630*/  CS2R R186, SRZ ;  /* 0x0000000000ba7805 */ /* 0x000fc4000001ff00 */
[----:B------:R-:W-:Y:S01]  /*1640*/  CS2R R188, SRZ ;  /* 0x0000000000bc7805 */ /* 0x000fe2000001ff00 */
[----:B-----5:R-:W-:Y:S01]  /*1650*/  IMAD R118, R118, 0x5a, RZ ;  /* 0x0000005a76767824 */ /* 0x020fe200078e02ff */
[----:B------:R-:W-:Y:S01]  /*1660*/  CS2R R190, SRZ ;  /* 0x0000000000be7805 */ /* 0x000fe2000001ff00 */
[----:B0-----:R-:W-:Y:S01]  /*1670*/  IMAD.MOV R13, RZ, RZ, -R7 ;  /* 0x000000ffff0d7224 */ /* 0x001fe200078e0a07 */
[----:B------:R-:W0:Y:S01]  /*1680*/  LDC R104, c[0x0][0x238] ;  /* 0x00008e00ff687b82 */ /* 0x000e220000000800 */
[----:B----4-:R-:W-:Y:S01]  /*1690*/  IMAD.MOV.U32 R8, RZ, RZ, RZ ;  /* 0x000000ffff087224 */ /* 0x010fe200078e00ff */
[----:B------:R-:W-:Y:S01]  /*16a0*/  CS2R R192, SRZ ;  /* 0x0000000000c07805 */ /* 0x000fe2000001ff00 */
[----:B------:R-:W-:Y:S01]  /*16b0*/  IMAD R13, R13, R14, RZ ;  /* 0x0000000e0d0d7224 */ /* 0x000fe200078e02ff */
[----:B------:R-:W-:Y:S02]  /*16c0*/  CS2R R194, SRZ ;  /* 0x0000000000c27805 */ /* 0x000fe4000001ff00 */
[----:B------:R-:W-:-:S02]  /*16d0*/  CS2R R196, SRZ ;  /* 0x0000000000c47805 */ /* 0x000fc4000001ff00 */
[----:B------:R-:W-:Y:S01]  /*16e0*/  CS2R R198, SRZ ;  /* 0x0000000000c67805 */ /* 0x000fe2000001ff00 */
[----:B------:R-:W-:Y:S01]  /*16f0*/  IMAD.HI.U32 R7, R7, R13, R6 ;  /* 0x0000000d07077227 */ /* 0x000fe200078e0006 */
[----:B------:R-:W3:Y:S01]  /*1700*/  LDC R106, c[0x0][0x238] ;  /* 0x00008e00ff6a7b82 */ /* 0x000ee20000000800 */
[----:B------:R-:W-:Y:S02]  /*1710*/  CS2R R200, SRZ ;  /* 0x0000000000c87805 */ /* 0x000fe4000001ff00 */
[----:B------:R-:W-:Y:S01]  /*1720*/  CS2R R202, SRZ ;  /* 0x0000000000ca7805 */ /* 0x000fe2000001ff00 */
[----:B------:R-:W-:Y:S01]  /*1730*/  IMAD.MOV R19, RZ, RZ, -R9 ;  /* 0x000000ffff137224 */ /* 0x000fe200078e0a09 */
[----:B------:R-:W-:Y:S01]  /*1740*/  CS2R R204, SRZ ;  /* 0x0000000000cc7805 */ /* 0x000fe2000001ff00 */
[C---:B------:R-:W-:Y:S01]  /*1750*/  IMAD.HI.U32 R6, R7.reuse, R10, RZ ;  /* 0x0000000a07067227 */ /* 0x040fe200078e00ff */
[----:B------:R-:W-:Y:S02]  /*1760*/  CS2R R206, SRZ ;  /* 0x0000000000ce7805 */ /* 0x000fe4000001ff00 */
[----:B------:R-:W-:Y:S01]  /*1770*/  CS2R R208, SRZ ;  /* 0x0000000000d07805 */ /* 0x000fe2000001ff00 */
[----:B------:R-:W4:Y:S01]  /*1780*/  LDC R108, c[0x0][0x238] ;  /* 0x00008e00ff6c7b82 */ /* 0x000f220000000800 */
[----:B------:R-:W-:Y:S01]  /*1790*/  IMAD.HI.U32 R12, R7, R17, RZ ;  /* 0x00000011070c7227 */ /* 0x000fe200078e00ff */
[----:B------:R-:W-:-:S02]  /*17a0*/  CS2R R210, SRZ ;  /* 0x0000000000d27805 */ /* 0x000fc4000001ff00 */
[----:B------:R-:W-:Y:S02]  /*17b0*/  CS2R R212, SRZ ;  /* 0x0000000000d47805 */ /* 0x000fe4000001ff00 */
[----:B------:R-:W-:Y:S01]  /*17c0*/  CS2R R214, SRZ ;  /* 0x0000000000d67805 */ /* 0x000fe2000001ff00 */
[----:B------:R-:W-:Y:S01]  /*17d0*/  IMAD.MOV R13, RZ, RZ, -R6 ;  /* 0x000000ffff0d7224 */ /* 0x000fe200078e0a06 */
[----:B------:R-:W-:Y:S01]  /*17e0*/  CS2R R152, SRZ ;  /* 0x0000000000987805 */ /* 0x000fe2000001ff00 */
[----:B------:R-:W-:Y:S01]  /*17f0*/  IMAD.HI.U32 R6, R7, R15, RZ ;  /* 0x0000000f07067227 */ /* 0x000fe200078e00ff */
[----:B------:R-:W-:Y:S02]  /*1800*/  CS2R R154, SRZ ;  /* 0x00000000009a7805 */ /* 0x000fe4000001ff00 */
[----:B------:R-:W-:Y:S02]  /*1810*/  CS2R R156, SRZ ;  /* 0x00000000009c7805 */ /* 0x000fe4000001ff00 */
[----:B------:R-:W-:Y:S01]  /*1820*/  CS2R R158, SRZ ;  /* 0x00000000009e7805 */ /* 0x000fe2000001ff00 */
[----:B------:R-:W-:Y:S01]  /*1830*/  IMAD R19, R19, R2, RZ ;  /* 0x0000000213137224 */ /* 0x000fe200078e02ff */
[----:B------:R-:W-:Y:S01]  /*1840*/  CS2R R160, SRZ ;  /* 0x0000000000a07805 */ /* 0x000fe2000001ff00 */
[----:B------:R-:W-:Y:S01]  /*1850*/  IMAD.MOV R12, RZ, RZ, -R12 ;  /* 0x000000ffff0c7224 */ /* 0x000fe200078e0a0c */
[----:B------:R-:W-:Y:S01]  /*1860*/  CS2R R162, SRZ ;  /* 0x0000000000a27805 */ /* 0x000fe2000001ff00 */
[----:B------:R-:W-:Y:S01]  /*1870*/  IMAD.MOV R16, RZ, RZ, -R6 ;  /* 0x000000ffff107224 */ /* 0x000fe200078e0a06 */
[----:B------:R-:W-:Y:S01]  /*1880*/  CS2R R164, SRZ ;  /* 0x0000000000a47805 */ /* 0x000fe2000001ff00 */
[----:B------:R-:W-:Y:S01]  /*1890*/  IMAD R10, R14, R13, R10 ;  /* 0x0000000d0e0a7224 */ /* 0x000fe200078e020a */
[----:B------:R-:W-:Y:S01]  /*18a0*/  CS2R R166, SRZ ;  /* 0x0000000000a67805 */ /* 0x000fe2000001ff00 */
[----:B------:R-:W-:Y:S01]  /*18b0*/  IMAD.HI.U32 R6, R9, R19, R8 ;  /* 0x0000001309067227 */ /* 0x000fe200078e0008 */
[----:B------:R-:W-:-:S02]  /*18c0*/  IABS R19, R20 ;  /* 0x0000001400137213 */ /* 0x000fc40000000000 */
[----:B------:R-:W-:Y:S02]  /*18d0*/  CS2R R168, SRZ ;  /* 0x0000000000a87805 */ /* 0x000fe4000001ff00 */
[C---:B------:R-:W-:Y:S01]  /*18e0*/  ISETP.GT.U32.AND P0, PT, R14.reuse, R10, PT ;  /* 0x0000000a0e00720c */ /* 0x040fe20003f04070 */
[----:B------:R-:W-:Y:S01]  /*18f0*/  IMAD.HI.U32 R13, R7, R18, RZ ;  /* 0x00000012070d7227 */ /* 0x000fe200078e00ff */
[----:B------:R-:W-:Y:S02]  /*1900*/  CS2R R170, SRZ ;  /* 0x0000000000aa7805 */ /* 0x000fe4000001ff00 */
[----:B------:R-:W-:Y:S02]  /*1910*/  CS2R R172, SRZ ;  /* 0x0000000000ac7805 */ /* 0x000fe4000001ff00 */
[----:B------:R-:W-:Y:S01]  /*1920*/  CS2R R174, SRZ ;  /* 0x0000000000ae7805 */ /* 0x000fe2000001ff00 */
[C---:B------:R-:W-:Y:S01]  /*1930*/  IMAD R8, R14.reuse, R12, R17 ;  /* 0x0000000c0e087224 */ /* 0x040fe200078e0211 */
[----:B------:R-:W-:Y:S01]  /*1940*/  IABS R17, R23 ;  /* 0x0000001700117213 */ /* 0x000fe20000000000 */
[----:B------:R-:W-:Y:S01]  /*1950*/  IMAD.MOV R13, RZ, RZ, -R13 ;  /* 0x000000ffff0d7224 */ /* 0x000fe200078e0a0d */
[----:B------:R-:W-:Y:S01]  /*1960*/  CS2R R176, SRZ ;  /* 0x0000000000b07805 */ /* 0x000fe2000001ff00 */
[C---:B------:R-:W-:Y:S01]  /*1970*/  IMAD R7, R14.reuse, R16, R15 ;  /* 0x000000100e077224 */ /* 0x040fe200078e020f */
[C---:B------:R-:W-:Y:S01]  /*1980*/  ISETP.GT.U32.AND P2, PT, R14.reuse, R8, PT ;  /* 0x000000080e00720c */ /* 0x040fe20003f44070 */
[----:B------:R-:W-:Y:S01]  /*1990*/  IMAD R9, R14, R13, R18 ;  /* 0x0000000d0e097224 */ /* 0x000fe200078e0212 */
[----:B------:R-:W-:Y:S01]  /*19a0*/  IABS R15, R27 ;  /* 0x0000001b000f7213 */ /* 0x000fe20000000000 */
[----:B------:R-:W-:Y:S01]  /*19b0*/  @!P0 IMAD.IADD R10, R10, 0x1, -R14 ;  /* 0x000000010a0a8824 */ /* 0x000fe200078e0a0e */
[----:B------:R-:W-:Y:S01]  /*19c0*/  ISETP.GT.U32.AND P1, PT, R14, R7, PT ;  /* 0x000000070e00720c */ /* 0x000fe20003f24070 */
[----:B------:R-:W-:Y:S01]  /*19d0*/  IMAD.HI.U32 R13, R6, R17, RZ ;  /* 0x00000011060d7227 */ /* 0x000fe200078e00ff */
[----:B------:R-:W-:-:S02]  /*19e0*/  ISETP.GT.U32.AND P5, PT, R14, R9, PT ;  /* 0x000000090e00720c */ /* 0x000fc40003fa4070 */
[----:B------:R-:W-:Y:S02]  /*19f0*/  CS2R R178, SRZ ;  /* 0x0000000000b27805 */ /* 0x000fe4000001ff00 */
[----:B------:R-:W-:Y:S01]  /*1a00*/  ISETP.GT.U32.AND P3, PT, R14, R10, PT ;  /* 0x0000000a0e00720c */ /* 0x000fe20003f64070 */
[----:B------:R-:W-:Y:S01]  /*1a10*/  IMAD.HI.U32 R12, R6, R15, RZ ;  /* 0x0000000f060c7227 */ /* 0x000fe200078e00ff */
[----:B------:R-:W-:Y:S02]  /*1a20*/  ISETP.GE.AND P0, PT, R27, RZ, PT ;  /* 0x000000ff1b00720c */ /* 0x000fe40003f06270 */
[----:B------:R-:W-:Y:S02]  /*1a30*/  CS2R R180, SRZ ;  /* 0x0000000000b47805 */ /* 0x000fe4000001ff00 */
[----:B------:R-:W-:Y:S01]  /*1a40*/  IABS R27, R26 ;  /* 0x0000001a001b7213 */ /* 0x000fe20000000000 */
[----:B------:R-:W-:Y:S01]  /*1a50*/  @!P2 IMAD.IADD R8, R8, 0x1, -R14 ;  /* 0x000000010808a824 */ /* 0x000fe200078e0a0e */
[----:B------:R-:W-:Y:S01]  /*1a60*/  CS2R R182, SRZ ;  /* 0x0000000000b67805 */ /* 0x000fe2000001ff00 */
[----:B------:R-:W-:Y:S01]  /*1a70*/  IMAD.MOV R12, RZ, RZ, -R12 ;  /* 0x000000ffff0c7224 */ /* 0x000fe200078e0a0c */
[----:B------:R-:W-:Y:S01]  /*1a80*/  CS2R R120, SRZ ;  /* 0x0000000000787805 */ /* 0x000fe2000001ff00 */
[--C-:B------:R-:W-:Y:S01]  /*1a90*/  @!P1 IMAD.IADD R7, R7, 0x1, -R14.reuse ;  /* 0x0000000107079824 */ /* 0x100fe200078e0a0e */
[C---:B------:R-:W-:Y:S01]  /*1aa0*/  ISETP.GT.U32.AND P2, PT, R14.reuse, R8, PT ;  /* 0x000000080e00720c */ /* 0x040fe20003f44070 */
[--C-:B------:R-:W-:Y:S01]  /*1ab0*/  @!P5 IMAD.IADD R9, R9, 0x1, -R14.reuse ;  /* 0x000000010909d824 */ /* 0x100fe200078e0a0e */
[----:B------:R-:W-:Y:S01]  /*1ac0*/  ISETP.GE.AND P5, PT, R29, RZ, PT ;  /* 0x000000ff1d00720c */ /* 0x000fe20003fa6270 */
[----:B------:R-:W-:Y:S01]  /*1ad0*/  IMAD.MOV R16, RZ, RZ, -R13 ;  /* 0x000000ffff107224 */ /* 0x000fe200078e0a0d */
[----:B------:R-:W-:Y:S01]  /*1ae0*/  ISETP.GT.U32.AND P4, PT, R14, R7, PT ;  /* 0x000000070e00720c */ /* 0x000fe20003f84070 */
[----:B------:R-:W-:Y:S01]  /*1af0*/  IMAD R13, R2, R12, R15 ;  /* 0x0000000c020d7224 */ /* 0x000fe200078e020f */
[----:B------:R-:W-:Y:S01]  /*1b00*/  ISETP.GT.U32.AND P6, PT, R14, R9, PT ;  /* 0x000000090e00720c */ /* 0x000fe20003fc4070 */
[----:B------:R-:W-:Y:S01]  /*1b10*/  @!P3 IMAD.IADD R10, R10, 0x1, -R14 ;  /* 0x000000010a0ab824 */ /* 0x000fe200078e0a0e */
[----:B------:R-:W-:Y:S01]  /*1b20*/  ISETP.GE.AND P3, PT, R21, RZ, PT ;  /* 0x000000ff1500720c */ /* 0x000fe20003f66270 */
[----:B------:R-:W-:Y:S01]  /*1b30*/  IMAD R15, R2, R16, R17 ;  /* 0x00000010020f7224 */ /* 0x000fe200078e0211 */
[----:B------:R-:W-:Y:S01]  /*1b40*/  IABS R17, R21 ;  /* 0x0000001500117213 */ /* 0x000fe20000000000 */
[----:B------:R-:W-:Y:S01]  /*1b50*/  IMAD.HI.U32 R16, R6, R19, RZ ;  /* 0x0000001306107227 */ /* 0x000fe200078e00ff */
[----:B------:R-:W-:-:S02]  /*1b60*/  IABS R21, R22 ;  /* 0x0000001600157213 */ /* 0x000fc40000000000 */
[----:B------:R-:W-:Y:S02]  /*1b70*/  CS2R R122, SRZ ;  /* 0x00000000007a7805 */ /* 0x000fe4000001ff00 */
[----:B------:R-:W-:Y:S01]  /*1b80*/  ISETP.GE.AND P1, PT, R23, RZ, PT ;  /* 0x000000ff1700720c */ /* 0x000fe20003f26270 */
[----:B------:R-:W-:Y:S01]  /*1b90*/  @!P2 IMAD.IADD R8, R8, 0x1, -R14 ;  /* 0x000000010808a824 */ /* 0x000fe200078e0a0e */
[----:B------:R-:W-:Y:S01]  /*1ba0*/  ISETP.GE.AND P2, PT, R252, RZ, PT ;  /* 0x000000fffc00720c */ /* 0x000fe20003f46270 */
[----:B------:R-:W-:Y:S01]  /*1bb0*/  @!P5 IMAD.MOV R10, RZ, RZ, -R10 ;  /* 0x000000ffff0ad224 */ /* 0x000fe200078e0a0a */
[----:B------:R-:W-:Y:S01]  /*1bc0*/  ISETP.GT.U32.AND P5, PT, R2, R13, PT ;  /* 0x0000000d0200720c */ /* 0x000fe20003fa4070 */
[--C-:B------:R-:W-:Y:S01]  /*1bd0*/  @!P4 IMAD.IADD R7, R7, 0x1, -R14.reuse ;  /* 0x000000010707c824 */ /* 0x100fe200078e0a0e */
[----:B------:R-:W-:Y:S01]  /*1be0*/  IABS R23, R24 ;  /* 0x0000001800177213 */ /* 0x000fe20000000000 */
[----:B------:R-:W-:Y:S01]  /*1bf0*/  @!P6 IMAD.IADD R9, R9, 0x1, -R14 ;  /* 0x000000010909e824 */ /* 0x000fe200078e0a0e */
[----:B------:R-:W-:Y:S01]  /*1c00*/  ISETP.GE.AND P6, PT, R251, RZ, PT ;  /* 0x000000fffb00720c */ /* 0x000fe20003fc6270 */
[----:B------:R-:W-:Y:S01]  /*1c10*/  IMAD.MOV.U32 R12, RZ, RZ, R7 ;  /* 0x000000ffff0c7224 */ /* 0x000fe200078e0007 */
[----:B------:R-:W-:Y:S01]  /*1c20*/  ISETP.GE.AND P4, PT, R20, RZ, PT ;  /* 0x000000ff1400720c */ /* 0x000fe20003f86270 */
[----:B------:R-:W-:Y:S01]  /*1c30*/  IMAD.HI.U32 R14, R6, R17, RZ ;  /* 0x00000011060e7227 */ /* 0x000fe200078e00ff */
[----:B------:R-:W-:Y:S01]  /*1c40*/  IABS R20, R79 ;  /* 0x0000004f00147213 */ /* 0x000fe20000000000 */
[----:B------:R-:W5:Y:S01]  /*1c50*/  LDC R251, c[0x0][0x238] ;  /* 0x00008e00fffb7b82 */ /* 0x000f620000000800 */
[----:B------:R-:W-:Y:S01]  /*1c60*/  IABS R29, R49 ;  /* 0x00000031001d7213 */ /* 0x000fe20000000000 */
[----:B------:R-:W-:Y:S01]  /*1c70*/  @!P2 IMAD.MOV R12, RZ, RZ, -R12 ;  /* 0x000000ffff0ca224 */ /* 0x000fe200078e0a0c */
[----:B------:R-:W-:Y:S01]  /*1c80*/  ISETP.GE.AND P2, PT, R250, RZ, PT ;  /* 0x000000fffa00720c */ /* 0x000fe20003f46270 */
[----:B------:R-:W-:Y:S01]  /*1c90*/  IMAD.MOV R7, RZ, RZ, -R14 ;  /* 0x000000ffff077224 */ /* 0x000fe200078e0a0e */
[----:B------:R-:W-:Y:S01]  /*1ca0*/  CS2R R124, SRZ ;  /* 0x00000000007c7805 */ /* 0x000fe2000001ff00 */
[----:B------:R-:W-:Y:S01]  /*1cb0*/  IMAD.MOV.U32 R14, RZ, RZ, R8 ;  /* 0x000000ffff0e7224 */ /* 0x000fe200078e0008 */
[----:B------:R-:W-:Y:S01]  /*1cc0*/  CS2R R126, SRZ ;  /* 0x00000000007e7805 */ /* 0x000fe2000001ff00 */
[----:B------:R-:W-:Y:S01]  /*1cd0*/  @!P5 IMAD.IADD R13, R13, 0x1, -R2 ;  /* 0x000000010d0dd824 */ /* 0x000fe200078e0a02 */
[----:B------:R-:W-:Y:S01]  /*1ce0*/  CS2R R128, SRZ ;  /* 0x0000000000807805 */ /* 0x000fe2000001ff00 */
[----:B------:R-:W-:Y:S01]  /*1cf0*/  IMAD R17, R2, R7, R17 ;  /* 0x0000000702117224 */ /* 0x000fe200078e0211 */
[----:B------:R-:W-:Y:S01]  /*1d00*/  LOP3.LUT R7, RZ, R4, RZ, 0x33, !PT ;  /* 0x00000004ff077212 */ /* 0x000fe200078e33ff */
[----:B------:R-:W-:Y:S01]  /*1d10*/  @!P6 IMAD.MOV R14, RZ, RZ, -R14 ;  /* 0x000000ffff0ee224 */ /* 0x000fe200078e0a0e */
[----:B------:R-:W-:Y:S01]  /*1d20*/  ISETP.NE.AND P6, PT, R4, RZ, PT ;  /* 0x000000ff0400720c */ /* 0x000fe20003fc5270 */
[----:B------:R-:W-:Y:S01]  /*1d30*/  IMAD.MOV.U32 R4, RZ, RZ, R9 ;  /* 0x000000ffff047224 */ /* 0x000fe200078e0009 */
[C---:B------:R-:W-:Y:S01]  /*1d40*/  ISETP.GT.U32.AND P5, PT, R2.reuse, R13, PT ;  /* 0x0000000d0200720c */ /* 0x040fe20003fa4070 */
[----:B------:R-:W-:Y:S01]  /*1d50*/  IMAD.MOV R16, RZ, RZ, -R16 ;  /* 0x000000ffff107224 */ /* 0x000fe200078e0a10 */
[C---:B------:R-:W-:Y:S01]  /*1d60*/  SEL R8, R7.reuse, R10, !P6 ;  /* 0x0000000a07087207 */ /* 0x040fe20007000000 */
[----:B------:R-:W-:Y:S01]  /*1d70*/  @!P2 IMAD.MOV R4, RZ, RZ, -R4 ;  /* 0x000000ffff04a224 */ /* 0x000fe200078e0a04 */
[C---:B------:R-:W-:Y:S01]  /*1d80*/  SEL R9, R7.reuse, R12, !P6 ;  /* 0x0000000c07097207 */ /* 0x040fe20007000000 */
[----:B------:R-:W-:Y:S01]  /*1d90*/  IMAD R16, R2, R16, R19 ;  /* 0x0000001002107224 */ /* 0x000fe200078e0213 */
[C---:B------:R-:W-:Y:S01]  /*1da0*/  SEL R10, R7.reuse, R14, !P6 ;  /* 0x0000000e070a7207 */ /* 0x040fe20007000000 */
[----:B------:R-:W-:Y:S01]  /*1db0*/  IMAD R8, R8, R103, RZ ;  /* 0x0000006708087224 */ /* 0x000fe200078e02ff */
[----:B------:R-:W-:Y:S01]  /*1dc0*/  SEL R12, R7, R4, !P6 ;  /* 0x00000004070c7207 */ /* 0x000fe20007000000 */
[----:B------:R-:W-:Y:S01]  /*1dd0*/  IMAD.HI.U32 R7, R6, R21, RZ ;  /* 0x0000001506077227 */ /* 0x000fe200078e00ff */
[----:B------:R-:W-:-:S02]  /*1de0*/  ISETP.GT.U32.AND P2, PT, R2, R15, PT ;  /* 0x0000000f0200720c */ /* 0x000fc40003f44070 */
[----:B------:R-:W-:Y:S02]  /*1df0*/  CS2R R130, SRZ ;  /* 0x0000000000827805 */ /* 0x000fe4000001ff00 */
[C---:B------:R-:W-:Y:S01]  /*1e00*/  ISETP.GT.U32.AND P6, PT, R2.reuse, R17, PT ;  /* 0x000000110200720c */ /* 0x040fe20003fc4070 */
[----:B------:R-:W-:Y:S01]  /*1e10*/  @!P5 IMAD.IADD R13, R13, 0x1, -R2 ;  /* 0x000000010d0dd824 */ /* 0x000fe200078e0a02 */
[C---:B------:R-:W-:Y:S01]  /*1e20*/  ISETP.GT.U32.AND P5, PT, R2.reuse, R16, PT ;  /* 0x000000100200720c */ /* 0x040fe20003fa4070 */
[----:B------:R-:W-:Y:S01]  /*1e30*/  IMAD.MOV R18, RZ, RZ, -R7 ;  /* 0x000000ffff127224 */ /* 0x000fe200078e0a07 */
[----:B------:R-:W-:Y:S01]  /*1e40*/  IABS R19, R25 ;  /* 0x0000001900137213 */ /* 0x000fe20000000000 */
[----:B------:R-:W-:Y:S01]  /*1e50*/  @!P0 IMAD.MOV R13, RZ, RZ, -R13 ;  /* 0x000000ffff0d8224 */ /* 0x000fe200078e0a0d */
[----:B------:R-:W-:Y:S01]  /*1e60*/  IABS R14, R81 ;  /* 0x00000051000e7213 */ /* 0x000fe20000000000 */
[----:B------:R-:W-:Y:S01]  /*1e70*/  IMAD R18, R2, R18, R21 ;  /* 0x0000001202127224 */ /* 0x000fe200078e0215 */
[----:B------:R-:W-:Y:S01]  /*1e80*/  CS2R R132, SRZ ;  /* 0x0000000000847805 */ /* 0x000fe2000001ff00 */
[----:B------:R-:W-:Y:S01]  /*1e90*/  IMAD.HI.U32 R4, R6, R19, RZ ;  /* 0x0000001306047227 */ /* 0x000fe200078e00ff */
[----:B------:R-:W-:-:S02]  /*1ea0*/  CS2R R134, SRZ ;  /* 0x0000000000867805 */ /* 0x000fc4000001ff00 */
[----:B------:R-:W-:Y:S02]  /*1eb0*/  CS2R R136, SRZ ;  /* 0x0000000000887805 */ /* 0x000fe4000001ff00 */
[----:B------:R-:W-:Y:S01]  /*1ec0*/  CS2R R138, SRZ ;  /* 0x00000000008a7805 */ /* 0x000fe2000001ff00 */
[--C-:B------:R-:W-:Y:S01]  /*1ed0*/  @!P2 IMAD.IADD R15, R15, 0x1, -R2.reuse ;  /* 0x000000010f0fa824 */ /* 0x100fe200078e0a02 */
[----:B------:R-:W-:Y:S01]  /*1ee0*/  ISETP.GE.AND P2, PT, R25, RZ, PT ;  /* 0x000000ff1900720c */ /* 0x000fe20003f46270 */
[----:B------:R-:W-:Y:S01]  /*1ef0*/  @!P6 IMAD.IADD R17, R17, 0x1, -R2 ;  /* 0x000000011111e824 */ /* 0x000fe200078e0a02 */
[----:B------:R-:W-:Y:S01]  /*1f00*/  IABS R25, R77 ;  /* 0x0000004d00197213 */ /* 0x000fe20000000000 */
[----:B------:R-:W-:Y:S01]  /*1f10*/  IMAD.MOV R4, RZ, RZ, -R4 ;  /* 0x000000ffff047224 */ /* 0x000fe200078e0a04 */
[----:B------:R-:W-:Y:S01]  /*1f20*/  ISETP.GT.U32.AND P6, PT, R2, R15, PT ;  /* 0x0000000f0200720c */ /* 0x000fe20003fc4070 */
[----:B------:R-:W-:Y:S01]  /*1f30*/  @!P5 IMAD.IADD R16, R16, 0x1, -R2 ;  /* 0x000000011010d824 */ /* 0x000fe200078e0a02 */
[C---:B------:R-:W-:Y:S01]  /*1f40*/  ISETP.GT.U32.AND P5, PT, R2.reuse, R17, PT ;  /* 0x000000110200720c */ /* 0x040fe20003fa4070 */
[----:B------:R-:W-:Y:S01]  /*1f50*/  IMAD R7, R2, R4, R19 ;  /* 0x0000000402077224 */ /* 0x000fe200078e0213 */
[----:B------:R-:W-:Y:S01]  /*1f60*/  CS2R R140, SRZ ;  /* 0x00000000008c7805 */ /* 0x000fe2000001ff00 */
[----:B------:R-:W-:Y:S01]  /*1f70*/  IMAD.HI.U32 R4, R6, R23, RZ ;  /* 0x0000001706047227 */ /* 0x000fe200078e00ff */
[----:B------:R-:W-:-:S02]  /*1f80*/  ISETP.GT.U32.AND P0, PT, R2, R16, PT ;  /* 0x000000100200720c */ /* 0x000fc40003f04070 */
[----:B------:R-:W-:Y:S02]  /*1f90*/  CS2R R142, SRZ ;  /* 0x00000000008e7805 */ /* 0x000fe4000001ff00 */
[----:B------:R-:W-:Y:S01]  /*1fa0*/  CS2R R144, SRZ ;  /* 0x0000000000907805 */ /* 0x000fe2000001ff00 */
[----:B------:R-:W-:Y:S01]  /*1fb0*/  IMAD.MOV.U32 R21, RZ, RZ, R14 ;  /* 0x000000ffff157224 */ /* 0x000fe200078e000e */
[----:B------:R-:W-:Y:S01]  /*1fc0*/  CS2R R146, SRZ ;  /* 0x0000000000927805 */ /* 0x000fe2000001ff00 */
[----:B------:R-:W-:Y:S01]  /*1fd0*/  IMAD.MOV R4, RZ, RZ, -R4 ;  /* 0x000000ffff047224 */ /* 0x000fe200078e0a04 */
[----:B------:R-:W-:Y:S01]  /*1fe0*/  CS2R R148, SRZ ;  /* 0x0000000000947805 */ /* 0x000fe2000001ff00 */
[----:B------:R-:W-:Y:S01]  /*1ff0*/  IMAD.HI.U32 R14, R6, R21, RZ ;  /* 0x00000015060e7227 */ /* 0x000fe200078e00ff */
[----:B------:R-:W-:-:S03]  /*2000*/  CS2R R150, SRZ ;  /* 0x0000000000967805 */ /* 0x000fc6000001ff00 */
[C---:B------:R-:W-:Y:S02]  /*2010*/  IMAD R19, R2.reuse, R4, R23 ;  /* 0x0000000402137224 */ /* 0x040fe400078e0217 */
[----:B------:R-:W-:Y:S02]  /*2020*/  IMAD.MOV.U32 R23, RZ, RZ, R20 ;  /* 0x000000ffff177224 */ /* 0x000fe400078e0014 */
[--C-:B------:R-:W-:Y:S01]  /*2030*/  @!P6 IMAD.IADD R15, R15, 0x1, -R2.reuse ;  /* 0x000000010f0fe824 */ /* 0x100fe200078e0a02 */
[C---:B------:R-:W-:Y:S01]  /*2040*/  ISETP.GT.U32.AND P6, PT, R2.reuse, R7, PT ;  /* 0x000000070200720c */ /* 0x040fe20003fc4070 */
[----:B------:R-:W-:Y:S01]  /*2050*/  @!P5 IMAD.IADD R17, R17, 0x1, -R2 ;  /* 0x000000011111d824 */ /* 0x000fe200078e0a02 */
[----:B------:R-:W-:Y:S01]  /*2060*/  ISETP.GT.U32.AND P5, PT, R2, R18, PT ;  /* 0x000000120200720c */ /* 0x000fe20003fa4070 */
[----:B------:R-:W-:Y:S02]  /*2070*/  IMAD.MOV R14, RZ, RZ, -R14 ;  /* 0x000000ffff0e7224 */ /* 0x000fe400078e0a0e */
[----:B------:R-:W-:-:S04]  /*2080*/  IMAD.HI.U32 R4, R6, R23, RZ ;  /* 0x0000001706047227 */ /* 0x000fc800078e00ff */
[C---:B------:R-:W-:Y:S02]  /*2090*/  IMAD R20, R2.reuse, R14, R21 ;  /* 0x0000000e02147224 */ /* 0x040fe400078e0215 */
[----:B------:R-:W-:Y:S02]  /*20a0*/  IMAD.MOV R21, RZ, RZ, -R4 ;  /* 0x000000ffff157224 */ /* 0x000fe400078e0a04 */
[--C-:B------:R-:W-:Y:S01]  /*20b0*/  @!P6 IMAD.IADD R7, R7, 0x1, -R2.reuse ;  /* 0x000000010707e824 */ /* 0x100fe200078e0a02 */
[C---:B------:R-:W-:Y:S01]  /*20c0*/  ISETP.GT.U32.AND P6, PT, R2.reuse, R20, PT ;  /* 0x000000140200720c */ /* 0x040fe20003fc4070 */
[----:B------:R-:W-:Y:S02]  /*20d0*/  IMAD R21, R2, R21, R23 ;  /* 0x0000001502157224 */ /* 0x000fe400078e0217 */
[--C-:B------:R-:W-:Y:S02]  /*20e0*/  @!P5 IMAD.IADD R18, R18, 0x1, -R2.reuse ;  /* 0x000000011212d824 */ /* 0x100fe400078e0a02 */
[----:B------:R-:W-:Y:S01]  /*20f0*/  @!P0 IMAD.IADD R16, R16, 0x1, -R2 ;  /* 0x0000000110108824 */ /* 0x000fe200078e0a02 */
[C---:B------:R-:W-:Y:S01]  /*2100*/  ISETP.GT.U32.AND P5, PT, R2.reuse, R21, PT ;  /* 0x000000150200720c */ /* 0x040fe20003fa4070 */
[----:B------:R-:W-:Y:S01]  /*2110*/  IMAD.MOV.U32 R14, RZ, RZ, R15 ;  /* 0x000000ffff0e7224 */ /* 0x000fe200078e000f */
[----:B------:R-:W-:Y:S01]  /*2120*/  ISETP.GT.U32.AND P0, PT, R2, R19, PT ;  /* 0x000000130200720c */ /* 0x000fe20003f04070 */
[----:B------:R-:W-:-:S04]  /*2130*/  IMAD.HI.U32 R4, R6, R25, RZ ;  /* 0x0000001906047227 */ /* 0x000fc800078e00ff */
[----:B------:R-:W-:Y:S01]  /*2140*/  @!P1 IMAD.MOV R14, RZ, RZ, -R14 ;  /* 0x000000ffff0e9224 */ /* 0x000fe200078e0a0e */
[----:B------:R-:W-:Y:S01]  /*2150*/  ISETP.GT.U32.AND P1, PT, R2, R18, PT ;  /* 0x000000120200720c */ /* 0x000fe20003f24070 */
[----:B------:R-:W-:Y:S01]  /*2160*/  @!P6 IMAD.IADD R20, R20, 0x1, -R2 ;  /* 0x000000011414e824 */ /* 0x000fe200078e0a02 */
[C---:B------:R-:W-:Y:S01]  /*2170*/  ISETP.GT.U32.AND P6, PT, R2.reuse, R7, PT ;  /* 0x000000070200720c */ /* 0x040fe20003fc4070 */
[----:B------:R-:W-:Y:S02]  /*2180*/  IMAD.MOV R4, RZ, RZ, -R4 ;  /* 0x000000ffff047224 */ /* 0x000fe400078e0a04 */
[--C-:B------:R-:W-:Y:S01]  /*2190*/  @!P5 IMAD.IADD R21, R21, 0x1, -R2.reuse ;  /* 0x000000011515d824 */ /* 0x100fe200078e0a02 */
[----:B------:R-:W-:Y:S01]  /*21a0*/  ISETP.GT.U32.AND P5, PT, R2, R20, PT ;  /* 0x000000140200720c */ /* 0x000fe20003fa4070 */
[----:B------:R-:W-:Y:S01]  /*21b0*/  @!P0 IMAD.IADD R19, R19, 0x1, -R2 ;  /* 0x0000000113138824 */ /* 0x000fe200078e0a02 */
[----:B------:R-:W-:Y:S01]  /*21c0*/  ISETP.GE.AND P0, PT, R22, RZ, PT ;  /* 0x000000ff1600720c */ /* 0x000fe20003f06270 */
[----:B------:R-:W-:-:S02]  /*21d0*/  IMAD.MOV.U32 R15, RZ, RZ, R17 ;  /* 0x000000ffff0f7224 */ /* 0x000fc400078e0011 */
[----:B------:R-:W-:Y:S01]  /*21e0*/  @!P4 IMAD.MOV R16, RZ, RZ, -R16 ;  /* 0x000000ffff10c224 */ /* 0x000fe200078e0a10 */
[C---:B------:R-:W-:Y:S01]  /*21f0*/  ISETP.GT.U32.AND P4, PT, R2.reuse, R21, PT ;  /* 0x000000150200720c */ /* 0x040fe20003f84070 */
[----:B------:R-:W-:Y:S01]  /*2200*/  IMAD R22, R2, R4, R25 ;  /* 0x0000000402167224 */ /* 0x000fe200078e0219 */
[----:B------:R-:W-:Y:S01]  /*2210*/  IABS R25, R41 ;  /* 0x0000002900197213 */ /* 0x000fe20000000000 */
[----:B------:R-:W-:-:S04]  /*2220*/  IMAD.HI.U32 R4, R6, R29, RZ ;  /* 0x0000001d06047227 */ /* 0x000fc800078e00ff */
[----:B------:R-:W-:Y:S01]  /*2230*/  @!P3 IMAD.MOV R15, RZ, RZ, -R15 ;  /* 0x000000ffff0fb224 */ /* 0x000fe200078e0a0f */
[----:B------:R-:W-:Y:S01]  /*2240*/  ISETP.GT.U32.AND P3, PT, R2, R19, PT ;  /* 0x000000130200720c */ /* 0x000fe20003f64070 */
[----:B------:R-:W-:-:S04]  /*2250*/  IMAD.HI.U32 R23, R6, R27, RZ ;  /* 0x0000001b06177227 */ /* 0x000fc800078e00ff */
[----:B------:R-:W-:Y:S02]  /*2260*/  IMAD.MOV R4, RZ, RZ, -R4 ;  /* 0x000000ffff047224 */ /* 0x000fe400078e0a04 */
[----:B------:R-:W-:Y:S02]  /*2270*/  IMAD.MOV R23, RZ, RZ, -R23 ;  /* 0x000000ffff177224 */ /* 0x000fe400078e0a17 */
[--C-:B------:R-:W-:Y:S01]  /*2280*/  @!P1 IMAD.IADD R18, R18, 0x1, -R2.reuse ;  /* 0x0000000112129824 */ /* 0x100fe200078e0a02 */
[----:B------:R-:W-:Y:S01]  /*2290*/  ISETP.GE.AND P1, PT, R24, RZ, PT ;  /* 0x000000ff1800720c */ /* 0x000fe20003f26270 */
[--C-:B------:R-:W-:Y:S01]  /*22a0*/  @!P6 IMAD.IADD R7, R7, 0x1, -R2.reuse ;  /* 0x000000010707e824 */ /* 0x100fe200078e0a02 */
[C---:B------:R-:W-:Y:S01]  /*22b0*/  ISETP.GT.U32.AND P6, PT, R2.reuse, R22, PT ;  /* 0x000000160200720c */ /* 0x040fe20003fc4070 */
[C---:B------:R-:W-:Y:S01]  /*22c0*/  IMAD R24, R2.reuse, R4, R29 ;  /* 0x0000000402187224 */ /* 0x040fe200078e021d */
[----:B------:R-:W-:Y:S01]  /*22d0*/  IABS R29, R28 ;  /* 0x0000001c001d7213 */ /* 0x000fe20000000000 */
[C---:B------:R-:W-:Y:S01]  /*22e0*/  IMAD R23, R2.reuse, R23, R27 ;  /* 0x0000001702177224 */ /* 0x040fe200078e021b */
[----:B------:R-:W-:Y:S01]  /*22f0*/  IABS R27, R35 ;  /* 0x00000023001b7213 */ /* 0x000fe20000000000 */
[--C-:B------:R-:W-:Y:S01]  /*2300*/  @!P4 IMAD.IADD R21, R21, 0x1, -R2.reuse ;  /* 0x000000011515c824 */ /* 0x100fe200078e0a02 */
[C---:B------:R-:W-:Y:S01]  /*2310*/  ISETP.GT.U32.AND P4, PT, R2.reuse, R24, PT ;  /* 0x000000180200720c */ /* 0x040fe20003f84070 */
[--C-:B------:R-:W-:Y:S01]  /*2320*/  @!P3 IMAD.IADD R19, R19, 0x1, -R2.reuse ;  /* 0x000000011313b824 */ /* 0x100fe200078e0a02 */
[----:B------:R-:W-:Y:S01]  /*2330*/  ISETP.GT.U32.AND P3, PT, R2, R23, PT ;  /* 0x000000170200720c */ /* 0x000fe20003f64070 */
[----:B------:R-:W-:Y:S01]  /*2340*/  @!P5 IMAD.IADD R20, R20, 0x1, -R2 ;  /* 0x000000011414d824 */ /* 0x000fe200078e0a02 */
[----:B------:R-:W-:Y:S01]  /*2350*/  ISETP.GE.AND P5, PT, R81, RZ, PT ;  /* 0x000000ff5100720c */ /* 0x000fe20003fa6270 */
[----:B------:R-:W-:Y:S01]  /*2360*/  IMAD.HI.U32 R4, R6, R25, RZ ;  /* 0x0000001906047227 */ /* 0x000fe200078e00ff */
[----:B------:R-:W-:-:S03]  /*2370*/  IABS R81, R76 ;  /* 0x0000004c00517213 */ /* 0x000fc60000000000 */
[----:B------:R-:W-:Y:S01]  /*2380*/  @!P6 IMAD.IADD R22, R22, 0x1, -R2 ;  /* 0x000000011616e824 */ /* 0x000fe200078e0a02 */
[----:B------:R-:W-:Y:S01]  /*2390*/  ISETP.GE.AND P6, PT, R79, RZ, PT ;  /* 0x000000ff4f00720c */ /* 0x000fe20003fc6270 */
[----:B------:R-:W-:Y:S01]  /*23a0*/  IMAD.MOV R17, RZ, RZ, -R4 ;  /* 0x000000ffff117224 */ /* 0x000fe200078e0a04 */
[----:B------:R-:W-:Y:S01]  /*23b0*/  IABS R79, R65 ;  /* 0x00000041004f7213 */ /* 0x000fe20000000000 */
[----:B------:R-:W-:Y:S01]  /*23c0*/  @!P4 IMAD.IADD R24, R24, 0x1, -R2 ;  /* 0x000000011818c824 */ /* 0x000fe200078e0a02 */
[----:B------:R-:W-:Y:S01]  /*23d0*/  ISETP.GT.U32.AND P4, PT, R2, R22, PT ;  /* 0x000000160200720c */ /* 0x000fe20003f84070 */
[----:B------:R-:W-:-:S04]  /*23e0*/  IMAD.HI.U32 R4, R6, R27, RZ ;  /* 0x0000001b06047227 */ /* 0x000fc800078e00ff */
[----:B------:R-:W-:Y:S01]  /*23f0*/  @!P3 IMAD.IADD R23, R23, 0x1, -R2 ;  /* 0x000000011717b824 */ /* 0x000fe200078e0a02 */
[----:B------:R-:W-:Y:S01]  /*2400*/  ISETP.GE.AND P3, PT, R77, RZ, PT ;  /* 0x000000ff4d00720c */ /* 0x000fe20003f66270 */
[----:B------:R-:W-:Y:S01]  /*2410*/  IMAD.MOV R4, RZ, RZ, -R4 ;  /* 0x000000ffff047224 */ /* 0x000fe200078e0a04 */
[----:B------:R-:W-:Y:S01]  /*2420*/  IABS R77, R59 ;  /* 0x0000003b004d7213 */ /* 0x000fe20000000000 */
[----:B------:R-:W-:Y:S01]  /*2430*/  @!P0 IMAD.MOV R18, RZ, RZ, -R18 ;  /* 0x000000ffff128224 */ /* 0x000fe200078e0a12 */
[C---:B------:R-:W-:Y:S01]  /*2440*/  ISETP.GT.U32.AND P0, PT, R2.reuse, R23, PT ;  /* 0x000000170200720c */ /* 0x040fe20003f04070 */
[----:B------:R-:W-:Y:S02]  /*2450*/  IMAD R25, R2, R17, R25 ;  /* 0x0000001102197224 */ /* 0x000fe400078e0219 */
[----:B------:R-:W-:Y:S01]  /*2460*/  @!P5 IMAD.MOV R20, RZ, RZ, -R20 ;  /* 0x000000ffff14d224 */ /* 0x000fe200078e0a14 */
[----:B------:R-:W-:Y:S01]  /*2470*/  ISETP.GE.AND P5, PT, R26, RZ, PT ;  /* 0x000000ff1a00720c */ /* 0x000fe20003fa6270 */
[----:B------:R-:W-:-:S02]  /*2480*/  IMAD R26, R2, R4, R27 ;  /* 0x00000004021a7224 */ /* 0x000fc400078e021b */
[----:B------:R-:W-:Y:S01]  /*2490*/  @!P1 IMAD.MOV R19, RZ, RZ, -R19 ;  /* 0x000000ffff139224 */ /* 0x000fe200078e0a13 */
[----:B------:R-:W-:Y:S01]  /*24a0*/  ISETP.GT.U32.AND P1, PT, R2, R25, PT ;  /* 0x000000190200720c */ /* 0x000fe20003f24070 */
[----:B------:R-:W-:-:S04]  /*24b0*/  IMAD.HI.U32 R4, R6, R29, RZ ;  /* 0x0000001d06047227 */ /* 0x000fc800078e00ff */
[----:B------:R-:W-:Y:S01]  /*24c0*/  @!P4 IMAD.IADD R22, R22, 0x1, -R2 ;  /* 0x000000011616c824 */ /* 0x000fe200078e0a02 */
[C---:B------:R-:W-:Y:S01]  /*24d0*/  ISETP.GT.U32.AND P4, PT, R2.reuse, R26, PT ;  /* 0x0000001a0200720c */ /* 0x040fe20003f84070 */
[----:B------:R-:W-:Y:S01]  /*24e0*/  IMAD.MOV.U32 R17, RZ, RZ, R7 ;  /* 0x000000ffff117224 */ /* 0x000fe200078e0007 */
[----:B------:R-:W-:Y:S01]  /*24f0*/  IABS R7, R31 ;  /* 0x0000001f00077213 */ /* 0x000fe20000000000 */
[----:B------:R-:W-:Y:S02]  /*2500*/  IMAD.MOV R4, RZ, RZ, -R4 ;  /* 0x000000ffff047224 */ /* 0x000fe400078e0a04 */
[----:B------:R-:W-:Y:S01]  /*2510*/  @!P2 IMAD.MOV R17, RZ, RZ, -R17 ;  /* 0x000000ffff11a224 */ /* 0x000fe200078e0a11 */
[C---:B------:R-:W-:Y:S01]  /*2520*/  ISETP.GT.U32.AND P2, PT, R2.reuse, R24, PT ;  /* 0x000000180200720c */ /* 0x040fe20003f44070 */
[--C-:B------:R-:W-:Y:S01]  /*2530*/  @!P0 IMAD.IADD R23, R23, 0x1, -R2.reuse ;  /* 0x0000000117178824 */ /* 0x100fe200078e0a02 */
[----:B------:R-:W-:Y:S01]  /*2540*/  ISETP.GE.AND P0, PT, R41, RZ, PT ;  /* 0x000000ff2900720c */ /* 0x000fe20003f06270 */
[C---:B------:R-:W-:Y:S01]  /*2550*/  IMAD R27, R2.reuse, R4, R29 ;  /* 0x00000004021b7224 */ /* 0x040fe200078e021d */
[----:B------:R-:W-:Y:S01]  /*2560*/  IABS R41, R40 ;  /* 0x0000002800297213 */ /* 0x000fe20000000000 */
[----:B------:R-:W-:Y:S01]  /*2570*/  @!P6 IMAD.MOV R21, RZ, RZ, -R21 ;  /* 0x000000ffff15e224 */ /* 0x000fe200078e0a15 */
[----:B------:R-:W-:Y:S01]  /*2580*/  ISETP.GE.AND P6, PT, R49, RZ, PT ;  /* 0x000000ff3100720c */ /* 0x000fe20003fc6270 */
[----:B------:R-:W-:Y:S01]  /*2590*/  @!P5 IMAD.MOV R23, RZ, RZ, -R23 ;  /* 0x000000ffff17d224 */ /* 0x000fe200078e0a17 */
[----:B------:R-:W-:Y:S01]  /*25a0*/  ISETP.GT.U32.AND P5, PT, R2, R27, PT ;  /* 0x0000001b0200720c */ /* 0x000fe20003fa4070 */
[--C-:B------:R-:W-:Y:S01]  /*25b0*/  @!P1 IMAD.IADD R25, R25, 0x1, -R2.reuse ;  /* 0x0000000119199824 */ /* 0x100fe200078e0a02 */
[----:B------:R-:W-:Y:S01]  /*25c0*/  ISETP.GE.AND P1, PT, R28, RZ, PT ;  /* 0x000000ff1c00720c */ /* 0x000fe20003f26270 */
[----:B------:R-:W-:Y:S01]  /*25d0*/  @!P4 IMAD.IADD R26, R26, 0x1, -R2 ;  /* 0x000000011a1ac824 */ /* 0x000fe200078e0a02 */
[----:B------:R-:W-:Y:S01]  /*25e0*/  IABS R28, R33 ;  /* 0x00000021001c7213 */ /* 0x000fe20000000000 */
[----:B------:R-:W-:Y:S01]  /*25f0*/  IMAD.HI.U32 R4, R6, R7, RZ ;  /* 0x0000000706047227 */ /* 0x000fe200078e00ff */
[----:B------:R-:W-:-:S02]  /*2600*/  ISETP.GT.U32.AND P4, PT, R2, R25, PT ;  /* 0x000000190200720c */ /* 0x000fc40003f84070 */
[----:B------:R-:W-:Y:S01]  /*2610*/  IABS R49, R45 ;  /* 0x0000002d00317213 */ /* 0x000fe20000000000 */
[----:B------:R-:W-:Y:S02]  /*2620*/  IMAD.MOV.U32 R29, RZ, RZ, R28 ;  /* 0x000000ffff1d7224 */ /* 0x000fe400078e001c */
[----:B------:R-:W-:Y:S01]  /*2630*/  @!P3 IMAD.MOV R22, RZ, RZ, -R22 ;  /* 0x000000ffff16b224 */ /* 0x000fe200078e0a16 */
[----:B------:R-:W-:Y:S01]  /*2640*/  ISETP.GT.U32.AND P3, PT, R2, R26, PT ;  /* 0x0000001a0200720c */ /* 0x000fe20003f64070 */
[----:B------:R-:W-:Y:S01]  /*2650*/  @!P2 IMAD.IADD R24, R24, 0x1, -R2 ;  /* 0x000000011818a824 */ /* 0x000fe200078e0a02 */
[----:B------:R-:W-:Y:S01]  /*2660*/  ISETP.GE.AND P2, PT, R35, RZ, PT ;  /* 0x000000ff2300720c */ /* 0x000fe20003f46270 */
[----:B------:R-:W-:Y:S01]  /*2670*/  IMAD.MOV R28, RZ, RZ, -R4 ;  /* 0x000000ffff1c7224 */ /* 0x000fe200078e0a04 */
[----:B------:R-:W-:Y:S01]  /*2680*/  IABS R35, R37 ;  /* 0x0000002500237213 */ /* 0x000fe20000000000 */
[----:B------:R-:W-:-:S04]  /*2690*/  IMAD.HI.U32 R4, R6, R29, RZ ;  /* 0x0000001d06047227 */ /* 0x000fc800078e00ff */
[----:B------:R-:W-:Y:S01]  /*26a0*/  @!P6 IMAD.MOV R24, RZ, RZ, -R24 ;  /* 0x000000ffff18e224 */ /* 0x000fe200078e0a18 */
[----:B------:R-:W-:Y:S01]  /*26b0*/  ISETP.GE.AND P6, PT, R31, RZ, PT ;  /* 0x000000ff1f00720c */ /* 0x000fe20003fc6270 */
[----:B------:R-:W-:Y:S01]  /*26c0*/  @!P5 IMAD.IADD R27, R27, 0x1, -R2 ;  /* 0x000000011b1bd824 */ /* 0x000fe200078e0a02 */
[----:B------:R-:W-:Y:S01]  /*26d0*/  IABS R31, R30 ;  /* 0x0000001e001f7213 */ /* 0x000fe20000000000 */
[C---:B------:R-:W-:Y:S02]  /*26e0*/  IMAD R28, R2.reuse, R28, R7 ;  /* 0x0000001c021c7224 */ /* 0x040fe400078e0207 */
[----:B------:R-:W-:Y:S01]  /*26f0*/  IMAD.MOV R7, RZ, RZ, -R4 ;  /* 0x000000ffff077224 */ /* 0x000fe200078e0a04 */
[----:B------:R-:W-:Y:S01]  /*2700*/  ISETP.GT.U32.AND P5, PT, R2, R27, PT ;  /* 0x0000001b0200720c */ /* 0x000fe20003fa4070 */
[----:B------:R-:W-:Y:S01]  /*2710*/  @!P4 IMAD.IADD R25, R25, 0x1, -R2 ;  /* 0x000000011919c824 */ /* 0x000fe200078e0a02 */
[----:B------:R-:W-:Y:S01]  /*2720*/  ISETP.GE.AND P4, PT, R33, RZ, PT ;  /* 0x000000ff2100720c */ /* 0x000fe20003f86270 */
[----:B------:R-:W-:Y:S01]  /*2730*/  IMAD.HI.U32 R4, R6, R31, RZ ;  /* 0x0000001f06047227 */ /* 0x000fe200078e00ff */
[----:B------:R-:W-:-:S03]  /*2740*/  IABS R33, R39 ;  /* 0x0000002700217213 */ /* 0x000fc60000000000 */
[----:B------:R-:W-:Y:S02]  /*2750*/  IMAD R29, R2, R7, R29 ;  /* 0x00000007021d7224 */ /* 0x000fe400078e021d */
[----:B------:R-:W-:Y:S01]  /*2760*/  @!P3 IMAD.IADD R26, R26, 0x1, -R2 ;  /* 0x000000011a1ab824 */ /* 0x000fe200078e0a02 */
[C---:B------:R-:W-:Y:S01]  /*2770*/  ISETP.GT.U32.AND P3, PT, R2.reuse, R28, PT ;  /* 0x0000001c0200720c */ /* 0x040fe20003f64070 */
[----:B------:R-:W-:Y:S02]  /*2780*/  IMAD.MOV R4, RZ, RZ, -R4 ;  /* 0x000000ffff047224 */ /* 0x000fe400078e0a04 */
[----:B------:R-:W-:Y:S01]  /*2790*/  @!P0 IMAD.MOV R25, RZ, RZ, -R25 ;  /* 0x000000ffff198224 */ /* 0x000fe200078e0a19 */
[----:B------:R-:W-:Y:S01]  /*27a0*/  ISETP.GT.U32.AND P0, PT, R2, R29, PT ;  /* 0x0000001d0200720c */ /* 0x000fe20003f04070 */
[----:B------:R-:W-:Y:S01]  /*27b0*/  @!P2 IMAD.MOV R26, RZ, RZ, -R26 ;  /* 0x000000ffff1aa224 */ /* 0x000fe200078e0a1a */
[----:B------:R-:W-:Y:S01]  /*27c0*/  ISETP.GE.AND P2, PT, R30, RZ, PT ;  /* 0x000000ff1e00720c */ /* 0x000fe20003f46270 */
[----:B------:R-:W-:Y:S01]  /*27d0*/  IMAD R30, R2, R4, R31 ;  /* 0x00000004021e7224 */ /* 0x000fe200078e021f */
[----:B------:R-:W-:Y:S01]  /*27e0*/  IABS R31, R32 ;  /* 0x00000020001f7213 */ /* 0x000fe20000000000 */
[----:B------:R-:W-:-:S02]  /*27f0*/  @!P5 IMAD.IADD R27, R27, 0x1, -R2 ;  /* 0x000000011b1bd824 */ /* 0x000fc400078e0a02 */
[----:B------:R-:W-:Y:S01]  /*2800*/  IMAD.HI.U32 R7, R6, R33, RZ ;  /* 0x0000002106077227 */ /* 0x000fe200078e00ff */
[----:B------:R-:W-:-:S03]  /*2810*/  ISETP.GT.U32.AND P5, PT, R2, R30, PT ;  /* 0x0000001e0200720c */ /* 0x000fc60003fa4070 */
[--C-:B------:R-:W-:Y:S02]  /*2820*/  @!P3 IMAD.IADD R28, R28, 0x1, -R2.reuse ;  /* 0x000000011c1cb824 */ /* 0x100fe400078e0a02 */
[----:B------:R-:W-:Y:S02]  /*2830*/  @!P0 IMAD.IADD R29, R29, 0x1, -R2 ;  /* 0x000000011d1d8824 */ /* 0x000fe400078e0a02 */
[----:B------:R-:W-:Y:S01]  /*2840*/  IMAD.HI.U32 R4, R6, R31, RZ ;  /* 0x0000001f06047227 */ /* 0x000fe200078e00ff */
[C---:B------:R-:W-:Y:S02]  /*2850*/  ISETP.GT.U32.AND P3, PT, R2.reuse, R28, PT ;  /* 0x0000001c0200720c */ /* 0x040fe40003f64070 */
[----:B------:R-:W-:Y:S01]  /*2860*/  ISETP.GT.U32.AND P0, PT, R2, R29, PT ;  /* 0x0000001d0200720c */ /* 0x000fe20003f04070 */
[----:B------:R-:W-:Y:S02]  /*2870*/  IMAD.MOV R4, RZ, RZ, -R4 ;  /* 0x000000ffff047224 */ /* 0x000fe400078e0a04 */
[----:B------:R-:W-:-:S02]  /*2880*/  @!P5 IMAD.IADD R30, R30, 0x1, -R2 ;  /* 0x000000011e1ed824 */ /* 0x000fc400078e0a02 */
[----:B------:R-:W-:Y:S01]  /*2890*/  @!P1 IMAD.MOV R27, RZ, RZ, -R27 ;  /* 0x000000ffff1b9224 */ /* 0x000fe200078e0a1b */
[----:B------:R-:W-:Y:S01]  /*28a0*/  ISETP.GE.AND P1, PT, R32, RZ, PT ;  /* 0x000000ff2000720c */ /* 0x000fe20003f26270 */
[----:B------:R-:W-:Y:S01]  /*28b0*/  IMAD.HI.U32 R32, R6, R35, RZ ;  /* 0x0000002306207227 */ /* 0x000fe200078e00ff */
[----:B------:R-:W-:-:S03]  /*28c0*/  ISETP.GT.U32.AND P5, PT, R2, R30, PT ;  /* 0x0000001e0200720c */ /* 0x000fc60003fa4070 */
[----:B------:R-:W-:Y:S02]  /*28d0*/  IMAD.MOV R7, RZ, RZ, -R7 ;  /* 0x000000ffff077224 */ /* 0x000fe400078e0a07 */
[----:B------:R-:W-:Y:S02]  /*28e0*/  IMAD R31, R2, R4, R31 ;  /* 0x00000004021f7224 */ /* 0x000fe400078e021f */
[----:B------:R-:W-:Y:S02]  /*28f0*/  IMAD.MOV R4, RZ, RZ, -R32 ;  /* 0x000000ffff047224 */ /* 0x000fe400078e0a20 */
[--C-:B------:R-:W-:Y:S01]  /*2900*/  @!P3 IMAD.IADD R28, R28, 0x1, -R2.reuse ;  /* 0x000000011c1cb824 */ /* 0x100fe200078e0a02 */
[----:B------:R-:W-:Y:S01]  /*2910*/  ISETP.GE.AND P3, PT, R39, RZ, PT ;  /* 0x000000ff2700720c */ /* 0x000fe20003f66270 */
[----:B------:R-:W-:Y:S01]  /*2920*/  @!P0 IMAD.IADD R29, R29, 0x1, -R2 ;  /* 0x000000011d1d8824 */ /* 0x000fe200078e0a02 */
[C---:B------:R-:W-:Y:S01]  /*2930*/  ISETP.GT.U32.AND P0, PT, R2.reuse, R31, PT ;  /* 0x0000001f0200720c */ /* 0x040fe20003f04070 */
[C---:B------:R-:W-:Y:S01]  /*2940*/  IMAD R32, R2.reuse, R7, R33 ;  /* 0x0000000702207224 */ /* 0x040fe200078e0221 */
[----:B------:R-:W-:Y:S01]  /*2950*/  IABS R39, R38 ;  /* 0x0000002600277213 */ /* 0x000fe20000000000 */
[C---:B------:R-:W-:Y:S01]  /*2960*/  IMAD R33, R2.reuse, R4, R35 ;  /* 0x0000000402217224 */ /* 0x040fe200078e0223 */
[----:B------:R-:W-:Y:S01]  /*2970*/  IABS R35, R34 ;  /* 0x0000002200237213 */ /* 0x000fe20000000000 */
[----:B------:R-:W-:Y:S01]  /*2980*/  @!P6 IMAD.MOV R28, RZ, RZ, -R28 ;  /* 0x000000ffff1ce224 */ /* 0x000fe200078e0a1c */
[----:B------:R-:W-:Y:S01]  /*2990*/  ISETP.GT.U32.AND P6, PT, R2, R32, PT ;  /* 0x000000200200720c */ /* 0x000fe20003fc4070 */
[----:B------:R-:W-:Y:S01]  /*29a0*/  @!P5 IMAD.IADD R30, R30, 0x1, -R2 ;  /* 0x000000011e1ed824 */ /* 0x000fe200078e0a02 */
[----:B------:R-:W-:Y:S01]  /*29b0*/  ISETP.GT.U32.AND P5, PT, R2, R33, PT ;  /* 0x000000210200720c */ /* 0x000fe20003fa4070 */
[----:B------:R-:W-:-:S04]  /*29c0*/  IMAD.HI.U32 R4, R6, R35, RZ ;  /* 0x0000002306047227 */ /* 0x000fc800078e00ff */
[----:B------:R-:W-:Y:S01]  /*29d0*/  @!P0 IMAD.IADD R31, R31, 0x1, -R2 ;  /* 0x000000011f1f8824 */ /* 0x000fe200078e0a02 */
[----:B------:R-:W-:Y:S01]  /*29e0*/  ISETP.GE.AND P0, PT, R34, RZ, PT ;  /* 0x000000ff2200720c */ /* 0x000fe20003f06270 */
[----:B------:R-:W-:Y:S01]  /*29f0*/  @!P4 IMAD.MOV R29, RZ, RZ, -R29 ;  /* 0x000000ffff1dc224 */ /* 0x000fe200078e0a1d */
[----:B------:R-:W-:Y:S01]  /*2a00*/  ISETP.GE.AND P4, PT, R37, RZ, PT ;  /* 0x000000ff2500720c */ /* 0x000fe20003f86270 */
[----:B------:R-:W-:Y:S01]  /*2a10*/  IMAD.MOV R4, RZ, RZ, -R4 ;  /* 0x000000ffff047224 */ /* 0x000fe200078e0a04 */
[----:B------:R-:W-:Y:S01]  /*2a20*/  IABS R37, R36 ;  /* 0x0000002400257213 */ /* 0x000fe20000000000 */
[--C-:B------:R-:W-:Y:S01]  /*2a30*/  @!P6 IMAD.IADD R32, R32, 0x1, -R2.reuse ;  /* 0x000000012020e824 */ /* 0x100fe200078e0a02 */
[C---:B------:R-:W-:Y:S01]  /*2a40*/  ISETP.GT.U32.AND P6, PT, R2.reuse, R31, PT ;  /* 0x0000001f0200720c */ /* 0x040fe20003fc4070 */
[----:B------:R-:W-:Y:S02]  /*2a50*/  @!P5 IMAD.IADD R33, R33, 0x1, -R2 ;  /* 0x000000012121d824 */ /* 0x000fe400078e0a02 */
[----:B------:R-:W-:Y:S01]  /*2a60*/  @!P2 IMAD.MOV R30, RZ, RZ, -R30 ;  /* 0x000000ffff1ea224 */ /* 0x000fe200078e0a1e */
[C---:B------:R-:W-:Y:S01]  /*2a70*/  ISETP.GT.U32.AND P5, PT, R2.reuse, R32, PT ;  /* 0x000000200200720c */ /* 0x040fe20003fa4070 */
[C---:B------:R-:W-:Y:S01]  /*2a80*/  IMAD R34, R2.reuse, R4, R35 ;  /* 0x0000000402227224 */ /* 0x040fe200078e0223 */
[----:B------:R-:W-:Y:S01]  /*2a90*/  ISETP.GT.U32.AND P2, PT, R2, R33, PT ;  /* 0x000000210200720c */ /* 0x000fe20003f44070 */
[----:B------:R-:W-:-:S04]  /*2aa0*/  IMAD.HI.U32 R7, R6, R37, RZ ;  /* 0x0000002506077227 */ /* 0x000fc800078e00ff */
[----:B------:R-:W-:Y:S02]  /*2ab0*/  IMAD.MOV R7, RZ, RZ, -R7 ;  /* 0x000000ffff077224 */ /* 0x000fe400078e0a07 */
[----:B------:R-:W-:Y:S01]  /*2ac0*/  @!P6 IMAD.IADD R31, R31, 0x1, -R2 ;  /* 0x000000011f1fe824 */ /* 0x000fe200078e0a02 */
[----:B------:R-:W-:Y:S01]  /*2ad0*/  ISETP.GT.U32.AND P6, PT, R2, R34, PT ;  /* 0x000000220200720c */ /* 0x000fe20003fc4070 */
[----:B------:R-:W-:-:S04]  /*2ae0*/  IMAD.HI.U32 R4, R6, R39, RZ ;  /* 0x0000002706047227 */ /* 0x000fc800078e00ff */
[----:B------:R-:W-:Y:S01]  /*2af0*/  IMAD R35, R2, R7, R37 ;  /* 0x0000000702237224 */ /* 0x000fe200078e0225 */
[----:B------:R-:W-:Y:S01]  /*2b00*/  IABS R37, R47 ;  /* 0x0000002f00257213 */ /* 0x000fe20000000000 */
[----:B------:R-:W-:Y:S01]  /*2b10*/  IMAD.MOV R4, RZ, RZ, -R4 ;  /* 0x000000ffff047224 */ /* 0x000fe200078e0a04 */
[----:B------:R-:W-:Y:S01]  /*2b20*/  IABS R7, R43 ;  /* 0x0000002b00077213 */ /* 0x000fe20000000000 */
[--C-:B------:R-:W-:Y:S01]  /*2b30*/  @!P2 IMAD.IADD R33, R33, 0x1, -R2.reuse ;  /* 0x000000012121a824 */ /* 0x100fe200078e0a02 */
[----:B------:R-:W-:Y:S01]  /*2b40*/  ISETP.GE.AND P2, PT, R36, RZ, PT ;  /* 0x000000ff2400720c */ /* 0x000fe20003f46270 */
[--C-:B------:R-:W-:Y:S01]  /*2b50*/  @!P5 IMAD.IADD R32, R32, 0x1, -R2.reuse ;  /* 0x000000012020d824 */ /* 0x100fe200078e0a02 */
[C---:B------:R-:W-:Y:S01]  /*2b60*/  ISETP.GT.U32.AND P5, PT, R2.reuse, R35, PT ;  /* 0x000000230200720c */ /* 0x040fe20003fa4070 */
[----:B------:R-:W-:Y:S02]  /*2b70*/  IMAD R36, R2, R4, R39 ;  /* 0x0000000402247224 */ /* 0x000fe400078e0227 */
[----:B------:R-:W-:-:S02]  /*2b80*/  @!P6 IMAD.IADD R34, R34, 0x1, -R2 ;  /* 0x000000012222e824 */ /* 0x000fc400078e0a02 */
[----:B------:R-:W-:Y:S01]  /*2b90*/  IMAD.HI.U32 R4, R6, R37, RZ ;  /* 0x0000002506047227 */ /* 0x000fe200078e00ff */
[----:B------:R-:W-:-:S03]  /*2ba0*/  ISETP.GT.U32.AND P6, PT, R2, R36, PT ;  /* 0x000000240200720c */ /* 0x000fc60003fc4070 */
[----:B------:R-:W-:Y:S02]  /*2bb0*/  IMAD.MOV R4, RZ, RZ, -R4 ;  /* 0x000000ffff047224 */ /* 0x000fe400078e0a04 */
[----:B------:R-:W-:Y:S02]  /*2bc0*/  IMAD.MOV.U32 R39, RZ, RZ, R7 ;  /* 0x000000ffff277224 */ /* 0x000fe400078e0007 */
[--C-:B------:R-:W-:Y:S01]  /*2bd0*/  @!P5 IMAD.IADD R35, R35, 0x1, -R2.reuse ;  /* 0x000000012323d824 */ /* 0x100fe200078e0a02 */
[----:B------:R-:W-:Y:S01]  /*2be0*/  ISETP.GT.U32.AND P5, PT, R2, R34, PT ;  /* 0x000000220200720c */ /* 0x000fe20003fa4070 */
[----:B------:R-:W-:Y:S01]  /*2bf0*/  @!P1 IMAD.MOV R31, RZ, RZ, -R31 ;  /* 0x000000ffff1f9224 */ /* 0x000fe200078e0a1f */
[----:B------:R-:W-:Y:S01]  /*2c00*/  ISETP.GE.AND P1, PT, R38, RZ, PT ;  /* 0x000000ff2600720c */ /* 0x000fe20003f26270 */
[----:B------:R-:W-:Y:S02]  /*2c10*/  IMAD R38, R2, R4, R37 ;  /* 0x0000000402267224 */ /* 0x000fe400078e0225 */
[----:B------:R-:W-:Y:S01]  /*2c20*/  @!P6 IMAD.IADD R36, R36, 0x1, -R2 ;  /* 0x000000012424e824 */ /* 0x000fe200078e0a02 */
[----:B------:R-:W-:Y:S01]  /*2c30*/  ISETP.GT.U32.AND P6, PT, R2, R35, PT ;  /* 0x000000230200720c */ /* 0x000fe20003fc4070 */
[----:B------:R-:W-:-:S04]  /*2c40*/  IMAD.HI.U32 R4, R6, R39, RZ ;  /* 0x0000002706047227 */ /* 0x000fc800078e00ff */
[----:B------:R-:W-:Y:S02]  /*2c50*/  IMAD.MOV R4, RZ, RZ, -R4 ;  /* 0x000000ffff047224 */ /* 0x000fe400078e0a04 */
[----:B------:R-:W-:-:S04]  /*2c60*/  IMAD.HI.U32 R7, R6, R41, RZ ;  /* 0x0000002906077227 */ /* 0x000fc800078e00ff */
[C---:B------:R-:W-:Y:S02]  /*2c70*/  IMAD R39, R2.reuse, R4, R39 ;  /* 0x0000000402277224 */ /* 0x040fe400078e0227 */
[----:B------:R-:W-:Y:S02]  /*2c80*/  @!P6 IMAD.IADD R35, R35, 0x1, -R2 ;  /* 0x000000012323e824 */ /* 0x000fe400078e0a02 */
[----:B------:R-:W-:Y:S01]  /*2c90*/  IMAD.MOV R7, RZ, RZ, -R7 ;  /* 0x000000ffff077224 */ /* 0x000fe200078e0a07 */
[C---:B------:R-:W-:Y:S01]  /*2ca0*/  ISETP.GT.U32.AND P6, PT, R2.reuse, R39, PT ;  /* 0x000000270200720c */ /* 0x040fe20003fc4070 */
[----:B------:R-:W-:Y:S01]  /*2cb0*/  @!P3 IMAD.MOV R32, RZ, RZ, -R32 ;  /* 0x000000ffff20b224 */ /* 0x000fe200078e0a20 */
[C---:B------:R-:W-:Y:S01]  /*2cc0*/  ISETP.GT.U32.AND P3, PT, R2.reuse, R36, PT ;  /* 0x000000240200720c */ /* 0x040fe20003f64070 */
[----:B------:R-:W-:Y:S01]  /*2cd0*/  IMAD R37, R2, R7, R41 ;  /* 0x0000000702257224 */ /* 0x000fe200078e0229 */
[----:B------:R-:W-:Y:S01]  /*2ce0*/  IABS R41, R44 ;  /* 0x0000002c00297213 */ /* 0x000fe20000000000 */
[----:B------:R-:W-:Y:S01]  /*2cf0*/  IMAD.MOV.U32 R7, RZ, RZ, R49 ;  /* 0x000000ffff077224 */ /* 0x000fe200078e0031 */
[----:B------:R-:W-:Y:S01]  /*2d00*/  IABS R49, R50 ;  /* 0x0000003200317213 */ /* 0x000fe20000000000 */
[----:B------:R-:W-:Y:S01]  /*2d10*/  @!P5 IMAD.IADD R34, R34, 0x1, -R2 ;  /* 0x000000012222d824 */ /* 0x000fe200078e0a02 */
[----:B------:R-:W-:Y:S01]  /*2d20*/  ISETP.GT.U32.AND P5, PT, R2, R38, PT ;  /* 0x000000260200720c */ /* 0x000fe20003fa4070 */
[----:B------:R-:W-:-:S04]  /*2d30*/  IMAD.HI.U32 R4, R6, R7, RZ ;  /* 0x0000000706047227 */ /* 0x000fc800078e00ff */
[----:B------:R-:W-:Y:S02]  /*2d40*/  @!P6 IMAD.IADD R39, R39, 0x1, -R2 ;  /* 0x000000012727e824 */ /* 0x000fe400078e0a02 */
[----:B------:R-:W-:Y:S02]  /*2d50*/  IMAD.MOV R4, RZ, RZ, -R4 ;  /* 0x000000ffff047224 */ /* 0x000fe400078e0a04 */
[----:B------:R-:W-:Y:S01]  /*2d60*/  @!P3 IMAD.IADD R36, R36, 0x1, -R2 ;  /* 0x000000012424b824 */ /* 0x000fe200078e0a02 */
[----:B------:R-:W-:Y:S01]  /*2d70*/  ISETP.GE.AND P3, PT, R40, RZ, PT ;  /* 0x000000ff2800720c */ /* 0x000fe20003f66270 */
[C---:B------:R-:W-:Y:S01]  /*2d80*/  IMAD R40, R2.reuse, R4, R7 ;  /* 0x0000000402287224 */ /* 0x040fe200078e0207 */
[----:B------:R-:W-:Y:S01]  /*2d90*/  ISETP.GT.U32.AND P6, PT, R2, R39, PT ;  /* 0x000000270200720c */ /* 0x000fe20003fc4070 */
[----:B------:R-:W-:Y:S01]  /*2da0*/  IMAD.HI.U32 R4, R6, R41, RZ ;  /* 0x0000002906047227 */ /* 0x000fe200078e00ff */
[----:B------:R-:W-:-:S03]  /*2db0*/  IABS R7, R75 ;  /* 0x0000004b00077213 */ /* 0x000fc60000000000 */
[----:B------:R-:W-:Y:S01]  /*2dc0*/  @!P4 IMAD.MOV R33, RZ, RZ, -R33 ;  /* 0x000000ffff21c224 */ /* 0x000fe200078e0a21 */
[----:B------:R-:W-:Y:S01]  /*2dd0*/  ISETP.GT.U32.AND P4, PT, R2, R37, PT ;  /* 0x000000250200720c */ /* 0x000fe20003f84070 */
[----:B------:R-:W-:Y:S02]  /*2de0*/  IMAD.MOV R4, RZ, RZ, -R4 ;  /* 0x000000ffff047224 */ /* 0x000fe400078e0a04 */
[--C-:B------:R-:W-:Y:S01]  /*2df0*/  @!P5 IMAD.IADD R38, R38, 0x1, -R2.reuse ;  /* 0x000000012626d824 */ /* 0x100fe200078e0a02 */
[----:B------:R-:W-:Y:S01]  /*2e00*/  ISETP.GE.AND P5, PT, R43, RZ, PT ;  /* 0x000000ff2b00720c */ /* 0x000fe20003fa6270 */
[C---:B------:R-:W-:Y:S01]  /*2e10*/  IMAD R41, R2.reuse, R4, R41 ;  /* 0x0000000402297224 */ /* 0x040fe200078e0229 */
[----:B------:R-:W-:Y:S01]  /*2e20*/  IABS R43, R42 ;  /* 0x0000002a002b7213 */ /* 0x000fe20000000000 */
[----:B------:R-:W-:Y:S02]  /*2e30*/  @!P6 IMAD.IADD R39, R39, 0x1, -R2 ;  /* 0x000000012727e824 */ /* 0x000fe400078e0a02 */
[----:B------:R-:W-:Y:S01]  /*2e40*/  @!P1 IMAD.MOV R36, RZ, RZ, -R36 ;  /* 0x000000ffff249224 */ /* 0x000fe200078e0a24 */
[C---:B------:R-:W-:Y:S01]  /*2e50*/  ISETP.GT.U32.AND P6, PT, R2.reuse, R41, PT ;  /* 0x000000290200720c */ /* 0x040fe20003fc4070 */
[----:B------:R-:W-:Y:S01]  /*2e60*/  @!P2 IMAD.MOV R35, RZ, RZ, -R35 ;  /* 0x000000ffff23a224 */ /* 0x000fe200078e0a23 */
[C---:B------:R-:W-:Y:S01]  /*2e70*/  ISETP.GT.U32.AND P1, PT, R2.reuse, R40, PT ;  /* 0x000000280200720c */ /* 0x040fe20003f24070 */
[----:B------:R-:W-:Y:S01]  /*2e80*/  @!P4 IMAD.IADD R37, R37, 0x1, -R2 ;  /* 0x000000012525c824 */ /* 0x000fe200078e0a02 */
[----:B------:R-:W-:Y:S01]  /*2e90*/  ISETP.GT.U32.AND P4, PT, R2, R38, PT ;  /* 0x000000260200720c */ /* 0x000fe20003f84070 */
[----:B------:R-:W-:-:S03]  /*2ea0*/  IMAD.HI.U32 R4, R6, R43, RZ ;  /* 0x0000002b06047227 */ /* 0x000fc600078e00ff */
[----:B------:R-:W-:Y:S01]  /*2eb0*/  ISETP.GT.U32.AND P2, PT, R2, R37, PT ;  /* 0x000000250200720c */ /* 0x000fe20003f44070 */
[----:B------:R-:W-:Y:S01]  /*2ec0*/  @!P0 IMAD.MOV R34, RZ, RZ, -R34 ;  /* 0x000000ffff228224 */ /* 0x000fe200078e0a22 */
[----:B------:R-:W-:Y:S01]  /*2ed0*/  ISETP.GE.AND P0, PT, R47, RZ, PT ;  /* 0x000000ff2f00720c */ /* 0x000fe20003f06270 */
[----:B------:R-:W-:Y:S01]  /*2ee0*/  IMAD.MOV R4, RZ, RZ, -R4 ;  /* 0x000000ffff047224 */ /* 0x000fe200078e0a04 */
[----:B------:R-:W-:Y:S01]  /*2ef0*/  IABS R47, R46 ;  /* 0x0000002e002f7213 */ /* 0x000fe20000000000 */
[--C-:B------:R-:W-:Y:S02]  /*2f00*/  @!P6 IMAD.IADD R41, R41, 0x1, -R2.reuse ;  /* 0x000000012929e824 */ /* 0x100fe400078e0a02 */
[--C-:B------:R-:W-:Y:S01]  /*2f10*/  @!P1 IMAD.IADD R40, R40, 0x1, -R2.reuse ;  /* 0x0000000128289824 */ /* 0x100fe200078e0a02 */
[----:B------:R-:W-:Y:S01]  /*2f20*/  ISETP.GE.AND P1, PT, R42, RZ, PT ;  /* 0x000000ff2a00720c */ /* 0x000fe20003f26270 */
[C---:B------:R-:W-:Y:S01]  /*2f30*/  IMAD R42, R2.reuse, R4, R43 ;  /* 0x00000004022a7224 */ /* 0x040fe200078e022b */
[----:B------:R-:W-:Y:S01]  /*2f40*/  ISETP.GT.U32.AND P6, PT, R2, R41, PT ;  /* 0x000000290200720c */ /* 0x000fe20003fc4070 */
[----:B------:R-:W-:Y:S01]  /*2f50*/  @!P4 IMAD.IADD R38, R38, 0x1, -R2 ;  /* 0x000000012626c824 */ /* 0x000fe200078e0a02 */
[----:B------:R-:W-:Y:S01]  /*2f60*/  ISETP.GE.AND P4, PT, R45, RZ, PT ;  /* 0x000000ff2d00720c */ /* 0x000fe20003f86270 */
[----:B------:R-:W-:-:S04]  /*2f70*/  IMAD.HI.U32 R4, R6, R47, RZ ;  /* 0x0000002f06047227 */ /* 0x000fc800078e00ff */
[----:B------:R-:W-:Y:S02]  /*2f80*/  IMAD.MOV.U32 R45, RZ, RZ, R7 ;  /* 0x000000ffff2d7224 */ /* 0x000fe400078e0007 */
[----:B------:R-:W-:Y:S01]  /*2f90*/  @!P2 IMAD.IADD R37, R37, 0x1, -R2 ;  /* 0x000000012525a824 */ /* 0x000fe200078e0a02 */
[----:B------:R-:W-:Y:S01]  /*2fa0*/  ISETP.GE.AND P2, PT, R44, RZ, PT ;  /* 0x000000ff2c00720c */ /* 0x000fe20003f46270 */
[----:B------:R-:W-:Y:S02]  /*2fb0*/  IMAD.MOV R4, RZ, RZ, -R4 ;  /* 0x000000ffff047224 */ /* 0x000fe400078e0a04 */
[----:B------:R-:W-:-:S04]  /*2fc0*/  IMAD.HI.U32 R7, R6, R45, RZ ;  /* 0x0000002d06077227 */ /* 0x000fc800078e00ff */
[----:B------:R-:W-:Y:S01]  /*2fd0*/  @!P0 IMAD.MOV R38, RZ, RZ, -R38 ;  /* 0x000000ffff268224 */ /* 0x000fe200078e0a26 */
[C---:B------:R-:W-:Y:S01]  /*2fe0*/  ISETP.GT.U32.AND P0, PT, R2.reuse, R40, PT ;  /* 0x000000280200720c */ /* 0x040fe20003f04070 */
[----:B------:R-:W-:Y:S01]  /*2ff0*/  @!P3 IMAD.MOV R37, RZ, RZ, -R37 ;  /* 0x000000ffff25b224 */ /* 0x000fe200078e0a25 */
[C---:B------:R-:W-:Y:S01]  /*3000*/  ISETP.GT.U32.AND P3, PT, R2.reuse, R42, PT ;  /* 0x0000002a0200720c */ /* 0x040fe20003f64070 */
[C---:B------:R-:W-:Y:S01]  /*3010*/  IMAD R44, R2.reuse, R4, R47 ;  /* 0x00000004022c7224 */ /* 0x040fe200078e022f */
[----:B------:R-:W-:Y:S01]  /*3020*/  IABS R47, R48 ;  /* 0x00000030002f7213 */ /* 0x000fe20000000000 */
[----:B------:R-:W-:Y:S02]  /*3030*/  IMAD.MOV R7, RZ, RZ, -R7 ;  /* 0x000000ffff077224 */ /* 0x000fe400078e0a07 */
[----:B------:R-:W-:Y:S01]  /*3040*/  @!P6 IMAD.IADD R41, R41, 0x1, -R2 ;  /* 0x000000012929e824 */ /* 0x000fe200078e0a02 */
[C---:B------:R-:W-:Y:S01]  /*3050*/  ISETP.GT.U32.AND P6, PT, R2.reuse, R44, PT ;  /* 0x0000002c0200720c */ /* 0x040fe20003fc4070 */
[----:B------:R-:W-:Y:S01]  /*3060*/  IMAD R43, R2, R7, R45 ;  /* 0x00000007022b7224 */ /* 0x000fe200078e022d */
[----:B------:R-:W-:Y:S01]  /*3070*/  IABS R45, R73 ;  /* 0x00000049002d7213 */ /* 0x000fe20000000000 */
[----:B------:R-:W-:-:S02]  /*3080*/  @!P5 IMAD.MOV R39, RZ, RZ, -R39 ;  /* 0x000000ffff27d224 */ /* 0x000fc400078e0a27 */
[--C-:B------:R-:W-:Y:S01]  /*3090*/  @!P0 IMAD.IADD R40, R40, 0x1, -R2.reuse ;  /* 0x0000000128288824 */ /* 0x100fe200078e0a02 */
[----:B------:R-:W-:Y:S01]  /*30a0*/  ISETP.GT.U32.AND P5, PT, R2, R43, PT ;  /* 0x0000002b0200720c */ /* 0x000fe20003fa4070 */
[----:B------:R-:W-:Y:S01]  /*30b0*/  @!P3 IMAD.IADD R42, R42, 0x1, -R2 ;  /* 0x000000012a2ab824 */ /* 0x000fe200078e0a02 */
[----:B------:R-:W-:Y:S01]  /*30c0*/  ISETP.GE.AND P3, PT, R46, RZ, PT ;  /* 0x000000ff2e00720c */ /* 0x000fe20003f66270 */
[----:B------:R-:W-:Y:S01]  /*30d0*/  IMAD.HI.U32 R4, R6, R45, RZ ;  /* 0x0000002d06047227 */ /* 0x000fe200078e00ff */
[----:B------:R-:W-:Y:S02]  /*30e0*/  ISETP.GE.AND P0, PT, R75, RZ, PT ;  /* 0x000000ff4b00720c */ /* 0x000fe40003f06270 */
[----:B------:R-:W-:Y:S01]  /*30f0*/  IABS R75, R51 ;  /* 0x00000033004b7213 */ /* 0x000fe20000000000 */
[----:B------:R-:W-:Y:S01]  /*3100*/  @!P4 IMAD.MOV R40, RZ, RZ, -R40 ;  /* 0x000000ffff28c224 */ /* 0x000fe200078e0a28 */
[----:B------:R-:W-:Y:S01]  /*3110*/  ISETP.GT.U32.AND P4, PT, R2, R42, PT ;  /* 0x0000002a0200720c */ /* 0x000fe20003f84070 */
[----:B------:R-:W-:-:S02]  /*3120*/  @!P6 IMAD.IADD R44, R44, 0x1, -R2 ;  /* 0x000000012c2ce824 */ /* 0x000fc400078e0a02 */
[----:B------:R-:W-:Y:S02]  /*3130*/  IMAD.MOV R4, RZ, RZ, -R4 ;  /* 0x000000ffff047224 */ /* 0x000fe400078e0a04 */
[----:B------:R-:W-:Y:S01]  /*3140*/  IMAD.HI.U32 R7, R6, R49, RZ ;  /* 0x0000003106077227 */ /* 0x000fe200078e00ff */
[----:B------:R-:W-:-:S03]  /*3150*/  ISETP.GT.U32.AND P6, PT, R2, R44, PT ;  /* 0x0000002c0200720c */ /* 0x000fc60003fc4070 */
[----:B------:R-:W-:Y:S02]  /*3160*/  IMAD R45, R2, R4, R45 ;  /* 0x00000004022d7224 */ /* 0x000fe400078e022d */
[----:B------:R-:W-:Y:S02]  /*3170*/  IMAD.MOV R7, RZ, RZ, -R7 ;  /* 0x000000ffff077224 */ /* 0x000fe400078e0a07 */
[----:B------:R-:W-:Y:S02]  /*3180*/  @!P5 IMAD.IADD R43, R43, 0x1, -R2 ;  /* 0x000000012b2bd824 */ /* 0x000fe400078e0a02 */
[----:B------:R-:W-:-:S03]  /*3190*/  IMAD.HI.U32 R4, R6, R47, RZ ;  /* 0x0000002f06047227 */ /* 0x000fc600078e00ff */
[C---:B------:R-:W-:Y:S01]  /*31a0*/  ISETP.GT.U32.AND P5, PT, R2.reuse, R43, PT ;  /* 0x0000002b0200720c */ /* 0x040fe20003fa4070 */
[C---:B------:R-:W-:Y:S01]  /*31b0*/  IMAD R46, R2.reuse, R7, R49 ;  /* 0x00000007022e7224 */ /* 0x040fe200078e0231 */
[----:B------:R-:W-:Y:S01]  /*31c0*/  IABS R7, R71 ;  /* 0x0000004700077213 */ /* 0x000fe20000000000 */
[----:B------:R-:W-:Y:S01]  /*31d0*/  @!P2 IMAD.MOV R41, RZ, RZ, -R41 ;  /* 0x000000ffff29a224 */ /* 0x000fe200078e0a29 */
[----:B------:R-:W-:Y:S01]  /*31e0*/  ISETP.GT.U32.AND P2, PT, R2, R45, PT ;  /* 0x0000002d0200720c */ /* 0x000fe20003f44070 */
[----:B------:R-:W-:Y:S01]  /*31f0*/  IMAD.MOV R4, RZ, RZ, -R4 ;  /* 0x000000ffff047224 */ /* 0x000fe200078e0a04 */
[----:B------:R-:W-:Y:S01]  /*3200*/  IABS R49, R52 ;  /* 0x0000003400317213 */ /* 0x000fe20000000000 */
[--C-:B------:R-:W-:Y:S01]  /*3210*/  @!P4 IMAD.IADD R42, R42, 0x1, -R2.reuse ;  /* 0x000000012a2ac824 */ /* 0x100fe200078e0a02 */
[C---:B------:R-:W-:Y:S01]  /*3220*/  ISETP.GT.U32.AND P4, PT, R2.reuse, R46, PT ;  /* 0x0000002e0200720c */ /* 0x040fe20003f84070 */
[----:B------:R-:W-:Y:S02]  /*3230*/  IMAD R47, R2, R4, R47 ;  /* 0x00000004022f7224 */ /* 0x000fe400078e022f */
[----:B------:R-:W-:-:S02]  /*3240*/  @!P6 IMAD.IADD R44, R44, 0x1, -R2 ;  /* 0x000000012c2ce824 */ /* 0x000fc400078e0a02 */
[----:B------:R-:W-:Y:S01]  /*3250*/  @!P5 IMAD.IADD R43, R43, 0x1, -R2 ;  /* 0x000000012b2bd824 */ /* 0x000fe200078e0a02 */
[----:B------:R-:W-:Y:S01]  /*3260*/  ISETP.GT.U32.AND P6, PT, R2, R47, PT ;  /* 0x0000002f0200720c */ /* 0x000fe20003fc4070 */
[----:B------:R-:W-:Y:S01]  /*3270*/  IMAD.HI.U32 R4, R6, R7, RZ ;  /* 0x0000000706047227 */ /* 0x000fe200078e00ff */
[----:B------:R-:W-:-:S03]  /*3280*/  ISETP.GE.AND P5, PT, R73, RZ, PT ;  /* 0x000000ff4900720c */ /* 0x000fc60003fa6270 */
[--C-:B------:R-:W-:Y:S01]  /*3290*/  @!P2 IMAD.IADD R45, R45, 0x1, -R2.reuse ;  /* 0x000000012d2da824 */ /* 0x100fe200078e0a02 */
[----:B------:R-:W-:Y:S01]  /*32a0*/  ISETP.GE.AND P2, PT, R50, RZ, PT ;  /* 0x000000ff3200720c */ /* 0x000fe20003f46270 */
[----:B------:R-:W-:Y:S02]  /*32b0*/  IMAD.MOV.U32 R73, RZ, RZ, R49 ;  /* 0x000000ffff497224 */ /* 0x000fe400078e0031 */
[----:B------:R-:W-:Y:S01]  /*32c0*/  @!P4 IMAD.IADD R46, R46, 0x1, -R2 ;  /* 0x000000012e2ec824 */ /* 0x000fe200078e0a02 */
[----:B------:R-:W-:Y:S01]  /*32d0*/  ISETP.GE.AND P4, PT, R48, RZ, PT ;  /* 0x000000ff3000720c */ /* 0x000fe20003f86270 */
[----:B------:R-:W-:Y:S01]  /*32e0*/  @!P1 IMAD.MOV R42, RZ, RZ, -R42 ;  /* 0x000000ffff2a9224 */ /* 0x000fe200078e0a2a */
[----:B------:R-:W-:Y:S01]  /*32f0*/  ISETP.GT.U32.AND P1, PT, R2, R45, PT ;  /* 0x0000002d0200720c */ /* 0x000fe20003f24070 */
[----:B------:R-:W-:Y:S02]  /*3300*/  IMAD.MOV R49, RZ, RZ, -R4 ;  /* 0x000000ffff317224 */ /* 0x000fe400078e0a04 */
[----:B------:R-:W-:-:S04]  /*3310*/  IMAD.HI.U32 R4, R6, R73, RZ ;  /* 0x0000004906047227 */ /* 0x000fc800078e00ff */
[----:B------:R-:W-:Y:S01]  /*3320*/  @!P6 IMAD.IADD R47, R47, 0x1, -R2 ;  /* 0x000000012f2fe824 */ /* 0x000fe200078e0a02 */
[C---:B------:R-:W-:Y:S01]  /*3330*/  ISETP.GT.U32.AND P6, PT, R2.reuse, R46, PT ;  /* 0x0000002e0200720c */ /* 0x040fe20003fc4070 */
[----:B------:R-:W-:Y:S02]  /*3340*/  IMAD R48, R2, R49, R7 ;  /* 0x0000003102307224 */ /* 0x000fe400078e0207 */
[----:B------:R-:W-:-:S04]  /*3350*/  IMAD.HI.U32 R7, R6, R75, RZ ;  /* 0x0000004b06077227 */ /* 0x000fc800078e00ff */
[----:B------:R-:W-:Y:S02]  /*3360*/  IMAD.MOV R4, RZ, RZ, -R4 ;  /* 0x000000ffff047224 */ /* 0x000fe400078e0a04 */
[----:B------:R-:W-:Y:S02]  /*3370*/  IMAD.MOV R7, RZ, RZ, -R7 ;  /* 0x000000ffff077224 */ /* 0x000fe400078e0a07 */
[C---:B------:R-:W-:Y:S01]  /*3380*/  IMAD R49, R2.reuse, R4, R73 ;  /* 0x0000000402317224 */ /* 0x040fe200078e0249 */
[----:B------:R-:W-:Y:S01]  /*3390*/  IABS R4, R55 ;  /* 0x0000003700047213 */ /* 0x000fe20000000000 */
[----:B------:R-:W-:Y:S01]  /*33a0*/  @!P3 IMAD.MOV R44, RZ, RZ, -R44 ;  /* 0x000000ffff2cb224 */ /* 0x000fe200078e0a2c */
[C---:B------:R-:W-:Y:S01]  /*33b0*/  ISETP.GT.U32.AND P3, PT, R2.reuse, R48, PT ;  /* 0x000000300200720c */ /* 0x040fe20003f64070 */
[----:B------:R-:W-:Y:S01]  /*33c0*/  @!P0 IMAD.MOV R43, RZ, RZ, -R43 ;  /* 0x000000ffff2b8224 */ /* 0x000fe200078e0a2b */
[C---:B------:R-:W-:Y:S01]  /*33d0*/  ISETP.GT.U32.AND P0, PT, R2.reuse, R47, PT ;  /* 0x0000002f0200720c */ /* 0x040fe20003f04070 */
[C---:B------:R-:W-:Y:S01]  /*33e0*/  IMAD R50, R2.reuse, R7, R75 ;  /* 0x0000000702327224 */ /* 0x040fe200078e024b */
[----:B------:R-:W-:Y:S01]  /*33f0*/  IABS R73, R53 ;  /* 0x0000003500497213 */ /* 0x000fe20000000000 */
[--C-:B------:R-:W-:Y:S01]  /*3400*/  @!P1 IMAD.IADD R45, R45, 0x1, -R2.reuse ;  /* 0x000000012d2d9824 */ /* 0x100fe200078e0a02 */
[----:B------:R-:W-:Y:S01]  /*3410*/  ISETP.GT.U32.AND P1, PT, R2, R49, PT ;  /* 0x000000310200720c */ /* 0x000fe20003f24070 */
[----:B------:R-:W-:Y:S01]  /*3420*/  @!P6 IMAD.IADD R46, R46, 0x1, -R2 ;  /* 0x000000012e2ee824 */ /* 0x000fe200078e0a02 */
[----:B------:R-:W-:Y:S01]  /*3430*/  ISETP.GT.U32.AND P6, PT, R2, R50, PT ;  /* 0x000000320200720c */ /* 0x000fe20003fc4070 */
[----:B------:R-:W-:Y:S01]  /*3440*/  @!P5 IMAD.MOV R45, RZ, RZ, -R45 ;  /* 0x000000ffff2dd224 */ /* 0x000fe200078e0a2d */
[----:B------:R-:W-:Y:S01]  /*3450*/  IABS R75, R61 ;  /* 0x0000003d004b7213 */ /* 0x000fe20000000000 */
[----:B------:R-:W-:Y:S01]  /*3460*/  @!P2 IMAD.MOV R46, RZ, RZ, -R46 ;  /* 0x000000ffff2ea224 */ /* 0x000fe200078e0a2e */
[----:B------:R-:W-:Y:S01]  /*3470*/  ISETP.GE.AND P2, PT, R51, RZ, PT ;  /* 0x000000ff3300720c */ /* 0x000fe20003f46270 */
[--C-:B------:R-:W-:Y:S01]  /*3480*/  @!P3 IMAD.IADD R48, R48, 0x1, -R2.reuse ;  /* 0x000000013030b824 */ /* 0x100fe200078e0a02 */
[----:B------:R-:W-:Y:S01]  /*3490*/  ISETP.GE.AND P3, PT, R52, RZ, PT ;  /* 0x000000ff3400720c */ /* 0x000fe20003f66270 */
[----:B------:R-:W-:Y:S01]  /*34a0*/  @!P0 IMAD.IADD R47, R47, 0x1, -R2 ;  /* 0x000000012f2f8824 */ /* 0x000fe200078e0a02 */
[----:B------:R-:W-:Y:S01]  /*34b0*/  ISETP.GE.AND P0, PT, R71, RZ, PT ;  /* 0x000000ff4700720c */ /* 0x000fe20003f06270 */
[----:B------:R-:W-:-:S02]  /*34c0*/  IMAD.MOV.U32 R71, RZ, RZ, R4 ;  /* 0x000000ffff477224 */ /* 0x000fc400078e0004 */
[----:B------:R-:W-:Y:S01]  /*34d0*/  @!P1 IMAD.IADD R49, R49, 0x1, -R2 ;  /* 0x0000000131319824 */ /* 0x000fe200078e0a02 */
[----:B------:R-:W-:Y:S01]  /*34e0*/  ISETP.GT.U32.AND P1, PT, R2, R48, PT ;  /* 0x000000300200720c */ /* 0x000fe20003f24070 */
[----:B------:R-:W-:-:S03]  /*34f0*/  IMAD.HI.U32 R4, R6, R73, RZ ;  /* 0x0000004906047227 */ /* 0x000fc600078e00ff */
[----:B------:R-:W-:Y:S01]  /*3500*/  ISETP.GT.U32.AND P5, PT, R2, R49, PT ;  /* 0x000000310200720c */ /* 0x000fe20003fa4070 */
[----:B------:R-:W-:Y:S02]  /*3510*/  @!P6 IMAD.IADD R50, R50, 0x1, -R2 ;  /* 0x000000013232e824 */ /* 0x000fe400078e0a02 */
[----:B------:R-:W-:Y:S02]  /*3520*/  IMAD.MOV R4, RZ, RZ, -R4 ;  /* 0x000000ffff047224 */ /* 0x000fe400078e0a04 */
[----:B------:R-:W-:Y:S01]  /*3530*/  IMAD.HI.U32 R7, R6, R71, RZ ;  /* 0x0000004706077227 */ /* 0x000fe200078e00ff */
[----:B------:R-:W-:-:S03]  /*3540*/  ISETP.GT.U32.AND P6, PT, R2, R50, PT ;  /* 0x000000320200720c */ /* 0x000fc60003fc4070 */
[----:B------:R-:W-:Y:S01]  /*3550*/  IMAD R51, R2, R4, R73 ;  /* 0x0000000402337224 */ /* 0x000fe200078e0249 */
[----:B------:R-:W-:Y:S01]  /*3560*/  IABS R73, R67 ;  /* 0x0000004300497213 */ /* 0x000fe20000000000 */
[----:B------:R-:W-:Y:S02]  /*3570*/  @!P1 IMAD.IADD R48, R48, 0x1, -R2 ;  /* 0x0000000130309824 */ /* 0x000fe400078e0a02 */
[----:B------:R-:W-:Y:S01]  /*3580*/  IMAD.HI.U32 R4, R6, R75, RZ ;  /* 0x0000004b06047227 */ /* 0x000fe200078e00ff */
[----:B------:R-:W-:-:S03]  /*3590*/  ISETP.GT.U32.AND P1, PT, R2, R51, PT ;  /* 0x000000330200720c */ /* 0x000fc60003f24070 */
[----:B------:R-:W-:Y:S02]  /*35a0*/  IMAD.MOV R4, RZ, RZ, -R4 ;  /* 0x000000ffff047224 */ /* 0x000fe400078e0a04 */
[--C-:B------:R-:W-:Y:S01]  /*35b0*/  @!P6 IMAD.IADD R50, R50, 0x1, -R2.reuse ;  /* 0x000000013232e824 */ /* 0x100fe200078e0a02 */
[----:B------:R-:W-:Y:S01]  /*35c0*/  ISETP.GE.AND P6, PT, R53, RZ, PT ;  /* 0x000000ff3500720c */ /* 0x000fe20003fc6270 */
[C---:B------:R-:W-:Y:S02]  /*35d0*/  IMAD R53, R2.reuse, R4, R75 ;  /* 0x0000000402357224 */ /* 0x040fe400078e024b */
[----:B------:R-:W-:Y:S02]  /*35e0*/  IMAD.MOV R7, RZ, RZ, -R7 ;  /* 0x000000ffff077224 */ /* 0x000fe400078e0a07 */
[--C-:B------:R-:W-:Y:S02]  /*35f0*/  @!P5 IMAD.IADD R49, R49, 0x1, -R2.reuse ;  /* 0x000000013131d824 */ /* 0x100fe400078e0a02 */
[----:B------:R-:W-:Y:S01]  /*3600*/  @!P1 IMAD.IADD R51, R51, 0x1, -R2 ;  /* 0x0000000133339824 */ /* 0x000fe200078e0a02 */
[C---:B------:R-:W-:Y:S01]  /*3610*/  ISETP.GT.U32.AND P1, PT, R2.reuse, R53, PT ;  /* 0x000000350200720c */ /* 0x040fe20003f24070 */
[----:B------:R-:W-:Y:S01]  /*3620*/  IMAD R52, R2, R7, R71 ;  /* 0x0000000702347224 */ /* 0x000fe200078e0247 */
[----:B------:R-:W-:Y:S01]  /*3630*/  IABS R71, R63 ;  /* 0x0000003f00477213 */ /* 0x000fe20000000000 */
[----:B------:R-:W-:-:S03]  /*3640*/  IMAD.HI.U32 R7, R6, R73, RZ ;  /* 0x0000004906077227 */ /* 0x000fc600078e00ff */
[----:B------:R-:W-:Y:S01]  /*3650*/  ISETP.GT.U32.AND P5, PT, R2, R52, PT ;  /* 0x000000340200720c */ /* 0x000fe20003fa4070 */
[----:B------:R-:W-:-:S04]  /*3660*/  IMAD.HI.U32 R4, R6, R71, RZ ;  /* 0x0000004706047227 */ /* 0x000fc800078e00ff */
[----:B------:R-:W-:Y:S02]  /*3670*/  IMAD.MOV R4, RZ, RZ, -R4 ;  /* 0x000000ffff047224 */ /* 0x000fe400078e0a04 */
[--C-:B------:R-:W-:Y:S01]  /*3680*/  @!P1 IMAD.IADD R53, R53, 0x1, -R2.reuse ;  /* 0x0000000135359824 */ /* 0x100fe200078e0a02 */
[C---:B------:R-:W-:Y:S01]  /*3690*/  ISETP.GT.U32.AND P1, PT, R2.reuse, R51, PT ;  /* 0x000000330200720c */ /* 0x040fe20003f24070 */
[----:B------:R-:W-:Y:S02]  /*36a0*/  IMAD.MOV R75, RZ, RZ, -R7 ;  /* 0x000000ffff4b7224 */ /* 0x000fe400078e0a07 */
[----:B------:R-:W-:Y:S02]  /*36b0*/  IMAD R7, R2, R4, R71 ;  /* 0x0000000402077224 */ /* 0x000fe400078e0247 */
[----:B------:R-:W-:Y:S01]  /*36c0*/  @!P5 IMAD.IADD R52, R52, 0x1, -R2 ;  /* 0x000000013434d824 */ /* 0x000fe200078e0a02 */
[----:B------:R-:W-:Y:S01]  /*36d0*/  ISETP.GE.AND P5, PT, R55, RZ, PT ;  /* 0x000000ff3700720c */ /* 0x000fe20003fa6270 */
[C---:B------:R-:W-:Y:S01]  /*36e0*/  IMAD R55, R2.reuse, R75, R73 ;  /* 0x0000004b02377224 */ /* 0x040fe200078e0249 */
[----:B------:R-:W-:Y:S01]  /*36f0*/  IABS R73, R54 ;  /* 0x0000003600497213 */ /* 0x000fe20000000000 */
[----:B------:R-:W-:Y:S01]  /*3700*/  @!P3 IMAD.MOV R49, RZ, RZ, -R49 ;  /* 0x000000ffff31b224 */ /* 0x000fe200078e0a31 */
[----:B------:R-:W-:Y:S01]  /*3710*/  ISETP.GT.U32.AND P3, PT, R2, R7, PT ;  /* 0x000000070200720c */ /* 0x000fe20003f64070 */
[----:B------:R-:W-:Y:S01]  /*3720*/  IMAD.HI.U32 R4, R6, R77, RZ ;  /* 0x0000004d06047227 */ /* 0x000fe200078e00ff */
[----:B------:R-:W-:-:S03]  /*3730*/  IABS R75, R57 ;  /* 0x00000039004b7213 */ /* 0x000fc60000000000 */
[----:B------:R-:W-:Y:S01]  /*3740*/  @!P1 IMAD.IADD R51, R51, 0x1, -R2 ;  /* 0x0000000133339824 */ /* 0x000fe200078e0a02 */
[C---:B------:R-:W-:Y:S01]  /*3750*/  ISETP.GT.U32.AND P1, PT, R2.reuse, R55, PT ;  /* 0x000000370200720c */ /* 0x040fe20003f24070 */
[----:B------:R-:W-:Y:S01]  /*3760*/  @!P0 IMAD.MOV R48, RZ, RZ, -R48 ;  /* 0x000000ffff308224 */ /* 0x000fe200078e0a30 */
[C---:B------:R-:W-:Y:S01]  /*3770*/  ISETP.GT.U32.AND P0, PT, R2.reuse, R52, PT ;  /* 0x000000340200720c */ /* 0x040fe20003f04070 */
[----:B------:R-:W-:Y:S02]  /*3780*/  IMAD.MOV R4, RZ, RZ, -R4 ;  /* 0x000000ffff047224 */ /* 0x000fe400078e0a04 */
[----:B------:R-:W-:Y:S01]  /*3790*/  IMAD.MOV.U32 R71, RZ, RZ, R79 ;  /* 0x000000ffff477224 */ /* 0x000fe200078e004f */
[----:B------:R-:W-:Y:S01]  /*37a0*/  IABS R79, R84 ;  /* 0x00000054004f7213 */ /* 0x000fe20000000000 */
[----:B------:R-:W-:Y:S01]  /*37b0*/  @!P2 IMAD.MOV R50, RZ, RZ, -R50 ;  /* 0x000000ffff32a224 */ /* 0x000fe200078e0a32 */
[----:B------:R-:W-:Y:S01]  /*37c0*/  ISETP.GE.AND P2, PT, R61, RZ, PT ;  /* 0x000000ff3d00720c */ /* 0x000fe20003f46270 */
[----:B------:R-:W-:Y:S01]  /*37d0*/  @!P3 IMAD.IADD R7, R7, 0x1, -R2 ;  /* 0x000000010707b824 */ /* 0x000fe200078e0a02 */
[----:B------:R-:W-:Y:S01]  /*37e0*/  ISETP.GE.AND P3, PT, R67, RZ, PT ;  /* 0x000000ff4300720c */ /* 0x000fe20003f66270 */
[----:B------:R-:W-:Y:S01]  /*37f0*/  IMAD R61, R2, R4, R77 ;  /* 0x00000004023d7224 */ /* 0x000fe200078e024d */
[----:B------:R-:W-:Y:S01]  /*3800*/  IABS R77, R82 ;  /* 0x00000052004d7213 */ /* 0x000fe20000000000 */
[----:B------:R-:W-:-:S04]  /*3810*/  IMAD.HI.U32 R4, R6, R71, RZ ;  /* 0x0000004706047227 */ /* 0x000fc800078e00ff */
[----:B------:R-:W-:Y:S01]  /*3820*/  @!P1 IMAD.IADD R55, R55, 0x1, -R2 ;  /* 0x0000000137379824 */ /* 0x000fe200078e0a02 */
[C---:B------:R-:W-:Y:S01]  /*3830*/  ISETP.GT.U32.AND P1, PT, R2.reuse, R7, PT ;  /* 0x000000070200720c */ /* 0x040fe20003f24070 */
[----:B------:R-:W-:Y:S02]  /*3840*/  IMAD.MOV R4, RZ, RZ, -R4 ;  /* 0x000000ffff047224 */ /* 0x000fe400078e0a04 */
[----:B------:R-:W-:Y:S01]  /*3850*/  IMAD.MOV.U32 R67, RZ, RZ, R73 ;  /* 0x000000ffff437224 */ /* 0x000fe200078e0049 */
[----:B------:R-:W-:Y:S01]  /*3860*/  IABS R73, R58 ;  /* 0x0000003a00497213 */ /* 0x000fe20000000000 */
[----:B------:R-:W-:Y:S01]  /*3870*/  @!P4 IMAD.MOV R47, RZ, RZ, -R47 ;  /* 0x000000ffff2fc224 */ /* 0x000fe200078e0a2f */
[----:B------:R-:W-:Y:S01]  /*3880*/  ISETP.GT.U32.AND P4, PT, R2, R53, PT ;  /* 0x000000350200720c */ /* 0x000fe20003f84070 */
[----:B------:R-:W-:Y:S01]  /*3890*/  @!P0 IMAD.IADD R52, R52, 0x1, -R2 ;  /* 0x0000000134348824 */ /* 0x000fe200078e0a02 */
[----:B------:R-:W-:Y:S01]  /*38a0*/  ISETP.GE.AND P0, PT, R63, RZ, PT ;  /* 0x000000ff3f00720c */ /* 0x000fe20003f06270 */
[----:B------:R-:W-:Y:S01]  /*38b0*/  @!P6 IMAD.MOV R51, RZ, RZ, -R51 ;  /* 0x000000ffff33e224 */ /* 0x000fe200078e0a33 */
[C---:B------:R-:W-:Y:S01]  /*38c0*/  ISETP.GT.U32.AND P6, PT, R2.reuse, R55, PT ;  /* 0x000000370200720c */ /* 0x040fe20003fc4070 */
[----:B------:R-:W-:-:S02]  /*38d0*/  IMAD R63, R2, R4, R71 ;  /* 0x00000004023f7224 */ /* 0x000fc400078e0247 */
[----:B------:R-:W-:-:S04]  /*38e0*/  IMAD.HI.U32 R4, R6, R67, RZ ;  /* 0x0000004306047227 */ /* 0x000fc800078e00ff */
[----:B------:R-:W-:Y:S02]  /*38f0*/  IMAD.MOV R4, RZ, RZ, -R4 ;  /* 0x000000ffff047224 */ /* 0x000fe400078e0a04 */
[----:B------:R-:W-:Y:S01]  /*3900*/  IMAD.MOV.U32 R71, RZ, RZ, R75 ;  /* 0x000000ffff477224 */ /* 0x000fe200078e004b */
[----:B------:R-:W-:Y:S01]  /*3910*/  IABS R75, R69 ;  /* 0x00000045004b7213 */ /* 0x000fe20000000000 */
[----:B------:R-:W-:Y:S01]  /*3920*/  @!P5 IMAD.MOV R52, RZ, RZ, -R52 ;  /* 0x000000ffff34d224 */ /* 0x000fe200078e0a34 */
[C---:B------:R-:W-:Y:S01]  /*3930*/  ISETP.GT.U32.AND P5, PT, R2.reuse, R63, PT ;  /* 0x0000003f0200720c */ /* 0x040fe20003fa4070 */
[----:B------:R-:W-:Y:S01]  /*3940*/  @!P1 IMAD.IADD R7, R7, 0x1, -R2 ;  /* 0x0000000107079824 */ /* 0x000fe200078e0a02 */
[----:B------:R-:W-:Y:S01]  /*3950*/  ISETP.GE.AND P1, PT, R65, RZ, PT ;  /* 0x000000ff4100720c */ /* 0x000fe20003f26270 */
[----:B------:R-:W-:Y:S02]  /*3960*/  IMAD R65, R2, R4, R67 ;  /* 0x0000000402417224 */ /* 0x000fe400078e0243 */
[----:B------:R-:W-:-:S04]  /*3970*/  IMAD.HI.U32 R4, R6, R71, RZ ;  /* 0x0000004706047227 */ /* 0x000fc800078e00ff */
[--C-:B------:R-:W-:Y:S01]  /*3980*/  @!P4 IMAD.IADD R53, R53, 0x1, -R2.reuse ;  /* 0x000000013535c824 */ /* 0x100fe200078e0a02 */
[----:B------:R-:W-:Y:S01]  /*3990*/  ISETP.GT.U32.AND P4, PT, R2, R61, PT ;  /* 0x0000003d0200720c */ /* 0x000fe20003f84070 */
[----:B------:R-:W-:Y:S01]  /*39a0*/  @!P6 IMAD.IADD R55, R55, 0x1, -R2 ;  /* 0x000000013737e824 */ /* 0x000fe200078e0a02 */
[----:B------:R-:W-:Y:S01]  /*39b0*/  ISETP.GE.AND P6, PT, R54, RZ, PT ;  /* 0x000000ff3600720c */ /* 0x000fe20003fc6270 */
[----:B------:R-:W-:Y:S01]  /*39c0*/  IMAD.MOV R4, RZ, RZ, -R4 ;  /* 0x000000ffff047224 */ /* 0x000fe200078e0a04 */
[----:B------:R-:W-:Y:S01]  /*39d0*/  IABS R54, R56 ;  /* 0x0000003800367213 */ /* 0x000fe20000000000 */
[----:B------:R-:W-:Y:S01]  /*39e0*/  @!P2 IMAD.MOV R53, RZ, RZ, -R53 ;  /* 0x000000ffff35a224 */ /* 0x000fe200078e0a35 */
[----:B------:R-:W-:Y:S01]  /*39f0*/  ISETP.GE.AND P2, PT, R59, RZ, PT ;  /* 0x000000ff3b00720c */ /* 0x000fe20003f46270 */
[----:B------:R-:W-:Y:S02]  /*3a00*/  IMAD R67, R2, R4, R71 ;  /* 0x0000000402437224 */ /* 0x000fe400078e0247 */
[----:B------:R-:W-:-:S02]  /*3a10*/  IMAD.MOV.U32 R59, RZ, RZ, R55 ;  /* 0x000000ffff3b7224 */ /* 0x000fc400078e0037 */
[----:B------:R-:W-:-:S04]  /*3a20*/  IMAD.HI.U32 R4, R6, R73, RZ ;  /* 0x0000004906047227 */ /* 0x000fc800078e00ff */
[----:B------:R-:W-:Y:S01]  /*3a30*/  @!P5 IMAD.IADD R63, R63, 0x1, -R2 ;  /* 0x000000013f3fd824 */ /* 0x000fe200078e0a02 */
[----:B------:R-:W-:Y:S01]  /*3a40*/  ISETP.GE.AND P5, PT, R57, RZ, PT ;  /* 0x000000ff3900720c */ /* 0x000fe20003fa6270 */
[----:B------:R-:W-:Y:S02]  /*3a50*/  IMAD.MOV.U32 R71, RZ, RZ, R54 ;  /* 0x000000ffff477224 */ /* 0x000fe400078e0036 */
[----:B------:R-:W-:Y:S02]  /*3a60*/  IMAD.MOV.U32 R57, RZ, RZ, R7 ;  /* 0x000000ffff397224 */ /* 0x000fe400078e0007 */
[----:B------:R-:W-:Y:S01]  /*3a70*/  @!P3 IMAD.MOV R59, RZ, RZ, -R59 ;  /* 0x000000ffff3bb224 */ /* 0x000fe200078e0a3b */
[----:B------:R-:W-:Y:S01]  /*3a80*/  ISETP.GT.U32.AND P3, PT, R2, R67, PT ;  /* 0x000000430200720c */ /* 0x000fe20003f64070 */
[----:B------:R-:W-:Y:S02]  /*3a90*/  IMAD.MOV R7, RZ, RZ, -R4 ;  /* 0x000000ffff077224 */ /* 0x000fe400078e0a04 */
[----:B------:R-:W-:-:S04]  /*3aa0*/  IMAD.HI.U32 R4, R6, R71, RZ ;  /* 0x0000004706047227 */ /* 0x000fc800078e00ff */
[----:B------:R-:W-:Y:S02]  /*3ab0*/  IMAD.MOV R4, RZ, RZ, -R4 ;  /* 0x000000ffff047224 */ /* 0x000fe400078e0a04 */
[----:B------:R-:W-:Y:S01]  /*3ac0*/  @!P0 IMAD.MOV R57, RZ, RZ, -R57 ;  /* 0x000000ffff398224 */ /* 0x000fe200078e0a39 */
[C---:B------:R-:W-:Y:S01]  /*3ad0*/  ISETP.GT.U32.AND P0, PT, R2.reuse, R63, PT ;  /* 0x0000003f0200720c */ /* 0x040fe20003f04070 */
[C---:B------:R-:W-:Y:S02]  /*3ae0*/  IMAD R55, R2.reuse, R4, R71 ;  /* 0x0000000402377224 */ /* 0x040fe400078e0247 */
[--C-:B------:R-:W-:Y:S02]  /*3af0*/  @!P4 IMAD.IADD R61, R61, 0x1, -R2.reuse ;  /* 0x000000013d3dc824 */ /* 0x100fe400078e0a02 */
[----:B------:R-:W-:Y:S01]  /*3b00*/  @!P3 IMAD.IADD R67, R67, 0x1, -R2 ;  /* 0x000000014343b824 */ /* 0x000fe200078e0a02 */
[----:B------:R-:W-:Y:S01]  /*3b10*/  ISETP.GT.U32.AND P3, PT, R2, R55, PT ;  /* 0x000000370200720c */ /* 0x000fe20003f64070 */
[----:B------:R-:W-:Y:S01]  /*3b20*/  IMAD.HI.U32 R54, R6, R75, RZ ;  /* 0x0000004b06367227 */ /* 0x000fe200078e00ff */
[----:B------:R-:W-:-:S03]  /*3b30*/  ISETP.GT.U32.AND P4, PT, R2, R61, PT ;  /* 0x0000003d0200720c */ /* 0x000fc60003f84070 */
[----:B------:R-:W-:Y:S02]  /*3b40*/  IMAD.MOV R54, RZ, RZ, -R54 ;  /* 0x000000ffff367224 */ /* 0x000fe400078e0a36 */
[--C-:B------:R-:W-:Y:S02]  /*3b50*/  @!P0 IMAD.IADD R63, R63, 0x1, -R2.reuse ;  /* 0x000000013f3f8824 */ /* 0x100fe400078e0a02 */
[C---:B------:R-:W-:Y:S02]  /*3b60*/  IMAD R7, R2.reuse, R7, R73 ;  /* 0x0000000702077224 */ /* 0x040fe400078e0249 */
[----:B------:R-:W-:Y:S01]  /*3b70*/  @!P1 IMAD.MOV R63, RZ, RZ, -R63 ;  /* 0x000000ffff3f9224 */ /* 0x000fe200078e0a3f */
[C---:B------:R-:W-:Y:S01]  /*3b80*/  ISETP.GT.U32.AND P1, PT, R2.reuse, R67, PT ;  /* 0x000000430200720c */ /* 0x040fe20003f24070 */
[C---:B------:R-:W-:Y:S01]  /*3b90*/  IMAD R73, R2.reuse, R54, R75 ;  /* 0x0000003602497224 */ /* 0x040fe200078e024b */
[----:B------:R-:W-:Y:S01]  /*3ba0*/  IABS R75, R80 ;  /* 0x00000050004b7213 */ /* 0x000fe20000000000 */
[--C-:B------:R-:W-:Y:S01]  /*3bb0*/  @!P3 IMAD.IADD R55, R55, 0x1, -R2.reuse ;  /* 0x000000013737b824 */ /* 0x100fe200078e0a02 */
[C---:B------:R-:W-:Y:S01]  /*3bc0*/  ISETP.GT.U32.AND P0, PT, R2.reuse, R7, PT ;  /* 0x000000070200720c */ /* 0x040fe20003f04070 */
[----:B------:R-:W-:Y:S01]  /*3bd0*/  @!P4 IMAD.IADD R61, R61, 0x1, -R2 ;  /* 0x000000013d3dc824 */ /* 0x000fe200078e0a02 */
[----:B------:R-:W-:Y:S01]  /*3be0*/  ISETP.GT.U32.AND P4, PT, R2, R65, PT ;  /* 0x000000410200720c */ /* 0x000fe20003f84070 */
[----:B------:R-:W-:Y:S01]  /*3bf0*/  IMAD.HI.U32 R4, R6, R75, RZ ;  /* 0x0000004b06047227 */ /* 0x000fe200078e00ff */
[----:B------:R-:W-:-:S03]  /*3c00*/  ISETP.GT.U32.AND P3, PT, R2, R55, PT ;  /* 0x000000370200720c */ /* 0x000fc60003f64070 */
[----:B------:R-:W-:Y:S02]  /*3c10*/  IMAD.MOV R4, RZ, RZ, -R4 ;  /* 0x000000ffff047224 */ /* 0x000fe400078e0a04 */
[----:B------:R-:W-:Y:S01]  /*3c20*/  @!P1 IMAD.IADD R67, R67, 0x1, -R2 ;  /* 0x0000000143439824 */ /* 0x000fe200078e0a02 */
[C---:B------:R-:W-:Y:S01]  /*3c30*/  ISETP.GT.U32.AND P1, PT, R2.reuse, R73, PT ;  /* 0x000000490200720c */ /* 0x040fe20003f24070 */
[----:B------:R-:W-:Y:S02]  /*3c40*/  IMAD R75, R2, R4, R75 ;  /* 0x00000004024b7224 */ /* 0x000fe400078e024b */
[----:B------:R-:W-:-:S04]  /*3c50*/  IMAD.HI.U32 R54, R6, R77, RZ ;  /* 0x0000004d06367227 */ /* 0x000fc800078e00ff */
[--C-:B------:R-:W-:Y:S02]  /*3c60*/  @!P4 IMAD.IADD R65, R65, 0x1, -R2.reuse ;  /* 0x000000014141c824 */ /* 0x100fe400078e0a02 */
[----:B------:R-:W-:Y:S01]  /*3c70*/  @!P3 IMAD.IADD R55, R55, 0x1, -R2 ;  /* 0x000000013737b824 */ /* 0x000fe200078e0a02 */
[C---:B------:R-:W-:Y:S01]  /*3c80*/  ISETP.GT.U32.AND P3, PT, R2.reuse, R75, PT ;  /* 0x0000004b0200720c */ /* 0x040fe20003f64070 */
[----:B------:R-:W-:Y:S01]  /*3c90*/  IMAD.MOV R54, RZ, RZ, -R54 ;  /* 0x000000ffff367224 */ /* 0x000fe200078e0a36 */
[C---:B------:R-:W-:Y:S01]  /*3ca0*/  ISETP.GT.U32.AND P4, PT, R2.reuse, R65, PT ;  /* 0x000000410200720c */ /* 0x040fe20003f84070 */
[----:B------:R-:W-:Y:S02]  /*3cb0*/  @!P1 IMAD.IADD R73, R73, 0x1, -R2 ;  /* 0x0000000149499824 */ /* 0x000fe400078e0a02 */
[C---:B------:R-:W-:Y:S02]  /*3cc0*/  IMAD R77, R2.reuse, R54, R77 ;  /* 0x00000036024d7224 */ /* 0x040fe400078e024d */
[----:B------:R-:W-:Y:S01]  /*3cd0*/  @!P2 IMAD.MOV R61, RZ, RZ, -R61 ;  /* 0x000000ffff3da224 */ /* 0x000fe200078e0a3d */
[----:B------:R-:W-:Y:S01]  /*3ce0*/  ISETP.GT.U32.AND P1, PT, R2, R73, PT ;  /* 0x000000490200720c */ /* 0x000fe20003f24070 */
[----:B------:R-:W-:Y:S01]  /*3cf0*/  IMAD.HI.U32 R4, R6, R83, RZ ;  /* 0x0000005306047227 */ /* 0x000fe200078e00ff */
[----:B------:R-:W-:-:S03]  /*3d00*/  ISETP.GE.AND P2, PT, R58, RZ, PT ;  /* 0x000000ff3a00720c */ /* 0x000fc60003f46270 */
[--C-:B------:R-:W-:Y:S02]  /*3d10*/  @!P3 IMAD.IADD R75, R75, 0x1, -R2.reuse ;  /* 0x000000014b4bb824 */ /* 0x100fe400078e0a02 */
[----:B------:R-:W-:Y:S01]  /*3d20*/  @!P4 IMAD.IADD R65, R65, 0x1, -R2 ;  /* 0x000000014141c824 */ /* 0x000fe200078e0a02 */
[----:B------:R-:W-:Y:S01]  /*3d30*/  ISETP.GE.AND P4, PT, R56, RZ, PT ;  /* 0x000000ff3800720c */ /* 0x000fe20003f86270 */
[----:B------:R-:W-:Y:S01]  /*3d40*/  IMAD.HI.U32 R56, R6, R79, RZ ;  /* 0x0000004f06387227 */ /* 0x000fe200078e00ff */
[----:B------:R-:W-:-:S03]  /*3d50*/  ISETP.GT.U32.AND P3, PT, R2, R75, PT ;  /* 0x0000004b0200720c */ /* 0x000fc60003f64070 */
[----:B------:R-:W-:Y:S02]  /*3d60*/  IMAD.MOV R56, RZ, RZ, -R56 ;  /* 0x000000ffff387224 */ /* 0x000fe400078e0a38 */
[----:B------:R-:W-:Y:S01]  /*3d70*/  @!P1 IMAD.IADD R73, R73, 0x1, -R2 ;  /* 0x0000000149499824 */ /* 0x000fe200078e0a02 */
[----:B------:R-:W-:Y:S01]  /*3d80*/  ISETP.GT.U32.AND P1, PT, R2, R77, PT ;  /* 0x0000004d0200720c */ /* 0x000fe20003f24070 */
[----:B------:R-:W-:-:S04]  /*3d90*/  IMAD.HI.U32 R58, R6, R81, RZ ;  /* 0x00000051063a7227 */ /* 0x000fc800078e00ff */
[C---:B------:R-:W-:Y:S02]  /*3da0*/  IMAD R79, R2.reuse, R56, R79 ;  /* 0x00000038024f7224 */ /* 0x040fe400078e024f */
[----:B------:R-:W-:Y:S02]  /*3db0*/  IMAD.MOV R58, RZ, RZ, -R58 ;  /* 0x000000ffff3a7224 */ /* 0x000fe400078e0a3a */
[--C-:B------:R-:W-:Y:S01]  /*3dc0*/  @!P3 IMAD.IADD R75, R75, 0x1, -R2.reuse ;  /* 0x000000014b4bb824 */ /* 0x100fe200078e0a02 */
[C---:B------:R-:W-:Y:S01]  /*3dd0*/  ISETP.GT.U32.AND P3, PT, R2.reuse, R79, PT ;  /* 0x0000004f0200720c */ /* 0x040fe20003f64070 */
[----:B------:R-:W-:Y:S02]  /*3de0*/  IMAD R81, R2, R58, R81 ;  /* 0x0000003a02517224 */ /* 0x000fe400078e0251 */
[----:B------:R-:W-:Y:S02]  /*3df0*/  @!P0 IMAD.IADD R7, R7, 0x1, -R2 ;  /* 0x0000000107078824 */ /* 0x000fe400078e0a02 */
[----:B------:R-:W-:-:S02]  /*3e00*/  IMAD.MOV R4, RZ, RZ, -R4 ;  /* 0x000000ffff047224 */ /* 0x000fc400078e0a04 */
[----:B------:R-:W-:Y:S01]  /*3e10*/  @!P1 IMAD.IADD R77, R77, 0x1, -R2 ;  /* 0x000000014d4d9824 */ /* 0x000fe200078e0a02 */
[----:B------:R-:W-:Y:S01]  /*3e20*/  ISETP.GT.U32.AND P1, PT, R2, R81, PT ;  /* 0x000000510200720c */ /* 0x000fe20003f24070 */
[----:B------:R-:W-:Y:S01]  /*3e30*/  IMAD.HI.U32 R54, R6, R85, RZ ;  /* 0x0000005506367227 */ /* 0x000fe200078e00ff */
[----:B------:R-:W-:-:S03]  /*3e40*/  ISETP.GT.U32.AND P0, PT, R2, R7, PT ;  /* 0x000000070200720c */ /* 0x000fc60003f04070 */
[C---:B------:R-:W-:Y:S02]  /*3e50*/  IMAD R83, R2.reuse, R4, R83 ;  /* 0x0000000402537224 */ /* 0x040fe400078e0253 */
[----:B------:R-:W-:Y:S02]  /*3e60*/  IMAD.MOV R54, RZ, RZ, -R54 ;  /* 0x000000ffff367224 */ /* 0x000fe400078e0a36 */
[--C-:B------:R-:W-:Y:S01]  /*3e70*/  @!P3 IMAD.IADD R79, R79, 0x1, -R2.reuse ;  /* 0x000000014f4fb824 */ /* 0x100fe200078e0a02 */
[C---:B------:R-:W-:Y:S01]  /*3e80*/  ISETP.GT.U32.AND P3, PT, R2.reuse, R83, PT ;  /* 0x000000530200720c */ /* 0x040fe20003f64070 */
[C---:B------:R-:W-:Y:S02]  /*3e90*/  IMAD R85, R2.reuse, R54, R85 ;  /* 0x0000003602557224 */ /* 0x040fe400078e0255 */
[--C-:B------:R-:W-:Y:S02]  /*3ea0*/  @!P1 IMAD.IADD R81, R81, 0x1, -R2.reuse ;  /* 0x0000000151519824 */ /* 0x100fe400078e0a02 */
[----:B------:R-:W-:Y:S01]  /*3eb0*/  @!P5 IMAD.MOV R67, RZ, RZ, -R67 ;  /* 0x000000ffff43d224 */ /* 0x000fe200078e0a43 */
[C---:B------:R-:W-:Y:S01]  /*3ec0*/  ISETP.GT.U32.AND P1, PT, R2.reuse, R85, PT ;  /* 0x000000550200720c */ /* 0x040fe20003f24070 */
[----:B------:R-:W-:Y:S01]  /*3ed0*/  @!P0 IMAD.IADD R7, R7, 0x1, -R2 ;  /* 0x0000000107078824 */ /* 0x000fe200078e0a02 */
[----:B------:R-:W-:Y:S01]  /*3ee0*/  ISETP.GT.U32.AND P5, PT, R2, R79, PT ;  /* 0x0000004f0200720c */ /* 0x000fe20003fa4070 */
[----:B------:R-:W-:Y:S01]  /*3ef0*/  IMAD.HI.U32 R4, R6, R91, RZ ;  /* 0x0000005b06047227 */ /* 0x000fe200078e00ff */
[----:B------:R-:W-:-:S03]  /*3f00*/  ISETP.GE.AND P0, PT, R69, RZ, PT ;  /* 0x000000ff4500720c */ /* 0x000fc60003f06270 */
[----:B------:R-:W-:-:S04]  /*3f10*/  IMAD.HI.U32 R56, R6, R87, RZ ;  /* 0x0000005706387227 */ /* 0x000fc800078e00ff */
[----:B------:R-:W-:Y:S02]  /*3f20*/  IMAD.MOV R4, RZ, RZ, -R4 ;  /* 0x000000ffff047224 */ /* 0x000fe400078e0a04 */
[----:B------:R-:W-:Y:S02]  /*3f30*/  @!P3 IMAD.IADD R83, R83, 0x1, -R2 ;  /* 0x000000015353b824 */ /* 0x000fe400078e0a02 */
[----:B------:R-:W-:Y:S02]  /*3f40*/  IMAD.MOV.U32 R69, RZ, RZ, R7 ;  /* 0x000000ffff457224 */ /* 0x000fe400078e0007 */
[----:B------:R-:W-:Y:S02]  /*3f50*/  IMAD.MOV R56, RZ, RZ, -R56 ;  /* 0x000000ffff387224 */ /* 0x000fe400078e0a38 */
[C---:B------:R-:W-:Y:S02]  /*3f60*/  IMAD R91, R2.reuse, R4, R91 ;  /* 0x00000004025b7224 */ /* 0x040fe400078e025b */
[----:B------:R-:W-:Y:S01]  /*3f70*/  @!P2 IMAD.MOV R69, RZ, RZ, -R69 ;  /* 0x000000ffff45a224 */ /* 0x000fe200078e0a45 */
[C---:B------:R-:W-:Y:S01]  /*3f80*/  ISETP.GT.U32.AND P2, PT, R2.reuse, R83, PT ;  /* 0x000000530200720c */ /* 0x040fe20003f44070 */
[----:B------:R-:W-:-:S02]  /*3f90*/  IMAD R87, R2, R56, R87 ;  /* 0x0000003802577224 */ /* 0x000fc400078e0257 */
[----:B------:R-:W-:-:S03]  /*3fa0*/  IMAD.HI.U32 R56, R6, R95, RZ ;  /* 0x0000005f06387227 */ /* 0x000fc600078e00ff */
[C---:B------:R-:W-:Y:S01]  /*3fb0*/  ISETP.GT.U32.AND P3, PT, R2.reuse, R87, PT ;  /* 0x000000570200720c */ /* 0x040fe20003f64070 */
[--C-:B------:R-:W-:Y:S01]  /*3fc0*/  @!P1 IMAD.IADD R85, R85, 0x1, -R2.reuse ;  /* 0x0000000155559824 */ /* 0x100fe200078e0a02 */
[C---:B------:R-:W-:Y:S01]  /*3fd0*/  ISETP.GT.U32.AND P1, PT, R2.reuse, R77, PT ;  /* 0x0000004d0200720c */ /* 0x040fe20003f24070 */
[----:B------:R-:W-:Y:S01]  /*3fe0*/  @!P5 IMAD.IADD R79, R79, 0x1, -R2 ;  /* 0x000000014f4fd824 */ /* 0x000fe200078e0a02 */
[----:B------:R-:W-:Y:S01]  /*3ff0*/  ISETP.GT.U32.AND P5, PT, R2, R91, PT ;  /* 0x0000005b0200720c */ /* 0x000fe20003fa4070 */
[----:B------:R-:W-:-:S04]  /*4000*/  IMAD.HI.U32 R58, R6, R89, RZ ;  /* 0x00000059063a7227 */ /* 0x000fc800078e00ff */
[----:B------:R-:W-:Y:S02]  /*4010*/  IMAD.MOV R56, RZ, RZ, -R56 ;  /* 0x000000ffff387224 */ /* 0x000fe400078e0a38 */
[----:B------:R-:W-:Y:S02]  /*4020*/  IMAD.MOV R58, RZ, RZ, -R58 ;  /* 0x000000ffff3a7224 */ /* 0x000fe400078e0a3a */
[C---:B------:R-:W-:Y:S02]  /*4030*/  IMAD R95, R2.reuse, R56, R95 ;  /* 0x00000038025f7224 */ /* 0x040fe400078e025f */
[----:B------:R-:W-:Y:S01]  /*4040*/  @!P6 IMAD.MOV R65, RZ, RZ, -R65 ;  /* 0x000000ffff41e224 */ /* 0x000fe200078e0a41 */
[C---:B------:R-:W-:Y:S01]  /*4050*/  ISETP.GT.U32.AND P6, PT, R2.reuse, R81, PT ;  /* 0x000000510200720c */ /* 0x040fe20003fc4070 */
[----:B------:R-:W-:Y:S02]  /*4060*/  IMAD R89, R2, R58, R89 ;  /* 0x0000003a02597224 */ /* 0x000fe400078e0259 */
[----:B------:R-:W-:-:S04]  /*4070*/  IMAD.HI.U32 R54, R6, R93, RZ ;  /* 0x0000005d06367227 */ /* 0x000fc800078e00ff */
[----:B------:R-:W-:Y:S01]  /*4080*/  @!P2 IMAD.IADD R83, R83, 0x1, -R2 ;  /* 0x000000015353a824 */ /* 0x000fe200078e0a02 */
[C---:B------:R-:W-:Y:S01]  /*4090*/  ISETP.GT.U32.AND P2, PT, R2.reuse, R95, PT ;  /* 0x0000005f0200720c */ /* 0x040fe20003f44070 */
[----:B------:R-:W-:Y:S02]  /*40a0*/  IMAD.MOV R54, RZ, RZ, -R54 ;  /* 0x000000ffff367224 */ /* 0x000fe400078e0a36 */
[----:B------:R-:W-:Y:S02]  /*40b0*/  IMAD.MOV.U32 R71, RZ, RZ, R55 ;  /* 0x000000ffff477224 */ /* 0x000fe400078e0037 */
[--C-:B------:R-:W-:Y:S01]  /*40c0*/  @!P1 IMAD.IADD R77, R77, 0x1, -R2.reuse ;  /* 0x000000014d4d9824 */ /* 0x100fe200078e0a02 */
[----:B------:R-:W-:Y:S01]  /*40d0*/  ISETP.GT.U32.AND P1, PT, R2, R89, PT ;  /* 0x000000590200720c */ /* 0x000fe20003f24070 */
[----:B------:R-:W-:Y:S01]  /*40e0*/  @!P5 IMAD.IADD R91, R91, 0x1, -R2 ;  /* 0x000000015b5bd824 */ /* 0x000fe200078e0a02 */
[----:B------:R-:W-:Y:S01]  /*40f0*/  ISETP.GE.AND P5, PT, R82, RZ, PT ;  /* 0x000000ff5200720c */ /* 0x000fe20003fa6270 */
[----:B------:R-:W-:-:S02]  /*4100*/  IMAD R93, R2, R54, R93 ;  /* 0x00000036025d7224 */ /* 0x000fc400078e025d */
[----:B------:R-:W-:Y:S01]  /*4110*/  @!P4 IMAD.MOV R71, RZ, RZ, -R71 ;  /* 0x000000ffff47c224 */ /* 0x000fe200078e0a47 */
[----:B------:R-:W-:Y:S01]  /*4120*/  ISETP.GT.U32.AND P4, PT, R2, R85, PT ;  /* 0x000000550200720c */ /* 0x000fe20003f84070 */
[----:B------:R-:W-:-:S04]  /*4130*/  IMAD.HI.U32 R4, R6, R97, RZ ;  /* 0x0000006106047227 */ /* 0x000fc800078e00ff */
[----:B------:R-:W-:Y:S01]  /*4140*/  @!P6 IMAD.IADD R81, R81, 0x1, -R2 ;  /* 0x000000015151e824 */ /* 0x000fe200078e0a02 */
[----:B------:R-:W-:Y:S01]  /*4150*/  ISETP.GT.U32.AND P6, PT, R2, R93, PT ;  /* 0x0000005d0200720c */ /* 0x000fe20003fc4070 */
[----:B------:R-:W-:Y:S02]  /*4160*/  IMAD.MOV R4, RZ, RZ, -R4 ;  /* 0x000000ffff047224 */ /* 0x000fe400078e0a04 */
[----:B------:R-:W-:Y:S01]  /*4170*/  @!P2 IMAD.IADD R95, R95, 0x1, -R2 ;  /* 0x000000015f5fa824 */ /* 0x000fe200078e0a02 */
[----:B------:R-:W-:Y:S01]  /*4180*/  ISETP.GE.AND P2, PT, R76, RZ, PT ;  /* 0x000000ff4c00720c */ /* 0x000fe20003f46270 */
[----:B------:R-:W-:-:S04]  /*4190*/  IMAD.HI.U32 R54, R6, R99, RZ ;  /* 0x0000006306367227 */ /* 0x000fc800078e00ff */
[--C-:B------:R-:W-:Y:S02]  /*41a0*/  @!P3 IMAD.IADD R87, R87, 0x1, -R2.reuse ;  /* 0x000000015757b824 */ /* 0x100fe400078e0a02 */
[C---:B------:R-:W-:Y:S02]  /*41b0*/  IMAD R55, R2.reuse, R4, R97 ;  /* 0x0000000402377224 */ /* 0x040fe400078e0261 */
[----:B------:R-:W-:Y:S01]  /*41c0*/  @!P1 IMAD.IADD R89, R89, 0x1, -R2 ;  /* 0x0000000159599824 */ /* 0x000fe200078e0a02 */
[C---:B------:R-:W-:Y:S01]  /*41d0*/  ISETP.GT.U32.AND P3, PT, R2.reuse, R87, PT ;  /* 0x000000570200720c */ /* 0x040fe20003f64070 */
[----:B------:R-:W-:Y:S01]  /*41e0*/  @!P5 IMAD.MOV R77, RZ, RZ, -R77 ;  /* 0x000000ffff4dd224 */ /* 0x000fe200078e0a4d */
[----:B------:R-:W-:Y:S01]  /*41f0*/  ISETP.GT.U32.AND P5, PT, R2, R95, PT ;  /* 0x0000005f0200720c */ /* 0x000fe20003fa4070 */
[----:B------:R-:W-:Y:S02]  /*4200*/  IMAD.MOV R54, RZ, RZ, -R54 ;  /* 0x000000ffff367224 */ /* 0x000fe400078e0a36 */
[----:B------:R-:W-:-:S04]  /*4210*/  IMAD.HI.U32 R6, R6, R101, RZ ;  /* 0x0000006506067227 */ /* 0x000fc800078e00ff */
[----:B------:R-:W-:Y:S01]  /*4220*/  @!P4 IMAD.IADD R85, R85, 0x1, -R2 ;  /* 0x000000015555c824 */ /* 0x000fe200078e0a02 */
[C---:B------:R-:W-:Y:S01]  /*4230*/  ISETP.GT.U32.AND P4, PT, R2.reuse, R55, PT ;  /* 0x000000370200720c */ /* 0x040fe20003f84070 */
[----:B------:R-:W-:Y:S01]  /*4240*/  @!P0 IMAD.MOV R73, RZ, RZ, -R73 ;  /* 0x000000ffff498224 */ /* 0x000fe200078e0a49 */
[C---:B------:R-:W-:Y:S01]  /*4250*/  ISETP.GT.U32.AND P0, PT, R2.reuse, R89, PT ;  /* 0x000000590200720c */ /* 0x040fe20003f04070 */
[----:B------:R-:W-:Y:S02]  /*4260*/  IMAD R99, R2, R54, R99 ;  /* 0x0000003602637224 */ /* 0x000fe400078e0263 */
[----:B------:R-:W-:Y:S02]  /*4270*/  IMAD.MOV R6, RZ, RZ, -R6 ;  /* 0x000000ffff067224 */ /* 0x000fe400078e0a06 */
[--C-:B------:R-:W-:Y:S01]  /*4280*/  @!P6 IMAD.IADD R93, R93, 0x1, -R2.reuse ;  /* 0x000000015d5de824 */ /* 0x100fe200078e0a02 */
[----:B------:R-:W-:Y:S01]  /*4290*/  ISETP.GE.AND P6, PT, R84, RZ, PT ;  /* 0x000000ff5400720c */ /* 0x000fe20003fc6270 */
[C---:B------:R-:W-:Y:S01]  /*42a0*/  IMAD R101, R2.reuse, R6, R101 ;  /* 0x0000000602657224 */ /* 0x040fe200078e0265 */
[C---:B------:R-:W-:Y:S01]  /*42b0*/  ISETP.GT.U32.AND P1, PT, R2.reuse, R99, PT ;  /* 0x000000630200720c */ /* 0x040fe20003f24070 */
[----:B------:R-:W-:Y:S01]  /*42c0*/  @!P5 IMAD.IADD R95, R95, 0x1, -R2 ;  /* 0x000000015f5fd824 */ /* 0x000fe200078e0a02 */
[----:B------:R-:W-:Y:S01]  /*42d0*/  SHF.R.U32.HI R6, RZ, 0x4, R86 ;  /* 0x00000004ff067819 */ /* 0x000fe20000011656 */
[--C-:B------:R-:W-:Y:S01]  /*42e0*/  @!P3 IMAD.IADD R87, R87, 0x1, -R2.reuse ;  /* 0x000000015757b824 */ /* 0x100fe200078e0a02 */
[----:B------:R-:W-:Y:S01]  /*42f0*/  ISETP.GT.U32.AND P5, PT, R2, R101, PT ;  /* 0x000000650200720c */ /* 0x000fe20003fa4070 */
[--C-:B------:R-:W-:Y:S01]  /*4300*/  @!P4 IMAD.IADD R55, R55, 0x1, -R2.reuse ;  /* 0x000000013737c824 */ /* 0x100fe200078e0a02 */
[----:B------:R-:W-:Y:S01]  /*4310*/  ISETP.GE.AND P3, PT, R80, RZ, PT ;  /* 0x000000ff5000720c */ /* 0x000fe20003f66270 */
[--C-:B------:R-:W-:Y:S01]  /*4320*/  @!P0 IMAD.IADD R89, R89, 0x1, -R2.reuse ;  /* 0x0000000159598824 */ /* 0x100fe200078e0a02 */
[----:B------:R-:W-:Y:S01]  /*4330*/  ISETP.GE.AND P4, PT, R78, RZ, PT ;  /* 0x000000ff4e00720c */ /* 0x000fe20003f86270 */
[----:B------:R-:W-:Y:S01]  /*4340*/  @!P2 IMAD.MOV R81, RZ, RZ, -R81 ;  /* 0x000000ffff51a224 */ /* 0x000fe200078e0a51 */
[----:B------:R-:W-:Y:S01]  /*4350*/  ISETP.GE.AND P0, PT, R72, RZ, PT ;  /* 0x000000ff4800720c */ /* 0x000fe20003f06270 */
[----:B------:R-:W-:Y:S01]  /*4360*/  @!P6 IMAD.MOV R79, RZ, RZ, -R79 ;  /* 0x000000ffff4fe224 */ /* 0x000fe200078e0a4f */
[----:B------:R-:W-:Y:S01]  /*4370*/  ISETP.GE.AND P6, PT, R74, RZ, PT ;  /* 0x000000ff4a00720c */ /* 0x000fe20003fc6270 */
[--C-:B------:R-:W-:Y:S01]  /*4380*/  @!P1 IMAD.IADD R99, R99, 0x1, -R2.reuse ;  /* 0x0000000163639824 */ /* 0x100fe200078e0a02 */
[----:B------:R-:W-:Y:S01]  /*4390*/  ISETP.GT.U32.AND P1, PT, R2, R91, PT ;  /* 0x0000005b0200720c */ /* 0x000fe20003f24070 */
[----:B------:R-:W-:Y:S01]  /*43a0*/  VIADD R4, R86, 0x10000 ;  /* 0x0001000056047836 */ /* 0x000fe20000000000 */
[----:B------:R-:W-:Y:S01]  /*43b0*/  ISETP.GT.U32.AND P2, PT, R2, R55, PT ;  /* 0x000000370200720c */ /* 0x000fe20003f44070 */
[----:B------:R-:W-:Y:S01]  /*43c0*/  @!P5 IMAD.IADD R101, R101, 0x1, -R2 ;  /* 0x000000016565d824 */ /* 0x000fe200078e0a02 */
[----:B------:R-:W-:Y:S01]  /*43d0*/  SGXT.U32 R88, R6, 0xe ;  /* 0x0000000e0658781a */ /* 0x000fe20000000000 */
[----:B------:R-:W-:Y:S01]  /*43e0*/  @!P3 IMAD.MOV R75, RZ, RZ, -R75 ;  /* 0x000000ffff4bb224 */ /* 0x000fe200078e0a4b */
[C---:B------:R-:W-:Y:S01]  /*43f0*/  ISETP.GT.U32.AND P3, PT, R2.reuse, R93, PT ;  /* 0x0000005d0200720c */ /* 0x040fe20003f64070 */
[----:B------:R-:W-:Y:S01]  /*4400*/  @!P4 IMAD.MOV R83, RZ, RZ, -R83 ;  /* 0x000000ffff53c224 */ /* 0x000fe200078e0a53 */
[C---:B------:R-:W-:Y:S01]  /*4410*/  ISETP.GT.U32.AND P4, PT, R2.reuse, R99, PT ;  /* 0x000000630200720c */ /* 0x040fe20003f84070 */
[----:B------:R-:W-:Y:S01]  /*4420*/  @!P0 IMAD.MOV R87, RZ, RZ, -R87 ;  /* 0x000000ffff578224 */ /* 0x000fe200078e0a57 */
[----:B------:R-:W-:Y:S01]  /*4430*/  ISETP.GT.U32.AND P0, PT, R2, R101, PT ;  /* 0x000000650200720c */ /* 0x000fe20003f04070 */
[----:B------:R-:W-:Y:S01]  /*4440*/  IMAD.MOV.U32 R7, RZ, RZ, RZ ;  /* 0x000000ffff077224 */ /* 0x000fe200078e00ff */
[----:B------:R-:W-:Y:S01]  /*4450*/  SHF.R.U32.HI R4, RZ, 0x4, R4 ;  /* 0x00000004ff047819 */ /* 0x000fe20000011604 */
[----:B------:R-:W-:Y:S01]  /*4460*/  @!P6 IMAD.MOV R85, RZ, RZ, -R85 ;  /* 0x000000ffff55e224 */ /* 0x000fe200078e0a55 */
[----:B------:R-:W-:Y:S01]  /*4470*/  IADD3 R56, P6, R88, 0x2, RZ ;  /* 0x0000000258387810 */ /* 0x000fe20007fde0ff */
[--C-:B------:R-:W-:Y:S01]  /*4480*/  @!P1 IMAD.IADD R91, R91, 0x1, -R2.reuse ;  /* 0x000000015b5b9824 */ /* 0x100fe200078e0a02 */
[----:B------:R-:W-:Y:S01]  /*4490*/  ISETP.GE.AND P1, PT, R66, RZ, PT ;  /* 0x000000ff4200720c */ /* 0x000fe20003f26270 */
[----:B------:R-:W-:Y:S01]  /*44a0*/  IMAD.MOV.U32 R54, RZ, RZ, RZ ;  /* 0x000000ffff367224 */ /* 0x000fe200078e00ff */
[----:B------:R-:W-:Y:S01]  /*44b0*/  SHF.R.S32.HI R6, RZ, 0x1f, R3 ;  /* 0x0000001fff067819 */ /* 0x000fe20000011403 */
[--C-:B------:R-:W-:Y:S01]  /*44c0*/  @!P3 IMAD.IADD R93, R93, 0x1, -R2.reuse ;  /* 0x000000015d5db824 */ /* 0x100fe200078e0a02 */
[----:B------:R-:W-:Y:S01]  /*44d0*/  IADD3.X R7, R7, 0x40000040, RZ, P6, !PT ;  /* 0x4000004007077810 */ /* 0x000fe200037fe4ff */
[--C-:B------:R-:W-:Y:S01]  /*44e0*/  @!P2 IMAD.IADD R55, R55, 0x1, -R2.reuse ;  /* 0x000000013737a824 */ /* 0x100fe200078e0a02 */
[----:B------:R-:W-:Y:S01]  /*44f0*/  SGXT.U32 R4, R4, 0xe ;  /* 0x0000000e0404781a */ /* 0x000fe20000000000 */
[--C-:B------:R-:W-:Y:S01]  /*4500*/  @!P4 IMAD.IADD R99, R99, 0x1, -R2.reuse ;  /* 0x000000016363c824 */ /* 0x100fe200078e0a02 */
[----:B------:R-:W-:Y:S01]  /*4510*/  LEA.HI R3, R6, R3, RZ, 0x7 ;  /* 0x0000000306037211 */ /* 0x000fe200078f38ff */
[----:B------:R-:W-:Y:S01]  /*4520*/  @!P0 IMAD.IADD R101, R101, 0x1, -R2 ;  /* 0x0000000165658824 */ /* 0x000fe200078e0a02 */
[----:B------:R-:W-:Y:S01]  /*4530*/  IADD3 R58, P5, R4, 0x2, RZ ;  /* 0x00000002043a7810 */ /* 0x000fe20007fbe0ff */
[----:B------:R-:W2:Y:S01]  /*4540*/  LDC R2, c[0x0][0x23c] ;  /* 0x00008f00ff027b82 */ /* 0x000ea20000000800 */
[----:B------:R-:W-:Y:S01]  /*4550*/  R2UR UR5, R7 ;  /* 0x00000000070572ca */ /* 0x000fe200000e0000 */
[----:B------:R-:W-:Y:S01]  /*4560*/  @!P1 IMAD.MOV R89, RZ, RZ, -R89 ;  /* 0x000000ffff599224 */ /* 0x000fe200078e0a59 */
[----:B------:R-:W-:Y:S01]  /*4570*/  IADD3.X R54, R54, 0x40000040, RZ, P5, !PT ;  /* 0x4000004036367810 */ /* 0x000fe20002ffe4ff */
[----:B------:R-:W-:Y:S01]  /*4580*/  IMAD.MOV.U32 R97, RZ, RZ, R55 ;  /* 0x000000ffff617224 */ /* 0x000fe200078e0037 */
[----:B------:R-:W-:Y:S01]  /*4590*/  ISETP.GE.AND P3, PT, R68, RZ, PT ;  /* 0x000000ff4400720c */ /* 0x000fe20003f66270 */
[-C--:B------:R-:W-:Y:S01]  /*45a0*/  IMAD R9, R9, R103.reuse, RZ ;  /* 0x0000006709097224 */ /* 0x080fe200078e02ff */
[----:B------:R-:W-:Y:S01]  /*45b0*/  ISETP.GE.AND P2, PT, R70, RZ, PT ;  /* 0x000000ff4600720c */ /* 0x000fe20003f46270 */
[----:B------:R-:W4:Y:S01]  /*45c0*/  LDC.64 R6, c[0x0][0x210] ;  /* 0x00008400ff067b82 */ /* 0x000f220000000a00 */
[----:B------:R-:W-:Y:S01]  /*45d0*/  ISETP.GE.AND P4, PT, R64, RZ, PT ;  /* 0x000000ff4000720c */ /* 0x000fe20003f86270 */
[-C--:B------:R-:W-:Y:S01]  /*45e0*/  IMAD R10, R10, R103.reuse, RZ ;  /* 0x000000670a0a7224 */ /* 0x080fe200078e02ff */
[----:B------:R-:W-:Y:S01]  /*45f0*/  ISETP.GE.AND P5, PT, R62, RZ, PT ;  /* 0x000000ff3e00720c */ /* 0x000fe20003fa6270 */
[----:B------:R-:W-:Y:S01]  /*4600*/  IMAD R12, R12, R103, RZ ;  /* 0x000000670c0c7224 */ /* 0x000fe200078e02ff */
[----:B------:R-:W-:Y:S01]  /*4610*/  ISETP.GE.AND P6, PT, R60, RZ, PT ;  /* 0x000000ff3c00720c */ /* 0x000fe20003fc6270 */
[----:B-1----:R-:W-:Y:S01]  /*4620*/  IMAD R249, R249, 0x59, RZ ;  /* 0x00000059f9f97824 */ /* 0x002fe200078e02ff */
[----:B------:R-:W-:Y:S01]  /*4630*/  ISETP.GE.AND P1, PT, R248, RZ, PT ;  /* 0x000000fff800720c */ /* 0x000fe20003f26270 */
[----:B-----5:R-:W-:Y:S01]  /*4640*/  IMAD R251, R251, 0x58, RZ ;  /* 0x00000058fbfb7824 */ /* 0x020fe200078e02ff */
[----:B------:R-:W-:Y:S01]  /*4650*/  R2UR UR4, R56 ;  /* 0x00000000380472ca */ /* 0x000fe200000e0000 */
[----:B------:R-:W-:Y:S01]  /*4660*/  @!P3 IMAD.MOV R91, RZ, RZ, -R91 ;  /* 0x000000ffff5bb224 */ /* 0x000fe200078e0a5b */
[----:B------:R-:W-:Y:S01]  /*4670*/  R2UR UR7, R54 ;  /* 0x00000000360772ca */ /* 0x000fe200000e0000 */
[----:B------:R-:W1:Y:S01]  /*4680*/  LDC R56, c[0x0][0x240] ;  /* 0x00009000ff387b82 */ /* 0x000e620000000800 */
[----:B------:R-:W-:Y:S01]  /*4690*/  R2UR UR18, R4 ;  /* 0x00000000041272ca */ /* 0x000fe200000e0000 */
[----:B------:R-:W-:Y:S01]  /*46a0*/  @!P2 IMAD.MOV R93, RZ, RZ, -R93 ;  /* 0x000000ffff5da224 */ /* 0x000fe200078e0a5d */
[----:B------:R-:W-:Y:S01]  /*46b0*/  ISETP.NE.AND P0, PT, R5, RZ, PT ;  /* 0x000000ff0500720c */ /* 0x000fe20003f05270 */
[----:B------:R-:W-:Y:S01]  /*46c0*/  @!P4 IMAD.MOV R95, RZ, RZ, -R95 ;  /* 0x000000ffff5fc224 */ /* 0x000fe200078e0a5f */
[----:B------:R-:W-:Y:S01]  /*46d0*/  LOP3.LUT R54, RZ, R5, RZ, 0x33, !PT ;  /* 0x00000005ff367212 */ /* 0x000fe200078e33ff */
[----:B------:R-:W-:Y:S01]  /*46e0*/  @!P5 IMAD.MOV R97, RZ, RZ, -R97 ;  /* 0x000000ffff61d224 */ /* 0x000fe200078e0a61 */
[----:B------:R-:W-:Y:S01]  /*46f0*/  R2UR UR6, R58 ;  /* 0x000000003a0672ca */ /* 0x000fe200000e0000 */
[----:B------:R-:W5:Y:S01]  /*4700*/  LDC.64 R4, c[0x0][0x218] ;  /* 0x00008600ff047b82 */ /* 0x000f620000000a00 */
[----:B------:R-:W-:Y:S01]  /*4710*/  @!P6 IMAD.MOV R99, RZ, RZ, -R99 ;  /* 0x000000ffff63e224 */ /* 0x000fe200078e0a63 */
[C---:B------:R-:W-:Y:S01]  /*4720*/  SEL R55, R54.reuse, R13, !P0 ;  /* 0x0000000d36377207 */ /* 0x040fe20004000000 */
[----:B------:R-:W-:Y:S01]  /*4730*/  @!P1 IMAD.MOV R101, RZ, RZ, -R101 ;  /* 0x000000ffff659224 */ /* 0x000fe200078e0a65 */
[C---:B------:R-:W-:Y:S01]  /*4740*/  SEL R14, R54.reuse, R14, !P0 ;  /* 0x0000000e360e7207 */ /* 0x040fe20004000000 */
[----:B--2---:R-:W-:Y:S01]  /*4750*/  IMAD R13, R11, R2, RZ ;  /* 0x000000020b0d7224 */ /* 0x004fe200078e02ff */
[----:B------:R-:W-:Y:S01]  /*4760*/  SEL R15, R54, R15, !P0 ;  /* 0x0000000f360f7207 */ /* 0x000fe20004000000 */
[----:B------:R-:W-:Y:S01]  /*4770*/  IMAD R102, R102, 0x51, RZ ;  /* 0x0000005166667824 */ /* 0x000fe200078e02ff */
[C---:B------:R-:W-:Y:S01]  /*4780*/  SEL R16, R54.reuse, R16, !P0 ;  /* 0x0000001036107207 */ /* 0x040fe20004000000 */
[----:B------:R-:W2:Y:S01]  /*4790*/  LDC R78, c[0x0][0x238] ;  /* 0x00008e00ff4e7b82 */ /* 0x000ea20000000800 */
[----:B------:R-:W-:Y:S01]  /*47a0*/  SEL R17, R54, R17, !P0 ;  /* 0x0000001136117207 */ /* 0x000fe20004000000 */
[----:B0-----:R-:W-:Y:S01]  /*47b0*/  IMAD R104, R104, 0x50, RZ ;  /* 0x0000005068687824 */ /* 0x001fe200078e02ff */
[----:B------:R-:W-:Y:S01]  /*47c0*/  SEL R18, R54, R18, !P0 ;  /* 0x0000001236127207 */ /* 0x000fe20004000000 */
[----:B---3--:R-:W-:Y:S01]  /*47d0*/  IMAD R106, R106, 0x4f, RZ ;  /* 0x0000004f6a6a7824 */ /* 0x008fe200078e02ff */
[----:B------:R-:W-:Y:S01]  /*47e0*/  SEL R19, R54, R19, !P0 ;  /* 0x0000001336137207 */ /* 0x000fe20004000000 */
[----:B----4-:R-:W-:Y:S01]  /*47f0*/  IMAD R108, R108, 0x4e, RZ ;  /* 0x0000004e6c6c7824 */ /* 0x010fe200078e02ff */
[C---:B------:R-:W-:Y:S01]  /*4800*/  SEL R20, R54.reuse, R20, !P0 ;  /* 0x0000001436147207 */ /* 0x040fe20004000000 */
[-C--:B-1----:R-:W-:Y:S01]  /*4810*/  IMAD R55, R55, R56.reuse, RZ ;  /* 0x0000003837377224 */ /* 0x082fe200078e02ff */
[----:B------:R-:W-:Y:S01]  /*4820*/  SEL R21, R54, R21, !P0 ;  /* 0x0000001536157207 */ /* 0x000fe20004000000 */
[----:B------:R-:W-:Y:S01]  /*4830*/  IMAD R14, R14, R56, RZ ;  /* 0x000000380e0e7224 */ /* 0x000fe200078e02ff */
[C---:B------:R-:W-:Y:S01]  /*4840*/  SEL R22, R54.reuse, R22, !P0 ;  /* 0x0000001636167207 */ /* 0x040fe20004000000 */
[-C--:B------:R-:W-:Y:S01]  /*4850*/  IMAD R15, R15, R56.reuse, RZ ;  /* 0x000000380f0f7224 */ /* 0x080fe200078e02ff */
        /* <DEDUP_REMOVED lines=27> */
[----:B------:R-:W-:Y:S01]  /*4a10*/  IMAD R29, R29, R56, RZ ;  /* 0x000000381d1d7224 */ /* 0x000fe200078e02ff */
[----:B------:R-:W-:Y:S01]  /*4a20*/  SEL R38, R54, R38, !P0 ;  /* 0x0000002636267207 */ /* 0x000fe20004000000 */
[-C--:B------:R-:W-:Y:S01]  /*4a30*/  IMAD R30, R30, R56.reuse, RZ ;  /* 0x000000381e1e7224 */ /* 0x080fe200078e02ff */
        /* <DEDUP_REMOVED lines=12> */
[----:B------:R-:W-:Y:S01]  /*4b00*/  SEL R44, R54, R44, !P0 ;  /* 0x0000002c362c7207 */ /* 0x000fe20004000000 */
[-C--:B------:R-:W-:Y:S01]  /*4b10*/  IMAD R38, R38, R56.reuse, RZ ;  /* 0x0000003826267224 */ /* 0x080fe200078e02ff */
[C---:B------:R-:W-:Y:S01]  /*4b20*/  SEL R45, R54.reuse, R45, !P0 ;  /* 0x0000002d362d7207 */ /* 0x040fe20004000000 */
        /* <DEDUP_REMOVED lines=16> */
[-C--:B------:R-:W-:Y:S01]  /*4c30*/  IMAD R46, R46, R56.reuse, RZ ;  /* 0x000000382e2e7224 */ /* 0x080fe200078e02ff */
        /* <DEDUP_REMOVED lines=44> */
[----:B------:R-:W-:Y:S01]  /*4f00*/  SEL R54, R54, R101, !P0 ;  /* 0x0000006536367207 */ /* 0x000fe20004000000 */
[----:B------:R-:W-:Y:S01]  /*4f10*/  IMAD R87, R87, R56, RZ ;  /* 0x0000003857577224 */ /* 0x000fe200078e02ff */
[----:B------:R-:W-:Y:S01]  /*4f20*/  IADD3 R60, P0, R8, R6, RZ ;  /* 0x00000006083c7210 */ /* 0x000fe20007f1e0ff */
[----:B------:R-:W-:Y:S01]  /*4f30*/  IMAD R89, R89, R56, RZ ;  /* 0x0000003859597224 */ /* 0x000fe200078e02ff */
[----:B------:R-:W-:Y:S01]  /*4f40*/  IADD3 R2, P1, R9, R6, RZ ;  /* 0x0000000609027210 */ /* 0x000fe20007f3e0ff */
[----:B------:R-:W-:Y:S01]  /*4f50*/  IMAD R91, R91, R56, RZ ;  /* 0x000000385b5b7224 */ /* 0x000fe200078e02ff */
[-C--:B------:R-:W-:Y:S01]  /*4f60*/  IADD3 R58, P2, R10, R6.reuse, RZ ;  /* 0x000000060a3a7210 */ /* 0x080fe20007f5e0ff */
[----:B------:R-:W-:Y:S01]  /*4f70*/  STL [R1+0x84], R60 ;  /* 0x0000843c01007387 */ /* 0x000fe20000100800 */
[----:B------:R-:W-:Y:S01]  /*4f80*/  IADD3 R6, P3, R12, R6, RZ ;  /* 0x000000060c067210 */ /* 0x000fe20007f7e0ff */
[----:B------:R-:W-:Y:S01]  /*4f90*/  IMAD R93, R93, R56, RZ ;  /* 0x000000385d5d7224 */ /* 0x000fe200078e02ff */
[----:B-----5:R-:W-:Y:S01]  /*4fa0*/  IADD3 R4, P4, R13, R4, RZ ;  /* 0x000000040d047210 */ /* 0x020fe20007f9e0ff */
[----:B------:R0:W-:Y:S01]  /*4fb0*/  STL [R1+0x8c], R2 ;  /* 0x00008c0201007387 */ /* 0x0001e20000100800 */
[-C--:B------:R-:W-:Y:S01]  /*4fc0*/  IMAD R95, R95, R56.reuse, RZ ;  /* 0x000000385f5f7224 */ /* 0x080fe200078e02ff */
[----:B------:R-:W-:Y:S01]  /*4fd0*/  SHF.R.S32.HI R3, RZ, 0x7, R3 ;  /* 0x00000007ff037819 */ /* 0x000fe20000011403 */
[-C--:B------:R-:W-:Y:S01]  /*4fe0*/  IMAD R97, R97, R56.reuse, RZ ;  /* 0x0000003861617224 */ /* 0x080fe200078e02ff */
[----:B------:R-:W-:Y:S01]  /*4ff0*/  STL [R1+0x94], R58 ;  /* 0x0000943a01007387 */ /* 0x000fe20000100800 */
[----:B------:R-:W-:Y:S01]  /*5000*/  LEA.HI.X.SX32 R5, R13, R5, 0x1, P4 ;  /* 0x000000050d057211 */ /* 0x000fe200020f0eff */
[-C--:B------:R-:W-:Y:S01]  /*5010*/  IMAD R99, R99, R56.reuse, RZ ;  /* 0x0000003863637224 */ /* 0x080fe200078e02ff */
[----:B------:R-:W-:Y:S01]  /*5020*/  SHF.R.S32.HI R70, RZ, 0x1f, R116 ;  /* 0x0000001fff467819 */ /* 0x000fe20000011474 */
[----:B------:R1:W-:Y:S01]  /*5030*/  STL [R1+0x9c], R6 ;  /* 0x00009c0601007387 */ /* 0x0003e20000100800 */
[----:B------:R-:W-:Y:S01]  /*5040*/  IMAD R54, R54, R56, RZ ;  /* 0x0000003836367224 */ /* 0x000fe200078e02ff */
[-C--:B0-----:R-:W-:Y:S01]  /*5050*/  LEA.HI.X.SX32 R2, R8, R7.reuse, 0x1, P0 ;  /* 0x0000000708027211 */ /* 0x081fe200000f0eff */
[----:B--2---:R-:W-:Y:S01]  /*5060*/  IMAD R78, R78, 0x57, RZ ;  /* 0x000000574e4e7824 */ /* 0x004fe200078e02ff */
[-C--:B------:R-:W-:Y:S01]  /*5070*/  LEA.HI.X.SX32 R8, R9, R7.reuse, 0x1, P1 ;  /* 0x0000000709087211 */ /* 0x080fe200008f0eff */
[----:B------:R-:W-:Y:S01]  /*5080*/  UIADD3.64 UR14, UR4, 0x1fe, URZ ;  /* 0x000001fe040e7897 */ /* 0x000fe2000fffe03f */
[C---:B------:R-:W-:Y:S01]  /*5090*/  LOP3.LUT R9, R11.reuse, 0x50, RZ, 0x3c, !PT ;  /* 0x000000500b097812 */ /* 0x040fe200078e3cff */
[----:B------:R0:W-:Y:S01]  /*50a0*/  STL [R1+0x80], R2 ;  /* 0x0000800201007387 */ /* 0x0001e20000100800 */
[----:B------:R-:W-:Y:S01]  /*50b0*/  SHF.R.S32.HI R72, RZ, 0x1f, R118 ;  /* 0x0000001fff487819 */ /* 0x000fe20000011476 */
[----:B------:R-:W-:Y:S01]  /*50c0*/  UIADD3.64 UR10, UR4, 0x200, URZ ;  /* 0x00000200040a7897 */ /* 0x000fe2000fffe03f */
[-C--:B-1----:R-:W-:Y:S01]  /*50d0*/  LEA.HI.X.SX32 R6, R10, R7.reuse, 0x1, P2 ;  /* 0x000000070a067211 */ /* 0x082fe200010f0eff */
[----:B------:R1:W-:Y:S01]  /*50e0*/  STL [R1+0x88], R8 ;  /* 0x0000880801007387 */ /* 0x0003e20000100800 */
[----:B------:R-:W-:Y:S01]  /*50f0*/  LOP3.LUT R10, R11, 0x60, RZ, 0x3c, !PT ;  /* 0x000000600b0a7812 */ /* 0x000fe200078e3cff */
[----:B------:R-:W-:Y:S01]  /*5100*/  UIADD3.64 UR14, UR4, 0x202, URZ ;  /* 0x00000202040e7897 */ /* 0x000fe2000fffe03f */
[----:B------:R-:W-:Y:S01]  /*5110*/  SHF.R.S32.HI R74, RZ, 0x1f, R249 ;  /* 0x0000001fff4a7819 */ /* 0x000fe200000114f9 */
[----:B------:R2:W-:Y:S01]  /*5120*/  STL [R1+0x90], R6 ;  /* 0x0000900601007387 */ /* 0x0005e20000100800 */
[----:B------:R-:W-:Y:S01]  /*5130*/  SHF.R.S32.HI R76, RZ, 0x1f, R251 ;  /* 0x0000001fff4c7819 */ /* 0x000fe200000114fb */
[----:B------:R-:W-:Y:S01]  /*5140*/  UIADD3.64 UR10, UR4, 0x204, URZ ;  /* 0x00000204040a7897 */ /* 0x000fe2000fffe03f */
[----:B0-----:R-:W-:Y:S01]  /*5150*/  LEA.HI.X.SX32 R2, R12, R7, 0x1, P3 ;  /* 0x000000070c027211 */ /* 0x001fe200018f0eff */
[----:B------:R-:W-:Y:S01]  /*5160*/  UIADD3.64 UR14, UR4, 0x3fe, URZ ;  /* 0x000003fe040e7897 */ /* 0x000fe2000fffe03f */
[-C--:B------:R-:W-:Y:S01]  /*5170*/  IADD3 R7, P6, R55, R4.reuse, RZ ;  /* 0x0000000437077210 */ /* 0x080fe20007fde0ff */
[----:B------:R-:W-:Y:S01]  /*5180*/  UIADD3.64 UR10, UR4, 0x400, URZ ;  /* 0x00000400040a7897 */ /* 0x000fe2000fffe03f */
[----:B-1----:R-:W-:Y:S01]  /*5190*/  LOP3.LUT R8, R11, 0x40, RZ, 0x3c, !PT ;  /* 0x000000400b087812 */ /* 0x002fe200078e3cff */
[----:B------:R0:W-:Y:S01]  /*51a0*/  STL [R1+0x98], R2 ;  /* 0x0000980201007387 */ /* 0x0001e20000100800 */
[----:B------:R-:W-:Y:S01]  /*51b0*/  SHF.R.S32.HI R78, RZ, 0x1f, R78 ;  /* 0x0000001fff4e7819 */ /* 0x000fe2000001144e */
[----:B------:R-:W-:Y:S01]  /*51c0*/  UIADD3.64 UR14, UR4, 0x402, URZ ;  /* 0x00000402040e7897 */ /* 0x000fe2000fffe03f */
[-C--:B--2---:R-:W-:Y:S01]  /*51d0*/  IADD3 R6, P3, R15, R4.reuse, RZ ;  /* 0x000000040f067210 */ /* 0x084fe20007f7e0ff */
[----:B------:R1:W-:Y:S01]  /*51e0*/  STL [R1+0x5e0], R7 ;  /* 0x0005e00701007387 */ /* 0x0003e20000100800 */
[----:B------:R-:W-:Y:S01]  /*51f0*/  SHF.R.S32.HI R102, RZ, 0x1f, R102 ;  /* 0x0000001fff667819 */ /* 0x000fe20000011466 */
[----:B------:R-:W-:Y:S01]  /*5200*/  UIADD3.64 UR10, UR4, 0x404, URZ ;  /* 0x00000404040a7897 */ /* 0x000fe2000fffe03f */
[----:B------:R-:W-:Y:S01]  /*5210*/  SHF.R.S32.HI R104, RZ, 0x1f, R104 ;  /* 0x0000001fff687819 */ /* 0x000fe20000011468 */
[----:B------:R-:W-:Y:S01]  /*5220*/  UIADD3.64 UR14, UR4, 0x5fe, URZ ;  /* 0x000005fe040e7897 */ /* 0x000fe2000fffe03f */
[----:B------:R-:W-:Y:S01]  /*5230*/  SHF.R.S32.HI R106, RZ, 0x1f, R106 ;  /* 0x0000001fff6a7819 */ /* 0x000fe2000001146a */
[----:B------:R-:W-:Y:S01]  /*5240*/  UIADD3.64 UR10, UR4, 0x600, URZ ;  /* 0x00000600040a7897 */ /* 0x000fe2000fffe03f */
[----:B0-----:R-:W-:Y:S01]  /*5250*/  IADD3 R2, P5, R14, R4, RZ ;  /* 0x000000040e027210 */ /* 0x001fe20007fbe0ff */
[----:B------:R-:W-:Y:S01]  /*5260*/  UIADD3.64 UR14, UR4, 0x602, URZ ;  /* 0x00000602040e7897 */ /* 0x000fe2000fffe03f */
[----:B------:R-:W-:-:S02]  /*5270*/  SHF.R.S32.HI R108, RZ, 0x1f, R108 ;  /* 0x0000001fff6c7819 */ /* 0x000fc4000001146c */
[----:B------:R-:W-:Y:S02]  /*5280*/  CS2R R100, SRZ ;  /* 0x0000000000647805 */ /* 0x000fe4000001ff00 */
[-C--:B-1----:R-:W-:Y:S01]  /*5290*/  IADD3 R7, P2, R16, R4.reuse, RZ ;  /* 0x0000000410077210 */ /* 0x082fe20007f5e0ff */
[----:B------:R0:W-:Y:S01]  /*52a0*/  STL [R1+0x5e8], R2 ;  /* 0x0005e80201007387 */ /* 0x0001e20000100800 */
[----:B------:R-:W-:Y:S02]  /*52b0*/  UIADD3.64 UR8, UR4, 0x2, URZ ;  /* 0x0000000204087897 */ /* 0x000fe4000fffe03f */
[----:B------:R-:W-:Y:S01]  /*52c0*/  UIADD3.64 UR12, UR4, 0x4, URZ ;  /* 0x00000004040c7897 */ /* 0x000fe2000fffe03f */
[----:B------:R1:W-:Y:S04]  /*52d0*/  STL [R1+0x5f0], R6 ;  /* 0x0005f00601007387 */ /* 0x0003e80000100800 */
[----:B------:R2:W-:Y:S01]  /*52e0*/  STL [R1+0x5f8], R7 ;  /* 0x0005f80701007387 */ /* 0x0005e20000100800 */
[----:B0-----:R-:W-:-:S02]  /*52f0*/  IADD3 R2, P1, R17, R4, RZ ;  /* 0x0000000411027210 */ /* 0x001fc40007f3e0ff */
[----:B-1----:R-:W-:-:S03]  /*5300*/  IADD3 R6, P0, R18, R4, RZ ;  /* 0x0000000412067210 */ /* 0x002fc60007f1e0ff */
[----:B------:R0:W-:Y:S01]  /*5310*/  STL [R1+0x600], R2 ;  /* 0x0006000201007387 */ /* 0x0001e20000100800 */
[----:B--2---:R-:W-:-:S03]  /*5320*/  IADD3 R7, P4, R19, R4, RZ ;  /* 0x0000000413077210 */ /* 0x004fc60007f9e0ff */
[----:B------:R1:W-:Y:S04]  /*5330*/  STL [R1+0x608], R6 ;  /* 0x0006080601007387 */ /* 0x0003e80000100800 */
[----:B------:R2:W-:Y:S01]  /*5340*/  STL [R1+0x610], R7 ;  /* 0x0006100701007387 */ /* 0x0005e20000100800 */
[----:B0-----:R-:W-:Y:S02]  /*5350*/  LEA.HI.X.SX32 R2, R55, R5, 0x1, P6 ;  /* 0x0000000537027211 */ /* 0x001fe400030f0eff */
[----:B-1----:R-:W-:-:S03]  /*5360*/  IADD3 R6, P6, R20, R4, RZ ;  /* 0x0000000414067210 */ /* 0x002fc60007fde0ff */
[----:B------:R0:W-:Y:S01]  /*5370*/  STL [R1+0x5dc], R2 ;  /* 0x0005dc0201007387 */ /* 0x0001e20000100800 */
[----:B--2---:R-:W-:-:S03]  /*5380*/  LEA.HI.X.SX32 R7, R14, R5, 0x1, P5 ;  /* 0x000000050e077211 */ /* 0x004fc600028f0eff */
[----:B------:R1:W-:Y:S04]  /*5390*/  STL [R1+0x618], R6 ;  /* 0x0006180601007387 */ /* 0x0003e80000100800 */
[----:B------:R2:W-:Y:S01]  /*53a0*/  STL [R1+0x5e4], R7 ;  /* 0x0005e40701007387 */ /* 0x0005e20000100800 */
[----:B0-----:R-:W-:Y:S02]  /*53b0*/  IADD3 R2, P5, R21, R4, RZ ;  /* 0x0000000415027210 */ /* 0x001fe40007fbe0ff */
[----:B-1----:R-:W-:-:S03]  /*53c0*/  LEA.HI.X.SX32 R6, R15, R5, 0x1, P3 ;  /* 0x000000050f067211 */ /* 0x002fc600018f0eff */
        /* <DEDUP_REMOVED lines=37> */
[----:B------:R-:W1:Y:S01]  /*5620*/  LDC R24, c[0x0][0x238] ;  /* 0x00008e00ff187b82 */ /* 0x000e620000000800 */
[-C--:B--2---:R-:W-:Y:S02]  /*5630*/  IADD3 R7, P1, R31, R4.reuse, RZ ;  /* 0x000000041f077210 */ /* 0x084fe40007f3e0ff */
[----:B------:R2:W-:Y:S04]  /*5640*/  STL [R1+0x634], R6 ;  /* 0x0006340601007387 */ /* 0x0005e80000100800 */
[----:B------:R3:W-:Y:S01]  /*5650*/  STL [R1+0x670], R7 ;  /* 0x0006700701007387 */ /* 0x0007e20000100800 */
[----:B0-----:R-:W-:Y:S02]  /*5660*/  LEA.HI.X.SX32 R2, R25, R5, 0x1, P0 ;  /* 0x0000000519027211 */ /* 0x001fe400000f0eff */
[----:B--2---:R-:W-:-:S03]  /*5670*/  IADD3 R6, P0, R32, R4, RZ ;  /* 0x0000000420067210 */ /* 0x004fc60007f1e0ff */
[----:B------:R0:W-:Y:S01]  /*5680*/  STL [R1+0x63c], R2 ;  /* 0x00063c0201007387 */ /* 0x0001e20000100800 */
[----:B---3--:R-:W-:-:S03]  /*5690*/  LEA.HI.X.SX32 R7, R26, R5, 0x1, P4 ;  /* 0x000000051a077211 */ /* 0x008fc600020f0eff */
[----:B------:R2:W-:Y:S01]  /*56a0*/  STL [R1+0x678], R6 ;  /* 0x0006780601007387 */ /* 0x0005e20000100800 */
[----:B------:R-:W3:Y:S03]  /*56b0*/  LDC R26, c[0x0][0x238] ;  /* 0x00008e00ff1a7b82 */ /* 0x000ee60000000800 */
[----:B------:R4:W-:Y:S01]  /*56c0*/  STL [R1+0x644], R7 ;  /* 0x0006440701007387 */ /* 0x0009e20000100800 */
[----:B0-----:R-:W-:Y:S02]  /*56d0*/  IADD3 R2, P4, R33, R4, RZ ;  /* 0x0000000421027210 */ /* 0x001fe40007f9e0ff */
[----:B--2---:R-:W-:-:S03]  /*56e0*/  LEA.HI.X.SX32 R6, R27, R5, 0x1, P6 ;  /* 0x000000051b067211 */ /* 0x004fc600030f0eff */
[----:B------:R0:W-:Y:S01]  /*56f0*/  STL [R1+0x680], R2 ;  /* 0x0006800201007387 */ /* 0x0001e20000100800 */
[----:B------:R-:W2:Y:S01]  /*5700*/  LDC R27, c[0x0][0x238] ;  /* 0x00008e00ff1b7b82 */ /* 0x000ea20000000800 */
[-C--:B----4-:R-:W-:Y:S02]  /*5710*/  IADD3 R7, P6, R34, R4.reuse, RZ ;  /* 0x0000000422077210 */ /* 0x090fe40007fde0ff */
[----:B------:R4:W-:Y:S04]  /*5720*/  STL [R1+0x64c], R6 ;  /* 0x00064c0601007387 */ /* 0x0009e80000100800 */
[----:B------:R5:W-:Y:S01]  /*5730*/  STL [R1+0x688], R7 ;  /* 0x0006880701007387 */ /* 0x000be20000100800 */
[----:B0-----:R-:W-:Y:S02]  /*5740*/  LEA.HI.X.SX32 R2, R28, R5, 0x1, P5 ;  /* 0x000000051c027211 */ /* 0x001fe400028f0eff */
[----:B----4-:R-:W-:-:S03]  /*5750*/  IADD3 R6, P5, R35, R4, RZ ;  /* 0x0000000423067210 */ /* 0x010fc60007fbe0ff */
[----:B------:R0:W-:Y:S01]  /*5760*/  STL [R1+0x654], R2 ;  /* 0x0006540201007387 */ /* 0x0001e20000100800 */
[----:B-----5:R-:W-:-:S03]  /*5770*/  LEA.HI.X.SX32 R7, R29, R5, 0x1, P3 ;  /* 0x000000051d077211 */ /* 0x020fc600018f0eff */
[----:B------:R4:W-:Y:S01]  /*5780*/  STL [R1+0x690], R6 ;  /* 0x0006900601007387 */ /* 0x0009e20000100800 */
[----:B------:R-:W5:Y:S03]  /*5790*/  LDC R29, c[0x0][0x238] ;  /* 0x00008e00ff1d7b82 */ /* 0x000f660000000800 */
[----:B------:R1:W-:Y:S01]  /*57a0*/  STL [R1+0x65c], R7 ;  /* 0x00065c0701007387 */ /* 0x0003e20000100800 */
[----:B0-----:R-:W-:Y:S02]  /*57b0*/  IADD3 R2, P3, R36, R4, RZ ;  /* 0x0000000424027210 */ /* 0x001fe40007f7e0ff */
[----:B----4-:R-:W-:-:S03]  /*57c0*/  LEA.HI.X.SX32 R6, R30, R5, 0x1, P2 ;  /* 0x000000051e067211 */ /* 0x010fc600010f0eff */
[----:B------:R0:W-:Y:S01]  /*57d0*/  STL [R1+0x698], R2 ;  /* 0x0006980201007387 */ /* 0x0001e20000100800 */
[----:B-1----:R-:W-:-:S03]  /*57e0*/  IADD3 R7, P2, R38, R4, RZ ;  /* 0x0000000426077210 */ /* 0x002fc60007f5e0ff */
[----:B------:R1:W-:Y:S04]  /*57f0*/  STL [R1+0x664], R6 ;  /* 0x0006640601007387 */ /* 0x0003e80000100800 */
[----:B------:R4:W-:Y:S01]  /*5800*/  STL [R1+0x6a0], R7 ;  /* 0x0006a00701007387 */ /* 0x0009e20000100800 */
[-C--:B0-----:R-:W-:Y:S02]  /*5810*/  LEA.HI.X.SX32 R2, R31, R5.reuse, 0x1, P1 ;  /* 0x000000051f027211 */ /* 0x081fe400008f0eff */
[----:B------:R-:W0:Y:S01]  /*5820*/  LDC R31, c[0x0][0x238] ;  /* 0x00008e00ff1f7b82 */ /* 0x000e220000000800 */
[----:B-1----:R-:W-:Y:S02]  /*5830*/  IADD3 R6, P1, R37, R4, RZ ;  /* 0x0000000425067210 */ /* 0x002fe40007f3e0ff */
[----:B------:R1:W-:Y:S01]  /*5840*/  STL [R1+0x66c], R2 ;  /* 0x00066c0201007387 */ /* 0x0003e20000100800 */
[----:B----4-:R-:W-:-:S03]  /*5850*/  LEA.HI.X.SX32 R7, R32, R5, 0x1, P0 ;  /* 0x0000000520077211 */ /* 0x010fc600000f0eff */
[----:B------:R4:W-:Y:S04]  /*5860*/  STL [R1+0x6a8], R6 ;  /* 0x0006a80601007387 */ /* 0x0009e80000100800 */
[----:B------:R3:W-:Y:S01]  /*5870*/  STL [R1+0x674], R7 ;  /* 0x0006740701007387 */ /* 0x0007e20000100800 */
[----:B-1----:R-:W-:Y:S02]  /*5880*/  IADD3 R2, P0, R39, R4, RZ ;  /* 0x0000000427027210 */ /* 0x002fe40007f1e0ff */
[----:B----4-:R-:W-:-:S03]  /*5890*/  LEA.HI.X.SX32 R6, R33, R5, 0x1, P4 ;  /* 0x0000000521067211 */ /* 0x010fc600020f0eff */
[----:B------:R1:W-:Y:S01]  /*58a0*/  STL [R1+0x1690], R2 ;  /* 0x0016900201007387 */ /* 0x0003e20000100800 */
[----:B------:R-:W4:Y:S01]  /*58b0*/  LDC R33, c[0x0][0x238] ;  /* 0x00008e00ff217b82 */ /* 0x000f220000000800 */
[-C--:B---3--:R-:W-:Y:S02]  /*58c0*/  IADD3 R7, P4, R40, R4.reuse, RZ ;  /* 0x0000000428077210 */ /* 0x088fe40007f9e0ff */
[----:B------:R3:W-:Y:S04]  /*58d0*/  STL [R1+0x67c], R6 ;  /* 0x00067c0601007387 */ /* 0x0007e80000100800 */
[----:B------:R2:W-:Y:S01]  /*58e0*/  STL [R1+0x1698], R7 ;  /* 0x0016980701007387 */ /* 0x0005e20000100800 */
[----:B-1----:R-:W-:Y:S02]  /*58f0*/  LEA.HI.X.SX32 R2, R34, R5, 0x1, P6 ;  /* 0x0000000522027211 */ /* 0x002fe400030f0eff */
[----:B------:R-:W1:Y:S01]  /*5900*/  LDC R34, c[0x0][0x238] ;  /* 0x00008e00ff227b82 */ /* 0x000e620000000800 */
[----:B---3--:R-:W-:-:S02]  /*5910*/  IADD3 R6, P6, R41, R4, RZ ;  /* 0x0000000429067210 */ /* 0x008fc40007fde0ff */
[----:B------:R3:W-:Y:S01]  /*5920*/  STL [R1+0x684], R2 ;  /* 0x0006840201007387 */ /* 0x0007e20000100800 */
[----:B--2---:R-:W-:-:S03]  /*5930*/  LEA.HI.X.SX32 R7, R35, R5, 0x1, P5 ;  /* 0x0000000523077211 */ /* 0x004fc600028f0eff */
[----:B------:R2:W-:Y:S04]  /*5940*/  STL [R1+0x16a0], R6 ;  /* 0x0016a00601007387 */ /* 0x0005e80000100800 */
[----:B------:R5:W-:Y:S01]  /*5950*/  STL [R1+0x68c], R7 ;  /* 0x00068c0701007387 */ /* 0x000be20000100800 */
[----:B---3--:R-:W-:Y:S02]  /*5960*/  IADD3 R2, P5, R42, R4, RZ ;  /* 0x000000042a027210 */ /* 0x008fe40007fbe0ff */
[----:B--2---:R-:W-:-:S03]  /*5970*/  LEA.HI.X.SX32 R6, R36, R5, 0x1, P3 ;  /* 0x0000000524067211 */ /* 0x004fc600018f0eff */
[----:B------:R2:W-:Y:S01]  /*5980*/  STL [R1+0x16a8], R2 ;  /* 0x0016a80201007387 */ /* 0x0005e20000100800 */
[----:B------:R-:W3:Y:S01]  /*5990*/  LDC R36, c[0x0][0x238] ;  /* 0x00008e00ff247b82 */ /* 0x000ee20000000800 */
[-C--:B-----5:R-:W-:Y:S02]  /*59a0*/  IADD3 R7, P3, R43, R4.reuse, RZ ;  /* 0x000000042b077210 */ /* 0x0a0fe40007f7e0ff */
[----:B------:R5:W-:Y:S04]  /*59b0*/  STL [R1+0x694], R6 ;  /* 0x0006940601007387 */ /* 0x000be80000100800 */
[----:B------:R0:W-:Y:S01]  /*59c0*/  STL [R1+0x16b0], R7 ;  /* 0x0016b00701007387 */ /* 0x0001e20000100800 */
[----:B--2---:R-:W-:Y:S02]  /*59d0*/  LEA.HI.X.SX32 R2, R38, R5, 0x1, P2 ;  /* 0x0000000526027211 */ /* 0x004fe400010f0eff */
[----:B------:R-:W2:Y:S01]  /*59e0*/  LDC R38, c[0x0][0x238] ;  /* 0x00008e00ff267b82 */ /* 0x000ea20000000800 */
[----:B-----5:R-:W-:-:S02]  /*59f0*/  IADD3 R6, P2, R44, R4, RZ ;  /* 0x000000042c067210 */ /* 0x020fc40007f5e0ff */
[----:B------:R5:W-:Y:S01]  /*5a00*/  STL [R1+0x69c], R2 ;  /* 0x00069c0201007387 */ /* 0x000be20000100800 */
[----:B0-----:R-:W-:-:S03]  /*5a10*/  LEA.HI.X.SX32 R7, R37, R5, 0x1, P1 ;  /* 0x0000000525077211 */ /* 0x001fc600008f0eff */
[----:B------:R0:W-:Y:S04]  /*5a20*/  STL [R1+0x16b8], R6 ;  /* 0x0016b80601007387 */ /* 0x0001e80000100800 */
[----:B------:R4:W-:Y:S01]  /*5a30*/  STL [R1+0x6a4], R7 ;  /* 0x0006a40701007387 */ /* 0x0009e20000100800 */
[----:B-----5:R-:W-:Y:S02]  /*5a40*/  IADD3 R2, P1, R45, R4, RZ ;  /* 0x000000042d027210 */ /* 0x020fe40007f3e0ff */
[----:B0-----:R-:W-:-:S03]  /*5a50*/  LEA.HI.X.SX32 R6, R39, R5, 0x1, P0 ;  /* 0x0000000527067211 */ /* 0x001fc600000f0eff */
[----:B------:R0:W-:Y:S01]  /*5a60*/  STL [R1+0x16c0], R2 ;  /* 0x0016c00201007387 */ /* 0x0001e20000100800 */
[----:B----4-:R-:W-:-:S03]  /*5a70*/  IADD3 R7, P0, R46, R4, RZ ;  /* 0x000000042e077210 */ /* 0x010fc60007f1e0ff */
[----:B------:R4:W-:Y:S04]  /*5a80*/  STL [R1+0x6ac], R6 ;  /* 0x0006ac0601007387 */ /* 0x0009e80000100800 */
[----:B------:R5:W-:Y:S01]  /*5a90*/  STL [R1+0x16c8], R7 ;  /* 0x0016c80701007387 */ /* 0x000be20000100800 */
[----:B0-----:R-:W-:Y:S02]  /*5aa0*/  LEA.HI.X.SX32 R2, R40, R5, 0x1, P4 ;  /* 0x0000000528027211 */ /* 0x001fe400020f0eff */
[----:B----4-:R-:W-:-:S03]  /*5ab0*/  IADD3 R6, P4, R47, R4, RZ ;  /* 0x000000042f067210 */ /* 0x010fc60007f9e0ff */
[----:B------:R0:W-:Y:S01]  /*5ac0*/  STL [R1+0x1694], R2 ;  /* 0x0016940201007387 */ /* 0x0001e20000100800 */
[----:B-----5:R-:W-:-:S03]  /*5ad0*/  LEA.HI.X.SX32 R7, R41, R5, 0x1, P6 ;  /* 0x0000000529077211 */ /* 0x020fc600030f0eff */
[----:B------:R4:W-:Y:S04]  /*5ae0*/  STL [R1+0x16d0], R6 ;  /* 0x0016d00601007387 */ /* 0x0009e80000100800 */
[----:B------:R5:W-:Y:S01]  /*5af0*/  STL [R1+0x169c], R7 ;  /* 0x00169c0701007387 */ /* 0x000be20000100800 */
[----:B0-----:R-:W-:Y:S02]  /*5b00*/  IADD3 R2, P6, R48, R4, RZ ;  /* 0x0000000430027210 */ /* 0x001fe40007fde0ff */
[----:B----4-:R-:W-:-:S03]  /*5b10*/  LEA.HI.X.SX32 R6, R42, R5, 0x1, P5 ;  /* 0x000000052a067211 */ /* 0x010fc600028f0eff */
[----:B------:R0:W-:Y:S01]  /*5b20*/  STL [R1+0x16d8], R2 ;  /* 0x0016d80201007387 */ /* 0x0001e20000100800 */
[----:B-----5:R-:W-:-:S03]  /*5b30*/  IADD3 R7, P5, R49, R4, RZ ;  /* 0x0000000431077210 */ /* 0x020fc60007fbe0ff */
        /* <DEDUP_REMOVED lines=71> */
[----:B------:R-:W-:Y:S02]  /*5fb0*/  SHF.R.S32.HI R69, RZ, 0x1f, R114 ;  /* 0x0000001fff457819 */ /* 0x000fe40000011472 */
[-C--:B-----5:R-:W-:Y:S01]  /*5fc0*/  IADD3 R7, P0, R83, R4.reuse, RZ ;  /* 0x0000000453077210 */ /* 0x0a0fe20007f1e0ff */
        /* <DEDUP_REMOVED lines=24> */
[----:B------:R-:W4:Y:S01]  /*6150*/  LDC R81, c[0x0][0x238] ;  /* 0x00008e00ff517b82 */ /* 0x000f220000000800 */
[-C--:B-1----:R-:W-:Y:S02]  /*6160*/  IADD3 R7, P1, R95, R4.reuse, RZ ;  /* 0x000000045f077210 */ /* 0x082fe40007f3e0ff */
[----:B------:R1:W-:Y:S04]  /*6170*/  STL [R1+0x1764], R6 ;  /* 0x0017640601007387 */ /* 0x0003e80000100800 */
[----:B------:R3:W-:Y:S01]  /*6180*/  STL [R1+0x17a0], R7 ;  /* 0x0017a00701007387 */ /* 0x0007e20000100800 */
[----:B0-----:R-:W-:Y:S02]  /*6190*/  LEA.HI.X.SX32 R2, R83, R5, 0x1, P0 ;  /* 0x0000000553027211 */ /* 0x001fe400000f0eff */
[----:B------:R-:W0:Y:S01]  /*61a0*/  LDC R83, c[0x0][0x238] ;  /* 0x00008e00ff537b82 */ /* 0x000e220000000800 */
[----:B-1----:R-:W-:-:S02]  /*61b0*/  IADD3 R6, P0, R97, R4, RZ ;  /* 0x0000000461067210 */ /* 0x002fc40007f1e0ff */
[----:B------:R1:W-:Y:S01]  /*61c0*/  STL [R1+0x176c], R2 ;  /* 0x00176c0201007387 */ /* 0x0003e20000100800 */
[----:B-----5:R-:W-:Y:S01]  /*61d0*/  IMAD R79, R79, 0x56, RZ ;  /* 0x000000564f4f7824 */ /* 0x020fe200078e02ff */
[-C--:B---3--:R-:W-:Y:S02]  /*61e0*/  LEA.HI.X.SX32 R7, R85, R5.reuse, 0x1, P4 ;  /* 0x0000000555077211 */ /* 0x088fe400020f0eff */
[----:B------:R3:W-:Y:S01]  /*61f0*/  STL [R1+0x17a8], R6 ;  /* 0x0017a80601007387 */ /* 0x0007e20000100800 */
[----:B------:R-:W5:Y:S01]  /*6200*/  LDC R85, c[0x0][0x238] ;  /* 0x00008e00ff557b82 */ /* 0x000f620000000800 */
[----:B------:R-:W-:Y:S02]  /*6210*/  SHF.R.S32.HI R79, RZ, 0x1f, R79 ;  /* 0x0000001fff4f7819 */ /* 0x000fe4000001144f */
[----:B------:R2:W-:Y:S01]  /*6220*/  STL [R1+0x1774], R7 ;  /* 0x0017740701007387 */ /* 0x0005e20000100800 */
[----:B-1----:R-:W-:Y:S01]  /*6230*/  IADD3 R2, P4, R99, R4, RZ ;  /* 0x0000000463027210 */ /* 0x002fe20007f9e0ff */
[----:B----4-:R-:W-:Y:S01]  /*6240*/  IMAD R81, R81, 0x55, RZ ;  /* 0x0000005551517824 */ /* 0x010fe200078e02ff */
[----:B---3--:R-:W-:-:S03]  /*6250*/  LEA.HI.X.SX32 R6, R87, R5, 0x1, P6 ;  /* 0x0000000557067211 */ /* 0x008fc600030f0eff */
[----:B------:R1:W-:Y:S01]  /*6260*/  STL [R1+0x17b0], R2 ;  /* 0x0017b00201007387 */ /* 0x0003e20000100800 */
[----:B------:R-:W-:Y:S01]  /*6270*/  IADD3 R4, P6, R54, R4, RZ ;  /* 0x0000000436047210 */ /* 0x000fe20007fde0ff */
[----:B------:R-:W3:Y:S01]  /*6280*/  LDC R87, c[0x0][0x238] ;  /* 0x00008e00ff577b82 */ /* 0x000ee20000000800 */
[----:B--2---:R-:W-:Y:S01]  /*6290*/  LOP3.LUT R7, R11, 0x30, RZ, 0x3c, !PT ;  /* 0x000000300b077812 */ /* 0x004fe200078e3cff */
[----:B------:R2:W-:Y:S01]  /*62a0*/  STL [R1+0x177c], R6 ;  /* 0x00177c0601007387 */ /* 0x0005e20000100800 */
[----:B------:R-:W-:Y:S01]  /*62b0*/  SHF.R.S32.HI R81, RZ, 0x1f, R81 ;  /* 0x0000001fff517819 */ /* 0x000fe20000011451 */
[----:B0-----:R-:W-:Y:S02]  /*62c0*/  IMAD R83, R83, 0x54, RZ ;  /* 0x0000005453537824 */ /* 0x001fe400078e02ff */
[----:B------:R0:W-:Y:S01]  /*62d0*/  STL [R1+0x17b8], R4 ;  /* 0x0017b80401007387 */ /* 0x0001e20000100800 */
[----:B-1----:R-:W-:Y:S01]  /*62e0*/  LEA.HI.X.SX32 R2, R89, R5, 0x1, P5 ;  /* 0x0000000559027211 */ /* 0x002fe200028f0eff */
[----:B------:R-:W-:Y:S01]  /*62f0*/  UIADD3.64 UR10, UR4, 0x604, URZ ;  /* 0x00000604040a7897 */ /* 0x000fe2000fffe03f */
[----:B------:R-:W-:-:S02]  /*6300*/  SHF.R.S32.HI R83, RZ, 0x1f, R83 ;  /* 0x0000001fff537819 */ /* 0x000fc40000011453 */
[----:B------:R-:W-:Y:S02]  /*6310*/  CS2R R88, SRZ ;  /* 0x0000000000587805 */ /* 0x000fe4000001ff00 */
[-C--:B--2---:R-:W-:Y:S01]  /*6320*/  LEA.HI.X.SX32 R6, R91, R5.reuse, 0x1, P3 ;  /* 0x000000055b067211 */ /* 0x084fe200018f0eff */
[----:B------:R1:W-:Y:S01]  /*6330*/  STL [R1+0x1784], R2 ;  /* 0x0017840201007387 */ /* 0x0003e20000100800 */
[----:B-----5:R-:W-:Y:S01]  /*6340*/  IMAD R85, R85, 0x53, RZ ;  /* 0x0000005355557824 */ /* 0x020fe200078e02ff */
[----:B------:R-:W-:Y:S02]  /*6350*/  CS2R R90, SRZ ;  /* 0x00000000005a7805 */ /* 0x000fe4000001ff00 */
[-C--:B0-----:R-:W-:Y:S01]  /*6360*/  LEA.HI.X.SX32 R4, R93, R5.reuse, 0x1, P2 ;  /* 0x000000055d047211 */ /* 0x081fe200010f0eff */
[----:B------:R0:W-:Y:S01]  /*6370*/  STL [R1+0x178c], R6 ;  /* 0x00178c0601007387 */ /* 0x0001e20000100800 */
[----:B------:R-:W-:Y:S02]  /*6380*/  CS2R R92, SRZ ;  /* 0x00000000005c7805 */ /* 0x000fe4000001ff00 */
[----:B------:R-:W-:Y:S01]  /*6390*/  SHF.R.S32.HI R85, RZ, 0x1f, R85 ;  /* 0x0000001fff557819 */ /* 0x000fe20000011455 */
[----:B------:R2:W-:Y:S01]  /*63a0*/  STL [R1+0x1794], R4 ;  /* 0x0017940401007387 */ /* 0x0005e20000100800 */
[----:B-1----:R-:W-:Y:S01]  /*63b0*/  LEA.HI.X.SX32 R2, R95, R5, 0x1, P1 ;  /* 0x000000055f027211 */ /* 0x002fe200008f0eff */
[----:B---3--:R-:W-:Y:S01]  /*63c0*/  IMAD R87, R87, 0x52, RZ ;  /* 0x0000005257577824 */ /* 0x008fe200078e02ff */
[----:B------:R-:W-:-:S02]  /*63d0*/  CS2R R94, SRZ ;  /* 0x00000000005e7805 */ /* 0x000fc4000001ff00 */
[-C--:B0-----:R-:W-:Y:S01]  /*63e0*/  LEA.HI.X.SX32 R6, R97, R5.reuse, 0x1, P0 ;  /* 0x0000000561067211 */ /* 0x081fe200000f0eff */
[----:B------:R0:W-:Y:S01]  /*63f0*/  STL [R1+0x179c], R2 ;  /* 0x00179c0201007387 */ /* 0x0001e20000100800 */
[----:B------:R-:W-:Y:S02]  /*6400*/  SHF.R.S32.HI R87, RZ, 0x1f, R87 ;  /* 0x0000001fff577819 */ /* 0x000fe40000011457 */
[----:B------:R-:W-:Y:S02]  /*6410*/  CS2R R96, SRZ ;  /* 0x0000000000607805 */ /* 0x000fe4000001ff00 */
[----:B--2---:R-:W-:Y:S01]  /*6420*/  LEA.HI.X.SX32 R4, R99, R5, 0x1, P4 ;  /* 0x0000000563047211 */ /* 0x004fe200020f0eff */
[----:B------:R1:W-:Y:S01]  /*6430*/  STL [R1+0x17a4], R6 ;  /* 0x0017a40601007387 */ /* 0x0003e20000100800 */
[----:B------:R-:W-:-:S03]  /*6440*/  CS2R R98, SRZ ;  /* 0x0000000000627805 */ /* 0x000fc6000001ff00 */
[----:B------:R2:W-:Y:S01]  /*6450*/  STL [R1+0x17ac], R4 ;  /* 0x0017ac0401007387 */ /* 0x0005e20000100800 */
[----:B0-----:R-:W-:Y:S02]  /*6460*/  LEA.HI.X.SX32 R2, R54, R5, 0x1, P6 ;  /* 0x0000000536027211 */ /* 0x001fe400030f0eff */
[C---:B------:R-:W-:Y:S02]  /*6470*/  LOP3.LUT R5, R11.reuse, 0x10, RZ, 0x3c, !PT ;  /* 0x000000100b057812 */ /* 0x040fe400078e3cff */
[----:B-1----:R-:W-:Y:S01]  /*6480*/  LOP3.LUT R6, R11, 0x20, RZ, 0x3c, !PT ;  /* 0x000000200b067812 */ /* 0x002fe200078e3cff */
[----:B------:R0:W-:Y:S01]  /*6490*/  STL [R1+0x17b4], R2 ;  /* 0x0017b40201007387 */ /* 0x0001e20000100800 */
[----:B--2---:R-:W1:Y:S03]  /*64a0*/  LDC R4, c[0x0][0x238] ;  /* 0x00008e00ff047b82 */ /* 0x004e660000000800 */
[----:B------:R2:W-:Y:S01]  /*64b0*/  STL [R1+0x17f8], R0 ;  /* 0x0017f80001007387 */ /* 0x0005e20000100800 */
[----:B------:R-:W-:-:S02]  /*64c0*/  IMAD.IADD R6, R86, 0x1, R6 ;  /* 0x0000000156067824 */ /* 0x000fc400078e0206 */
[----:B0-----:R-:W-:Y:S01]  /*64d0*/  IMAD.IADD R2, R11, 0x1, R86 ;  /* 0x000000010b027824 */ /* 0x001fe200078e0256 */
[----:B--2---:R-:W-:-:S04]  /*64e0*/  LOP3.LUT R0, R0, 0x70, RZ, 0xc0, !PT ;  /* 0x0000007000007812 */ /* 0x004fc800078ec0ff */
[----:B------:R0:W-:Y:S04]  /*64f0*/  STL [R1+0x17f4], R2 ;  /* 0x0017f40201007387 */ /* 0x0001e80000100800 */
[----:B------:R-:W-:Y:S01]  /*6500*/  STL [R1+0x5b8], RZ ;  /* 0x0005b8ff01007387 */ /* 0x000fe20000100800 */
[C---:B------:R-:W-:Y:S01]  /*6510*/  IMAD R0, R11.reuse, 0x80, R0 ;  /* 0x000000800b007824 */ /* 0x040fe200078e0200 */
[----:B------:R-:W-:Y:S02]  /*6520*/  LOP3.LUT R11, R11, 0x70, RZ, 0x3c, !PT ;  /* 0x000000700b0b7812 */ /* 0x000fe400078e3cff */
[----:B------:R-:W-:Y:S01]  /*6530*/  STL [R1], RZ ;  /* 0x000000ff01007387 */ /* 0x000fe20000100800 */
[----:B0-----:R-:W-:-:S03]  /*6540*/  IMAD.IADD R2, R86, 0x1, R5 ;  /* 0x0000000156027824 */ /* 0x001fc600078e0205 */
[----:B------:R-:W-:Y:S01]  /*6550*/  STL [R1+0x4], RZ ;  /* 0x000004ff01007387 */ /* 0x000fe20000100800 */
[----:B------:R-:W-:Y:S02]  /*6560*/  IMAD.IADD R5, R86, 0x1, R7 ;  /* 0x0000000156057824 */ /* 0x000fe400078e0207 */
[C---:B-1----:R-:W-:Y:S01]  /*6570*/  IMAD R21, R4.reuse, 0x7f, RZ ;  /* 0x0000007f04157824 */ /* 0x042fe200078e02ff */
[----:B------:R-:W-:Y:S01]  /*6580*/  STL [R1+0x8], RZ ;  /* 0x000008ff01007387 */ /* 0x000fe20000100800 */
[C---:B------:R-:W-:Y:S02]  /*6590*/  IMAD R23, R4.reuse, 0x7e, RZ ;  /* 0x0000007e04177824 */ /* 0x040fe400078e02ff */
[C---:B------:R-:W-:Y:S01]  /*65a0*/  IMAD R25, R4.reuse, 0x7d, RZ ;  /* 0x0000007d04197824 */ /* 0x040fe200078e02ff */
[----:B------:R-:W-:Y:S01]  /*65b0*/  STL [R1+0xc], RZ ;  /* 0x00000cff01007387 */ /* 0x000fe20000100800 */
[C---:B------:R-:W-:Y:S01]  /*65c0*/  IMAD R28, R4.reuse, 0x7c, RZ ;  /* 0x0000007c041c7824 */ /* 0x040fe200078e02ff */
[----:B------:R-:W-:Y:S01]  /*65d0*/  SHF.R.S32.HI R12, RZ, 0x1f, R21 ;  /* 0x0000001fff0c7819 */ /* 0x000fe20000011415 */
        /* <DEDUP_REMOVED lines=58> */
[----:B------:R-:W-:Y:S01]  /*6980*/  IMAD R112, R4, 0x5d, RZ ;  /* 0x0000005d04707824 */ /* 0x000fe200078e02ff */
[----:B------:R-:W-:Y:S01]  /*6990*/  SHF.R.S32.HI R49, RZ, 0x1f, R75 ;  /* 0x0000001fff317819 */ /* 0x000fe2000001144b */
[----:B------:R-:W-:Y:S01]  /*69a0*/  IMAD R7, R34, 0x47, RZ ;  /* 0x0000004722077824 */ /* 0x000fe200078e02ff */
[----:B------:R-:W-:Y:S01]  /*69b0*/  STL [R1+0x4c], RZ ;  /* 0x00004cff01007387 */ /* 0x000fe20000100800 */
[----:B------:R-:W-:-:S02]  /*69c0*/  SHF.R.S32.HI R34, RZ, 0x1f, R57 ;  /* 0x0000001fff227819 */ /* 0x000fc40000011439 */
[----:B------:R-:W-:Y:S01]  /*69d0*/  SHF.R.S32.HI R51, RZ, 0x1f, R77 ;  /* 0x0000001fff337819 */ /* 0x000fe2000001144d */
[----:B------:R-:W-:Y:S01]  /*69e0*/  STL [R1+0x50], RZ ;  /* 0x000050ff01007387 */ /* 0x000fe20000100800 */
[----:B------:R-:W-:Y:S02]  /*69f0*/  SHF.R.S32.HI R248, RZ, 0x1f, R7 ;  /* 0x0000001ffff87819 */ /* 0x000fe40000011407 */
[----:B------:R-:W-:Y:S01]  /*6a00*/  LOP3.LUT R7, R0, 0x50, RZ, 0x3c, !PT ;  /* 0x0000005000077812 */ /* 0x000fe200078e3cff */
[----:B------:R-:W-:Y:S01]  /*6a10*/  STL [R1+0x54], RZ ;  /* 0x000054ff01007387 */ /* 0x000fe20000100800 */
[----:B------:R-:W-:Y:S02]  /*6a20*/  SHF.R.S32.HI R52, RZ, 0x1f, R80 ;  /* 0x0000001fff347819 */ /* 0x000fe40000011450 */
[----:B------:R-:W-:Y:S01]  /*6a30*/  SHF.R.S32.HI R54, RZ, 0x1f, R82 ;  /* 0x0000001fff367819 */ /* 0x000fe20000011452 */
[----:B------:R-:W-:Y:S01]  /*6a40*/  STL [R1+0x58], RZ ;  /* 0x000058ff01007387 */ /* 0x000fe20000100800 */
[----:B------:R-:W-:-:S02]  /*6a50*/  SHF.R.S32.HI R56, RZ, 0x1f, R84 ;  /* 0x0000001fff387819 */ /* 0x000fc40000011454 */
[----:B------:R-:W-:Y:S01]  /*6a60*/  SHF.R.S32.HI R60, RZ, 0x1f, R103 ;  /* 0x0000001fff3c7819 */ /* 0x000fe20000011467 */
[----:B------:R-:W-:Y:S01]  /*6a70*/  STL [R1+0x5c], RZ ;  /* 0x00005cff01007387 */ /* 0x000fe20000100800 */
[----:B------:R-:W-:Y:S02]  /*6a80*/  SHF.R.S32.HI R61, RZ, 0x1f, R105 ;  /* 0x0000001fff3d7819 */ /* 0x000fe40000011469 */
[----:B------:R-:W-:Y:S01]  /*6a90*/  SHF.R.S32.HI R63, RZ, 0x1f, R107 ;  /* 0x0000001fff3f7819 */ /* 0x000fe2000001146b */
[----:B------:R-:W-:Y:S01]  /*6aa0*/  STL [R1+0x60], RZ ;  /* 0x000060ff01007387 */ /* 0x000fe20000100800 */
[----:B------:R-:W-:Y:S02]  /*6ab0*/  SHF.R.S32.HI R65, RZ, 0x1f, R109 ;  /* 0x0000001fff417819 */ /* 0x000fe4000001146d */
[----:B------:R-:W-:Y:S01]  /*6ac0*/  SHF.R.S32.HI R67, RZ, 0x1f, R112 ;  /* 0x0000001fff437819 */ /* 0x000fe20000011470 */
[----:B------:R-:W-:Y:S04]  /*6ad0*/  STL [R1+0x64], RZ ;  /* 0x000064ff01007387 */ /* 0x000fe80000100800 */
[----:B------:R-:W-:Y:S04]  /*6ae0*/  STL [R1+0x68], RZ ;  /* 0x000068ff01007387 */ /* 0x000fe80000100800 */
[----:B------:R-:W-:Y:S04]  /*6af0*/  STL [R1+0x6c], RZ ;  /* 0x00006cff01007387 */ /* 0x000fe80000100800 */
[----:B------:R-:W-:Y:S04]  /*6b00*/  STL [R1+0x70], RZ ;  /* 0x000070ff01007387 */ /* 0x000fe80000100800 */
[----:B------:R-:W-:Y:S04]  /*6b10*/  STL [R1+0x74], RZ ;  /* 0x000074ff01007387 */ /* 0x000fe80000100800 */
[----:B------:R-:W-:Y:S04]  /*6b20*/  STL [R1+0x78], RZ ;  /* 0x000078ff01007387 */ /* 0x000fe80000100800 */
[----:B------:R-:W-:Y:S04]  /*6b30*/  STL [R1+0x7c], RZ ;  /* 0x00007cff01007387 */ /* 0x000fe80000100800 */
[----:B------:R0:W-:Y:S04]  /*6b40*/  STL [R1+0xbc], R2 ;  /* 0x0000bc0201007387 */ /* 0x0001e80000100800 */
[----:B------:R1:W-:Y:S04]  /*6b50*/  STL [R1+0xb8], R6 ;  /* 0x0000b80601007387 */ /* 0x0003e80000100800 */
[----:B------:R2:W-:Y:S01]  /*6b60*/  STL [R1+0xb4], R5 ;  /* 0x0000b40501007387 */ /* 0x0005e20000100800 */
[----:B0-----:R-:W-:-:S02]  /*6b70*/  IMAD.IADD R2, R86, 0x1, R8 ;  /* 0x0000000156027824 */ /* 0x001fc400078e0208 */
[----:B------:R-:W-:Y:S01]  /*6b80*/  IMAD R8, R33, 0x48, RZ ;  /* 0x0000004821087824 */ /* 0x000fe200078e02ff */
[----:B------:R-:W-:Y:S01]  /*6b90*/  SHF.R.S32.HI R33, RZ, 0x1f, R55 ;  /* 0x0000001fff217819 */ /* 0x000fe20000011437 */
[C---:B-1----:R-:W-:Y:S01]  /*6ba0*/  IMAD.IADD R6, R86.reuse, 0x1, R9 ;  /* 0x0000000156067824 */ /* 0x042fe200078e0209 */
[----:B------:R0:W-:Y:S01]  /*6bb0*/  STL [R1+0xb0], R2 ;  /* 0x0000b00201007387 */ /* 0x0001e20000100800 */
[----:B------:R-:W-:Y:S01]  /*6bc0*/  IMAD R9, R31, 0x49, RZ ;  /* 0x000000491f097824 */ /* 0x000fe200078e02ff */
[----:B------:R-:W-:Y:S01]  /*6bd0*/  SHF.R.S32.HI R119, RZ, 0x1f, R8 ;  /* 0x0000001fff777819 */ /* 0x000fe20000011408 */
[C---:B--2---:R-:W-:Y:S01]  /*6be0*/  IMAD.IADD R5, R86.reuse, 0x1, R10 ;  /* 0x0000000156057824 */ /* 0x044fe200078e020a */
[----:B------:R1:W-:Y:S01]  /*6bf0*/  STL [R1+0xac], R6 ;  /* 0x0000ac0601007387 */ /* 0x0003e20000100800 */
[----:B------:R-:W-:Y:S01]  /*6c00*/  IMAD R10, R29, 0x4a, RZ ;  /* 0x0000004a1d0a7824 */ /* 0x000fe200078e02ff */
[----:B------:R-:W-:Y:S02]  /*6c10*/  SHF.R.S32.HI R117, RZ, 0x1f, R9 ;  /* 0x0000001fff757819 */ /* 0x000fe40000011409 */
[----:B------:R2:W-:Y:S01]  /*6c20*/  STL [R1+0xa8], R5 ;  /* 0x0000a80501007387 */ /* 0x0005e20000100800 */
[----:B0-----:R-:W-:Y:S01]  /*6c30*/  IMAD.IADD R2, R86, 0x1, R11 ;  /* 0x0000000156027824 */ /* 0x001fe200078e020b */
[----:B------:R-:W-:Y:S01]  /*6c40*/  SHF.R.S32.HI R115, RZ, 0x1f, R10 ;  /* 0x0000001fff737819 */ /* 0x000fe2000001140a */
[----:B------:R-:W-:Y:S01]  /*6c50*/  IMAD R86, R4, 0x62, RZ ;  /* 0x0000006204567824 */ /* 0x000fe200078e02ff */
[----:B------:R-:W-:Y:S01]  /*6c60*/  LOP3.LUT R8, R0, 0x60, RZ, 0x3c, !PT ;  /* 0x0000006000087812 */ /* 0x000fe200078e3cff */
[----:B------:R-:W-:Y:S01]  /*6c70*/  IMAD R4, R24, 0x4d, RZ ;  /* 0x0000004d18047824 */ /* 0x000fe200078e02ff */
[----:B------:R0:W-:Y:S01]  /*6c80*/  STL [R1+0xa4], R2 ;  /* 0x0000a40201007387 */ /* 0x0001e20000100800 */
[----:B-1----:R-:W-:Y:S01]  /*6c90*/  IMAD R6, R36, 0x46, RZ ;  /* 0x0000004624067824 */ /* 0x002fe200078e02ff */
[----:B------:R-:W-:Y:S01]  /*6ca0*/  SHF.R.S32.HI R24, RZ, 0x1f, R44 ;  /* 0x0000001fff187819 */ /* 0x000fe2000001142c */
[----:B--2---:R-:W-:Y:S01]  /*6cb0*/  IMAD R5, R38, 0x45, RZ ;  /* 0x0000004526057824 */ /* 0x004fe200078e02ff */
[----:B------:R1:W-:Y:S01]  /*6cc0*/  STL [R1+0x17f0], R3 ;  /* 0x0017f00301007387 */ /* 0x0003e20000100800 */
[----:B------:R-:W-:Y:S01]  /*6cd0*/  SHF.R.S32.HI R110, RZ, 0x1f, R4 ;  /* 0x0000001fff6e7819 */ /* 0x000fe20000011404 */
[----:B------:R-:W-:Y:S01]  /*6ce0*/  IMAD R11, R27, 0x4b, RZ ;  /* 0x0000004b1b0b7824 */ /* 0x000fe200078e02ff */
[----:B------:R-:W-:Y:S01]  /*6cf0*/  LOP3.LUT R4, R0, 0x20, RZ, 0x3c, !PT ;  /* 0x0000002000047812 */ /* 0x000fe200078e3cff */
[----:B------:R-:W2:Y:S01]  /*6d00*/  LDL R9, [R1+0x17bc] ;  /* 0x0017bc0001097983 */ /* 0x000ea20000100800 */
[----:B------:R-:W-:Y:S01]  /*6d10*/  SHF.R.S32.HI R252, RZ, 0x1f, R5 ;  /* 0x0000001ffffc7819 */ /* 0x000fe20000011405 */
[----:B0-----:R-:W-:Y:S01]  /*6d20*/  IMAD R2, R26, 0x4c, RZ ;  /* 0x0000004c1a027824 */ /* 0x001fe200078e02ff */
[----:B------:R-:W-:-:S02]  /*6d30*/  LOP3.LUT R5, R0, 0x30, RZ, 0x3c, !PT ;  /* 0x0000003000057812 */ /* 0x000fc400078e3cff */
[----:B------:R-:W-:Y:S02]  /*6d40*/  SHF.R.S32.HI R250, RZ, 0x1f, R6 ;  /* 0x0000001ffffa7819 */ /* 0x000fe40000011406 */
[C---:B-1----:R-:W-:Y:S02]  /*6d50*/  LOP3.LUT R3, R0.reuse, 0x10, RZ, 0x3c, !PT ;  /* 0x0000001000037812 */ /* 0x042fe400078e3cff */
[----:B------:R-:W-:Y:S02]  /*6d60*/  SHF.R.S32.HI R111, RZ, 0x1f, R2 ;  /* 0x0000001fff6f7819 */ /* 0x000fe40000011402 */
[----:B------:R-:W-:Y:S01]  /*6d70*/  LOP3.LUT R6, R0, 0x40, RZ, 0x3c, !PT ;  /* 0x0000004000067812 */ /* 0x000fe200078e3cff */
[----:B------:R-:W3:Y:S01]  /*6d80*/  LDL R2, [R1+0x9c] ;  /* 0x00009c0001027983 */ /* 0x000ee20000100800 */
[----:B------:R-:W-:Y:S02]  /*6d90*/  SHF.R.S32.HI R113, RZ, 0x1f, R11 ;  /* 0x0000001fff717819 */ /* 0x000fe4000001140b */
[----:B------:R-:W-:-:S02]  /*6da0*/  SHF.R.S32.HI R26, RZ, 0x1f, R46 ;  /* 0x0000001fff1a7819 */ /* 0x000fc4000001142e */
[----:B------:R-:W-:Y:S02]  /*6db0*/  SHF.R.S32.HI R27, RZ, 0x1f, R48 ;  /* 0x0000001fff1b7819 */ /* 0x000fe40000011430 */
[----:B------:R-:W-:Y:S02]  /*6dc0*/  SHF.R.S32.HI R29, RZ, 0x1f, R50 ;  /* 0x0000001fff1d7819 */ /* 0x000fe40000011432 */
[----:B------:R-:W-:Y:S02]  /*6dd0*/  SHF.R.S32.HI R31, RZ, 0x1f, R53 ;  /* 0x0000001fff1f7819 */ /* 0x000fe40000011435 */
[----:B------:R-:W-:Y:S02]  /*6de0*/  SHF.R.S32.HI R36, RZ, 0x1f, R59 ;  /* 0x0000001fff247819 */ /* 0x000fe4000001143b */
[----:B------:R-:W-:Y:S02]  /*6df0*/  SHF.R.S32.HI R38, RZ, 0x1f, R62 ;  /* 0x0000001fff267819 */ /* 0x000fe4000001143e */
[----:B------:R-:W-:Y:S01]  /*6e00*/  SHF.R.S32.HI R58, RZ, 0x1f, R86 ;  /* 0x0000001fff3a7819 */ /* 0x000fe20000011456 */
[----:B--2---:R-:W-:-:S02]  /*6e10*/  IMAD.IADD R10, R9, 0x1, R0 ;  /* 0x00000001090a7824 */ /* 0x004fc400078e0200 */
[C---:B------:R-:W-:Y:S02]  /*6e20*/  IMAD.IADD R3, R9.reuse, 0x1, R3 ;  /* 0x0000000109037824 */ /* 0x040fe400078e0203 */
[C---:B------:R-:W-:Y:S01]  /*6e30*/  IMAD.IADD R4, R9.reuse, 0x1, R4 ;  /* 0x0000000109047824 */ /* 0x040fe200078e0204 */
[----:B------:R-:W-:Y:S01]  /*6e40*/  STL [R1+0x5d8], R10 ;  /* 0x0005d80a01007387 */ /* 0x000fe20000100800 */
[----:B------:R-:W-:-:S03]  /*6e50*/  IMAD.IADD R5, R9, 0x1, R5 ;  /* 0x0000000109057824 */ /* 0x000fc600078e0205 */
[----:B------:R0:W-:Y:S04]  /*6e60*/  STL [R1+0x5d4], R3 ;  /* 0x0005d40301007387 */ /* 0x0001e80000100800 */
[----:B0-----:R-:W2:Y:S04]  /*6e70*/  LDL R3, [R1+0x80] ;  /* 0x0000800001037983 */ /* 0x001ea80000100800 */
[----:B------:R0:W-:Y:S04]  /*6e80*/  STL [R1+0x5d0], R4 ;  /* 0x0005d00401007387 */ /* 0x0001e80000100800 */
[----:B------:R-:W4:Y:S04]  /*6e90*/  LDL R10, [R1+0x90] ;  /* 0x00009000010a7983 */ /* 0x000f280000100800 */
[----:B------:R-:W5:Y:S01]  /*6ea0*/  LDL R11, [R1+0x88] ;  /* 0x00008800010b7983 */ /* 0x000f620000100800 */
[----:B0-----:R-:W-:-:S03]  /*6eb0*/  IMAD.IADD R4, R9, 0x1, R6 ;  /* 0x0000000109047824 */ /* 0x001fc600078e0206 */
[----:B------:R0:W-:Y:S04]  /*6ec0*/  STL [R1+0x5cc], R5 ;  /* 0x0005cc0501007387 */ /* 0x0001e80000100800 */
[----:B------:R-:W2:Y:S01]  /*6ed0*/  LDL R6, [R1+0x98] ;  /* 0x0000980001067983 */ /* 0x000ea20000100800 */
[----:B0-----:R-:W-:-:S03]  /*6ee0*/  IMAD.IADD R5, R9, 0x1, R7 ;  /* 0x0000000109057824 */ /* 0x001fc600078e0207 */
[----:B------:R0:W-:Y:S01]  /*6ef0*/  STL [R1+0x5c8], R4 ;  /* 0x0005c80401007387 */ /* 0x0001e20000100800 */
[----:B------:R-:W-:-:S03]  /*6f00*/  IMAD.IADD R7, R9, 0x1, R8 ;  /* 0x0000000109077824 */ /* 0x000fc600078e0208 */
[----:B0-----:R-:W4:Y:S04]  /*6f10*/  LDL R4, [R1+0x94] ;  /* 0x0000940001047983 */ /* 0x001f280000100800 */
[----:B------:R0:W-:Y:S04]  /*6f20*/  STL [R1+0x5c4], R5 ;  /* 0x0005c40501007387 */ /* 0x0001e80000100800 */
[----:B------:R-:W5:Y:S04]  /*6f30*/  LDL R8, [R1+0x8c] ;  /* 0x00008c0001087983 */ /* 0x000f680000100800 */
[----:B0-----:R-:W2:Y:S01]  /*6f40*/  LDL R5, [R1+0x84] ;  /* 0x0000840001057983 */ /* 0x001ea20000100800 */
[----:B------:R-:W-:-:S05]  /*6f50*/  LOP3.LUT R0, R0, 0x70, RZ, 0x3c, !PT ;  /* 0x0000007000007812 */ /* 0x000fca00078e3cff */
[----:B------:R-:W-:Y:S01]  /*6f60*/  IMAD.IADD R0, R9, 0x1, R0 ;  /* 0x0000000109007824 */ /* 0x000fe200078e0200 */
[----:B------:R3:W-:Y:S04]  /*6f70*/  STL [R1+0x5c0], R7 ;  /* 0x0005c00701007387 */ /* 0x0007e80000100800 */
[----:B------:R4:W-:Y:S01]  /*6f80*/  STL [R1+0x5bc], R0 ;  /* 0x0005bc0001007387 */ /* 0x0009e20000100800 */
[----:B---3--:R-:W-:-:S05]  /*6f90*/  IADD3 R7, P3, R21, R2, RZ ;  /* 0x0000000215077210 */ /* 0x008fca0007f7e0ff */
[----:B------:R2:W-:Y:S01]  /*6fa0*/  STL [R1+0x6b4], R7 ;  /* 0x0006b40701007387 */ /* 0x0005e20000100800 */
[C---:B----4-:R-:W-:Y:S02]  /*6fb0*/  IADD3 R0, P2, R21.reuse, R4, RZ ;  /* 0x0000000415007210 */ /* 0x050fe40007f5e0ff */
[----:B-----5:R-:W-:-:S03]  /*6fc0*/  IADD3 R9, P1, R21, R8, RZ ;  /* 0x0000000815097210 */ /* 0x020fc60007f3e0ff */
[----:B------:R0:W-:Y:S04]  /*6fd0*/  STL [R1+0x6bc], R0 ;  /* 0x0006bc0001007387 */ /* 0x0001e80000100800 */
[----:B------:R1:W-:Y:S01]  /*6fe0*/  STL [R1+0x6c4], R9 ;  /* 0x0006c40901007387 */ /* 0x0003e20000100800 */
[----:B--2---:R-:W-:Y:S02]  /*6ff0*/  IADD3 R7, P0, R21, R5, RZ ;  /* 0x0000000515077210 */ /* 0x004fe40007f1e0ff */
[----:B------:R-:W2:Y:S01]  /*7000*/  LDC R21, c[0x0][0x238] ;  /* 0x00008e00ff157b82 */ /* 0x000ea20000000800 */
[C---:B0-----:R-:W-:Y:S02]  /*7010*/  IADD3 R0, P4, R23.reuse, R2, RZ ;  /* 0x0000000217007210 */ /* 0x041fe40007f9e0ff */
[----:B------:R0:W-:Y:S01]  /*7020*/  STL [R1+0x6cc], R7 ;  /* 0x0006cc0701007387 */ /* 0x0001e20000100800 */
[----:B-1----:R-:W-:-:S03]  /*7030*/  IADD3 R9, P6, R23, R4, RZ ;  /* 0x0000000417097210 */ /* 0x002fc60007fde0ff */
[----:B------:R1:W-:Y:S04]  /*7040*/  STL [R1+0x6d4], R0 ;  /* 0x0006d40001007387 */ /* 0x0003e80000100800 */
[----:B------:R3:W-:Y:S01]  /*7050*/  STL [R1+0x6dc], R9 ;  /* 0x0006dc0901007387 */ /* 0x0007e20000100800 */
[----:B0-----:R-:W-:Y:S01]  /*7060*/  IADD3 R7, P5, R23, R8, RZ ;  /* 0x0000000817077210 */ /* 0x001fe20007fbe0ff */
[----:B-1----:R-:W-:-:S04]  /*7070*/  IMAD.X R0, R12, 0x1, R6, P3 ;  /* 0x000000010c007824 */ /* 0x002fc800018e0606 */
[----:B------:R0:W-:Y:S01]  /*7080*/  STL [R1+0x6e4], R7 ;  /* 0x0006e40701007387 */ /* 0x0001e20000100800 */
[----:B---3--:R-:W-:-:S03]  /*7090*/  IADD3 R9, P3, R23, R5, RZ ;  /* 0x0000000517097210 */ /* 0x008fc60007f7e0ff */
[----:B------:R1:W-:Y:S04]  /*70a0*/  STL [R1+0x6b0], R0 ;  /* 0x0006b00001007387 */ /* 0x0003e80000100800 */
[----:B------:R3:W-:Y:S01]  /*70b0*/  STL [R1+0x6ec], R9 ;  /* 0x0006ec0901007387 */ /* 0x0007e20000100800 */
[----:B0-----:R-:W-:Y:S01]  /*70c0*/  IMAD.X R7, R12, 0x1, R10, P2 ;  /* 0x000000010c077824 */ /* 0x001fe200010e060a */
[----:B-1----:R-:W-:-:S04]  /*70d0*/  IADD3 R0, P2, R25, R2, RZ ;  /* 0x0000000219007210 */ /* 0x002fc80007f5e0ff */
[----:B------:R0:W-:Y:S01]  /*70e0*/  STL [R1+0x6b8], R7 ;  /* 0x0006b80701007387 */ /* 0x0001e20000100800 */
[----:B---3--:R-:W-:-:S03]  /*70f0*/  IMAD.X R9, R12, 0x1, R11, P1 ;  /* 0x000000010c097824 */ /* 0x008fc600008e060b */
        /* <DEDUP_REMOVED lines=592> */
[----:B------:R-:W-:Y:S01]  /*9600*/  STL [R1+0xb94], R7 ;  /* 0x000b940701007387 */ /* 0x000fe20000100800 */
[----:B---3--:R-:W-:-:S03]  /*9610*/  IADD3 R9, P0, R251, R4, RZ ;  /* 0x00000004fb097210 */ /* 0x008fc60007f1e0ff */
[----:B------:R-:W-:Y:S04]  /*9620*/  STL [R1+0xb60], R0 ;  /* 0x000b600001007387 */ /* 0x000fe80000100800 */
[----:B------:R0:W-:Y:S02]  /*9630*/  STL [R1+0xb9c], R9 ;  /* 0x000b9c0901007387 */ /* 0x0001e40000100800 */
[----:B0-----:R-:W0:Y:S01]  /*9640*/  LDC R9, c[0x0][0x238] ;  /* 0x00008e00ff097b82 */ /* 0x001e220000000800 */
[----:B------:R-:W-:Y:S01]  /*9650*/  IMAD.X R7, R72, 0x1, R3, P4 ;  /* 0x0000000148077824 */ /* 0x000fe200020e0603 */
[----:B------:R-:W-:Y:S01]  /*9660*/  IADD3 R0, P4, R251, R8, RZ ;  /* 0x00000008fb007210 */ /* 0x000fe20007f9e0ff */
[----:B------:R-:W-:-:S03]  /*9670*/  IMAD.X R12, R74, 0x1, R6, P6 ;  /* 0x000000014a0c7824 */ /* 0x000fc600030e0606 */
[----:B------:R1:W-:Y:S04]  /*9680*/  STL [R1+0xb68], R7 ;  /* 0x000b680701007387 */ /* 0x0003e80000100800 */
[----:B------:R3:W-:Y:S01]  /*9690*/  STL [R1+0xba4], R0 ;  /* 0x000ba40001007387 */ /* 0x0007e20000100800 */
[C---:B-1----:R-:W-:Y:S01]  /*96a0*/  IMAD.X R7, R74.reuse, 0x1, R10, P5 ;  /* 0x000000014a077824 */ /* 0x042fe200028e060a */
[----:B---3--:R-:W-:Y:S01]  /*96b0*/  IADD3 R0, P6, R251, R5, RZ ;  /* 0x00000005fb007210 */ /* 0x008fe20007fde0ff */
[----:B0-----:R-:W-:Y:S01]  /*96c0*/  IMAD R9, R9, 0x57, RZ ;  /* 0x0000005709097824 */ /* 0x001fe200078e02ff */
[----:B------:R0:W-:Y:S04]  /*96d0*/  STL [R1+0xb70], R12 ;  /* 0x000b700c01007387 */ /* 0x0001e80000100800 */
        /* <DEDUP_REMOVED lines=10> */
[----:B------:R-:W-:-:S04]  /*9780*/  IADD3 R0, P2, R9, R8, RZ ;  /* 0x0000000809007210 */ /* 0x000fc80007f5e0ff */
[----:B------:R1:W-:Y:S04]  /*9790*/  STL [R1+0xb88], R12 ;  /* 0x000b880c01007387 */ /* 0x0003e80000100800 */
[----:B------:R3:W-:Y:S01]  /*97a0*/  STL [R1+0xbc4], R0 ;  /* 0x000bc40001007387 */ /* 0x0007e20000100800 */
[C---:B-1----:R-:W-:Y:S01]  /*97b0*/  IMAD.X R12, R76.reuse, 0x1, R6, P1 ;  /* 0x000000014c0c7824 */ /* 0x042fe200008e0606 */
[----:B---3--:R-:W-:Y:S01]  /*97c0*/  IADD3 R0, P1, R9, R5, RZ ;  /* 0x0000000509007210 */ /* 0x008fe20007f3e0ff */
[C---:B------:R-:W-:Y:S02]  /*97d0*/  IMAD.X R9, R76.reuse, 0x1, R10, P0 ;  /* 0x000000014c097824 */ /* 0x040fe400000e060a */
        /* <DEDUP_REMOVED lines=33> */
[----:B-1----:R-:W-:Y:S01]  /*99f0*/  IMAD.X R12, R79, 0x1, R6, P0 ;  /* 0x000000014f0c7824 */ /* 0x002fe200000e0606 */
[----:B---3--:R-:W-:Y:S01]  /*9a00*/  IADD3 R0, P0, R9, R5, RZ ;  /* 0x0000000509007210 */ /* 0x008fe20007f1e0ff */
[----:B------:R-:W-:Y:S02]  /*9a10*/  IMAD.X R9, R79, 0x1, R10, P4 ;  /* 0x000000014f097824 */ /* 0x000fe400020e060a */
        /* <DEDUP_REMOVED lines=303> */
[----:B------:R3:W-:Y:S04]  /*ad10*/  STL [R1+0xe24], R0 ;  /* 0x000e240001007387 */ /* 0x0007e80000100800 */
[----:B------:R4:W-:Y:S01]  /*ad20*/  STL [R1+0xdf0], R13 ;  /* 0x000df00d01007387 */ /* 0x0009e20000100800 */
[----:B-1----:R-:W-:Y:S01]  /*ad30*/  IMAD.X R12, R252, 0x1, R10, P1 ;  /* 0x00000001fc0c7824 */ /* 0x002fe200008e060a */
[----:B---3--:R-:W-:Y:S01]  /*ad40*/  IADD3 R0, P2, R7, R5, RZ ;  /* 0x0000000507007210 */ /* 0x008fe20007f5e0ff */
[----:B0-----:R-:W-:-:S04]  /*ad50*/  IMAD R9, R9, 0x43, RZ ;  /* 0x0000004309097824 */ /* 0x001fc800078e02ff */
[----:B------:R0:W-:Y:S01]  /*ad60*/  STL [R1+0xe2c], R0 ;  /* 0x000e2c0001007387 */ /* 0x0001e20000100800 */
[----:B----4-:R-:W-:-:S03]  /*ad70*/  IADD3 R13, P1, R9, R2, RZ ;  /* 0x00000002090d7210 */ /* 0x010fc60007f3e0ff */
[----:B------:R-:W-:Y:S01]  /*ad80*/  STL [R1+0xdf8], R12 ;  /* 0x000df80c01007387 */ /* 0x000fe20000100800 */
[----:B0-----:R-:W-:-:S03]  /*ad90*/  IMAD.X R0, R252, 0x1, R11, P0 ;  /* 0x00000001fc007824 */ /* 0x001fc600000e060b */
[----:B------:R-:W-:Y:S04]  /*ada0*/  STL [R1+0xe34], R13 ;  /* 0x000e340d01007387 */ /* 0x000fe80000100800 */
[----:B------:R0:W-:Y:S02]  /*adb0*/  STL [R1+0xe00], R0 ;  /* 0x000e000001007387 */ /* 0x0001e40000100800 */
[----:B0-----:R-:W-:Y:S02]  /*adc0*/  SHF.R.S32.HI R0, RZ, 0x1f, R7 ;  /* 0x0000001fff007819 */ /* 0x001fe40000011407 */
[----:B------:R-:W0:Y:S01]  /*add0*/  LDC R7, c[0x0][0x238] ;  /* 0x00008e00ff077b82 */ /* 0x000e220000000800 */
[----:B------:R-:W-:Y:S01]  /*ade0*/  IADD3 R12, P0, R9, R4, RZ ;  /* 0x00000004090c7210 */ /* 0x000fe20007f1e0ff */
[----:B------:R-:W-:-:S04]  /*adf0*/  IMAD.X R13, R252, 0x1, R3, P4 ;  /* 0x00000001fc0d7824 */ /* 0x000fc800020e0603 */
[----:B------:R1:W-:Y:S04]  /*ae00*/  STL [R1+0xe3c], R12 ;  /* 0x000e3c0c01007387 */ /* 0x0003e80000100800 */
[----:B------:R3:W-:Y:S01]  /*ae10*/  STL [R1+0xe08], R13 ;  /* 0x000e080d01007387 */ /* 0x0007e20000100800 */
[----:B-1----:R-:W-:Y:S01]  /*ae20*/  IADD3 R12, P4, R9, R8, RZ ;  /* 0x00000008090c7210 */ /* 0x002fe20007f9e0ff */
[----:B---3--:R-:W-:-:S04]  /*ae30*/  IMAD.X R13, R0, 0x1, R6, P6 ;  /* 0x00000001000d7824 */ /* 0x008fc800030e0606 */
[----:B------:R1:W-:Y:S01]  /*ae40*/  STL [R1+0xe44], R12 ;  /* 0x000e440c01007387 */ /* 0x0003e20000100800 */
[----:B0-----:R-:W-:Y:S01]  /*ae50*/  IMAD R7, R7, 0x42, RZ ;  /* 0x0000004207077824 */ /* 0x001fe200078e02ff */
[----:B------:R-:W-:Y:S02]  /*ae60*/  IADD3 R14, P6, R9, R5, RZ ;  /* 0x00000005090e7210 */ /* 0x000fe40007fde0ff */
[----:B------:R0:W-:Y:S01]  /*ae70*/  STL [R1+0xe10], R13 ;  /* 0x000e100d01007387 */ /* 0x0001e20000100800 */
[----:B-1----:R-:W-:-:S03]  /*ae80*/  IMAD.X R12, R0, 0x1, R10, P5 ;  /* 0x00000001000c7824 */ /* 0x002fc600028e060a */
[----:B------:R1:W-:Y:S01]  /*ae90*/  STL [R1+0xe4c], R14 ;  /* 0x000e4c0e01007387 */ /* 0x0003e20000100800 */
[----:B0-----:R-:W-:-:S03]  /*aea0*/  IADD3 R13, P5, R7, R2, RZ ;  /* 0x00000002070d7210 */ /* 0x001fc60007fbe0ff */
[----:B------:R-:W-:Y:S04]  /*aeb0*/  STL [R1+0xe18], R12 ;  /* 0x000e180c01007387 */ /* 0x000fe80000100800 */
[----:B------:R0:W-:Y:S01]  /*aec0*/  STL [R1+0xe54], R13 ;  /* 0x000e540d01007387 */ /* 0x0001e20000100800 */
[C---:B-1----:R-:W-:Y:S02]  /*aed0*/  IMAD.X R14, R0.reuse, 0x1, R11, P3 ;  /* 0x00000001000e7824 */ /* 0x042fe400018e060b */
[----:B0-----:R-:W-:Y:S01]  /*aee0*/  IMAD.X R13, R0, 0x1, R3, P2 ;  /* 0x00000001000d7824 */ /* 0x001fe200010e0603 */
[----:B------:R-:W-:Y:S02]  /*aef0*/  SHF.R.S32.HI R0, RZ, 0x1f, R9 ;  /* 0x0000001fff007819 */ /* 0x000fe40000011409 */
[----:B------:R-:W0:Y:S01]  /*af00*/  LDC R9, c[0x0][0x238] ;  /* 0x00008e00ff097b82 */ /* 0x000e220000000800 */
[C---:B------:R-:W-:Y:S01]  /*af10*/  IADD3 R12, P3, R7.reuse, R4, RZ ;  /* 0x00000004070c7210 */ /* 0x040fe20007f7e0ff */
[----:B------:R-:W-:Y:S04]  /*af20*/  STL [R1+0xe20], R14 ;  /* 0x000e200e01007387 */ /* 0x000fe80000100800 */
        /* <DEDUP_REMOVED lines=24> */
[----:B0-----:R-:W-:Y:S01]  /*b0b0*/  IMAD.SHL.U32 R7, R7, 0x40, RZ ;  /* 0x0000004007077824 */ /* 0x001fe200078e00ff */
        /* <DEDUP_REMOVED lines=642> */
[----:B-1----:R-:W-:-:S05]  /*d8e0*/  IADD3 R12, P2, R9, R8, RZ ;  /* 0x00000008090c7210 */ /* 0x002fca0007f5e0ff */
[----:B------:R1:W-:Y:S01]  /*d8f0*/  STL [R1+0x12c4], R12 ;  /* 0x0012c40c01007387 */ /* 0x0003e20000100800 */
[----:B0-----:R-:W-:Y:S02]  /*d900*/  IMAD R7, R7, 0x1e, RZ ;  /* 0x0000001e07077824 */ /* 0x001fe400078e02ff */
[C---:B---3--:R-:W-:Y:S02]  /*d910*/  IMAD.X R13, R0.reuse, 0x1, R10, P0 ;  /* 0x00000001000d7824 */ /* 0x048fe400000e060a */
[----:B-1----:R-:W-:Y:S01]  /*d920*/  IMAD.X R12, R0, 0x1, R6, P1 ;  /* 0x00000001000c7824 */ /* 0x002fe200008e0606 */
[----:B------:R-:W-:-:S04]  /*d930*/  IADD3 R14, P1, R9, R5, RZ ;  /* 0x00000005090e7210 */ /* 0x000fc80007f3e0ff */
[----:B------:R0:W-:Y:S04]  /*d940*/  STL [R1+0x1290], R12 ;  /* 0x0012900c01007387 */ /* 0x0001e80000100800 */
[----:B------:R1:W-:Y:S01]  /*d950*/  STL [R1+0x12cc], R14 ;  /* 0x0012cc0e01007387 */ /* 0x0003e20000100800 */
[----:B0-----:R-:W-:-:S03]  /*d960*/  IADD3 R12, P0, R7, R2, RZ ;  /* 0x00000002070c7210 */ /* 0x001fc60007f1e0ff */
[----:B------:R0:W-:Y:S01]  /*d970*/  STL [R1+0x1298], R13 ;  /* 0x0012980d01007387 */ /* 0x0001e20000100800 */
[----:B-1----:R-:W-:-:S03]  /*d980*/  IMAD.X R14, R0, 0x1, R11, P4 ;  /* 0x00000001000e7824 */ /* 0x002fc600020e060b */
[----:B------:R1:W-:Y:S01]  /*d990*/  STL [R1+0x12d4], R12 ;  /* 0x0012d40c01007387 */ /* 0x0003e20000100800 */
[C---:B0-----:R-:W-:Y:S01]  /*d9a0*/  IADD3 R13, P4, R7.reuse, R4, RZ ;  /* 0x00000004070d7210 */ /* 0x041fe20007f9e0ff */
[----:B-1----:R-:W-:Y:S01]  /*d9b0*/  IMAD.X R12, R0, 0x1, R3, P6 ;  /* 0x00000001000c7824 */ /* 0x002fe200030e0603 */
[----:B------:R-:W-:Y:S02]  /*d9c0*/  SHF.R.S32.HI R0, RZ, 0x1f, R9 ;  /* 0x0000001fff007819 */ /* 0x000fe40000011409 */
[----:B------:R-:W-:Y:S01]  /*d9d0*/  IADD3 R9, P6, R7, R8, RZ ;  /* 0x0000000807097210 */ /* 0x000fe20007fde0ff */
[----:B------:R-:W-:Y:S04]  /*d9e0*/  STL [R1+0x12a0], R14 ;  /* 0x0012a00e01007387 */ /* 0x000fe80000100800 */
[----:B------:R-:W-:Y:S01]  /*d9f0*/  STL [R1+0x12dc], R13 ;  /* 0x0012dc0d01007387 */ /* 0x000fe20000100800 */
[----:B--2---:R-:W-:-:S03]  /*da00*/  IMAD R21, R21, 0x1d, RZ ;  /* 0x0000001d15157824 */ /* 0x004fc600078e02ff */
[----:B------:R-:W-:Y:S04]  /*da10*/  STL [R1+0x12a8], R12 ;  /* 0x0012a80c01007387 */ /* 0x000fe80000100800 */
[----:B------:R0:W-:Y:S02]  /*da20*/  STL [R1+0x12e4], R9 ;  /* 0x0012e40901007387 */ /* 0x0001e40000100800 */
[C---:B0-----:R-:W-:Y:S01]  /*da30*/  IMAD.X R9, R0.reuse, 0x1, R6, P5 ;  /* 0x0000000100097824 */ /* 0x041fe200028e0606 */
[----:B------:R-:W-:Y:S01]  /*da40*/  IADD3 R13, P5, R7, R5, RZ ;  /* 0x00000005070d7210 */ /* 0x000fe20007fbe0ff */
[----:B------:R-:W-:-:S03]  /*da50*/  IMAD.X R12, R0, 0x1, R10, P3 ;  /* 0x00000001000c7824 */ /* 0x000fc600018e060a */
[----:B------:R0:W-:Y:S04]  /*da60*/  STL [R1+0x12b0], R9 ;  /* 0x0012b00901007387 */ /* 0x0001e80000100800 */
[----:B------:R-:W-:Y:S01]  /*da70*/  STL [R1+0x12ec], R13 ;  /* 0x0012ec0d01007387 */ /* 0x000fe20000100800 */
[----:B0-----:R-:W-:-:S03]  /*da80*/  IADD3 R9, P3, R21, R2, RZ ;  /* 0x0000000215097210 */ /* 0x001fc60007f7e0ff */
[----:B------:R-:W-:Y:S04]  /*da90*/  STL [R1+0x12b8], R12 ;  /* 0x0012b80c01007387 */ /* 0x000fe80000100800 */
[----:B------:R0:W-:Y:S02]  /*daa0*/  STL [R1+0x12f4], R9 ;  /* 0x0012f40901007387 */ /* 0x0001e40000100800 */
[----:B0-----:R-:W0:Y:S01]  /*dab0*/  LDC R9, c[0x0][0x238] ;  /* 0x00008e00ff097b82 */ /* 0x001e220000000800 */
[----:B------:R-:W-:Y:S01]  /*dac0*/  IMAD.X R13, R0, 0x1, R11, P2 ;  /* 0x00000001000d7824 */ /* 0x000fe200010e060b */
[----:B------:R-:W-:Y:S02]  /*dad0*/  IADD3 R12, P2, R21, R4, RZ ;  /* 0x00000004150c7210 */ /* 0x000fe40007f5e0ff */
[----:B------:R-:W-:-:S02]  /*dae0*/  SHF.R.S32.HI R7, RZ, 0x1f, R7 ;  /* 0x0000001fff077819 */ /* 0x000fc40000011407 */
[----:B------:R1:W-:Y:S04]  /*daf0*/  STL [R1+0x12c0], R13 ;  /* 0x0012c00d01007387 */ /* 0x0003e80000100800 */
[----:B------:R2:W-:Y:S01]  /*db00*/  STL [R1+0x12fc], R12 ;  /* 0x0012fc0c01007387 */ /* 0x0005e20000100800 */
[----:B-1----:R-:W-:Y:S01]  /*db10*/  IMAD.X R13, R0, 0x1, R3, P1 ;  /* 0x00000001000d7824 */ /* 0x002fe200008e0603 */
[----:B--2---:R-:W-:Y:S01]  /*db20*/  IADD3 R12, P1, R21, R8, RZ ;  /* 0x00000008150c7210 */ /* 0x004fe20007f3e0ff */
[----:B0-----:R-:W-:Y:S02]  /*db30*/  IMAD R0, R9, 0x1c, RZ ;  /* 0x0000001c09007824 */ /* 0x001fe400078e02ff */
[----:B------:R-:W-:Y:S01]  /*db40*/  IMAD.X R9, R7, 0x1, R6, P0 ;  /* 0x0000000107097824 */ /* 0x000fe200000e0606 */
[----:B------:R0:W-:Y:S04]  /*db50*/  STL [R1+0x12c8], R13 ;  /* 0x0012c80d01007387 */ /* 0x0001e80000100800 */
[----:B------:R1:W-:Y:S04]  /*db60*/  STL [R1+0x1304], R12 ;  /* 0x0013040c01007387 */ /* 0x0003e80000100800 */
[----:B------:R2:W-:Y:S01]  /*db70*/  STL [R1+0x12d0], R9 ;  /* 0x0012d00901007387 */ /* 0x0005e20000100800 */
[----:B0-----:R-:W-:Y:S01]  /*db80*/  IADD3 R13, P0, R21, R5, RZ ;  /* 0x00000005150d7210 */ /* 0x001fe20007f1e0ff */
[----:B-1----:R-:W-:-:S04]  /*db90*/  IMAD.X R12, R7, 0x1, R10, P4 ;  /* 0x00000001070c7824 */ /* 0x002fc800020e060a */
[----:B------:R-:W-:Y:S01]  /*dba0*/  STL [R1+0x130c], R13 ;  /* 0x00130c0d01007387 */ /* 0x000fe20000100800 */
[----:B--2---:R-:W-:-:S03]  /*dbb0*/  IADD3 R9, P4, R0, R2, RZ ;  /* 0x0000000200097210 */ /* 0x004fc60007f9e0ff */
        /* <DEDUP_REMOVED lines=9> */
[C---:B--2---:R-:W-:Y:S01]  /*dc50*/  IADD3 R12, P5, R0.reuse, R8, RZ ;  /* 0x00000008000c7210 */ /* 0x044fe20007fbe0ff */
[----:B0-----:R-:W-:Y:S02]  /*dc60*/  IMAD R7, R9, 0x1b, RZ ;  /* 0x0000001b09077824 */ /* 0x001fe400078e02ff */
[C---:B------:R-:W-:Y:S01]  /*dc70*/  IMAD.X R9, R21.reuse, 0x1, R6, P3 ;  /* 0x0000000115097824 */ /* 0x040fe200018e0606 */
        /* <DEDUP_REMOVED lines=207> */
[----:B0-----:R-:W-:Y:S02]  /*e970*/  IMAD.SHL.U32 R0, R9, 0x10, RZ ;  /* 0x0000001009007824 */ /* 0x001fe400078e00ff */
        /* <DEDUP_REMOVED lines=239> */
[C---:B------:R-:W-:Y:S01]  /*f870*/  IMAD.X R13, R7.reuse, 0x1, R11, P0 ;  /* 0x00000001070d7824 */ /* 0x040fe200000e060b */
[----:B------:R-:W-:Y:S01]  /*f880*/  IADD3 R12, P0, R0, R4, RZ ;  /* 0x00000004000c7210 */ /* 0x000fe20007f1e0ff */
[----:B------:R-:W-:Y:S01]  /*f890*/  IMAD.X R7, R7, 0x1, R3, P4 ;  /* 0x0000000107077824 */ /* 0x000fe200020e0603 */
[----:B------:R-:W-:-:S02]  /*f8a0*/  SHF.R.S32.HI R21, RZ, 0x1f, R21 ;  /* 0x0000001fff157819 */ /* 0x000fc40000011415 */
[----:B------:R-:W-:Y:S04]  /*f8b0*/  STL [R1+0x15e0], R13 ;  /* 0x0015e00d01007387 */ /* 0x000fe80000100800 */
[----:B------:R1:W-:Y:S04]  /*f8c0*/  STL [R1+0x161c], R12 ;  /* 0x00161c0c01007387 */ /* 0x0003e80000100800 */
[----:B------:R2:W-:Y:S01]  /*f8d0*/  STL [R1+0x15e8], R7 ;  /* 0x0015e80701007387 */ /* 0x0005e20000100800 */
[----:B-1----:R-:W-:Y:S01]  /*f8e0*/  IADD3 R12, P4, R0, R8, RZ ;  /* 0x00000008000c7210 */ /* 0x002fe20007f9e0ff */
[----:B--2---:R-:W-:-:S02]  /*f8f0*/  IMAD.X R7, R21, 0x1, R6, P6 ;  /* 0x0000000115077824 */ /* 0x004fc400030e0606 */
[----:B0-----:R-:W-:Y:S02]  /*f900*/  IMAD R9, R9, 0x3, RZ ;  /* 0x0000000309097824 */ /* 0x001fe400078e02ff */
[----:B------:R0:W-:Y:S01]  /*f910*/  STL [R1+0x1624], R12 ;  /* 0x0016240c01007387 */ /* 0x0001e20000100800 */
[----:B------:R-:W-:-:S03]  /*f920*/  IADD3 R13, P6, R0, R5, RZ ;  /* 0x00000005000d7210 */ /* 0x000fc60007fde0ff */
[----:B------:R1:W-:Y:S01]  /*f930*/  STL [R1+0x15f0], R7 ;  /* 0x0015f00701007387 */ /* 0x0003e20000100800 */
[----:B0-----:R-:W-:-:S03]  /*f940*/  IMAD.X R12, R21, 0x1, R10, P5 ;  /* 0x00000001150c7824 */ /* 0x001fc600028e060a */
[----:B------:R-:W-:Y:S01]  /*f950*/  STL [R1+0x162c], R13 ;  /* 0x00162c0d01007387 */ /* 0x000fe20000100800 */
[----:B-1----:R-:W-:-:S03]  /*f960*/  IADD3 R7, P5, R9, R2, RZ ;  /* 0x0000000209077210 */ /* 0x002fc60007fbe0ff */
        /* <DEDUP_REMOVED lines=8> */
[----:B-1----:R-:W-:Y:S02]  /*f9f0*/  IMAD.X R13, R21, 0x1, R3, P2 ;  /* 0x00000001150d7824 */ /* 0x002fe400010e0603 */
[----:B------:R-:W-:Y:S01]  /*fa00*/  IMAD.X R14, R0, 0x1, R10, P0 ;  /* 0x00000001000e7824 */ /* 0x000fe200000e060a */
[----:B------:R-:W1:Y:S01]  /*fa10*/  LDC R21, c[0x0][0x238] ;  /* 0x00008e00ff157b82 */ /* 0x000e620000000800 */
[----:B--2---:R-:W-:Y:S01]  /*fa20*/  IADD3 R12, P2, R9, R8, RZ ;  /* 0x00000008090c7210 */ /* 0x004fe20007f5e0ff */
[----:B------:R2:W-:Y:S01]  /*fa30*/  STL [R1+0x1608], R13 ;  /* 0x0016080d01007387 */ /* 0x0005e20000100800 */
[----:B0-----:R-:W-:-:S03]  /*fa40*/  IMAD.SHL.U32 R7, R7, 0x2, RZ ;  /* 0x0000000207077824 */ /* 0x001fc600078e00ff */
[----:B------:R0:W-:Y:S01]  /*fa50*/  STL [R1+0x1644], R12 ;  /* 0x0016440c01007387 */ /* 0x0001e20000100800 */
[----:B--2---:R-:W-:Y:S01]  /*fa60*/  IMAD.X R13, R0, 0x1, R6, P1 ;  /* 0x00000001000d7824 */ /* 0x004fe200008e0606 */
[----:B0-----:R-:W-:-:S04]  /*fa70*/  IADD3 R12, P1, R9, R5, RZ ;  /* 0x00000005090c7210 */ /* 0x001fc80007f3e0ff */
[----:B------:R0:W-:Y:S01]  /*fa80*/  STL [R1+0x1610], R13 ;  /* 0x0016100d01007387 */ /* 0x0001e20000100800 */
[----:B------:R-:W-:-:S03]  /*fa90*/  SHF.R.S32.HI R9, RZ, 0x1f, R9 ;  /* 0x0000001fff097819 */ /* 0x000fc60000011409 */
[----:B------:R2:W-:Y:S01]  /*faa0*/  STL [R1+0x164c], R12 ;  /* 0x00164c0c01007387 */ /* 0x0005e20000100800 */
[----:B0-----:R-:W-:-:S03]  /*fab0*/  IADD3 R13, P0, R7, R2, RZ ;  /* 0x00000002070d7210 */ /* 0x001fc60007f1e0ff */
[----:B------:R0:W-:Y:S01]  /*fac0*/  STL [R1+0x1618], R14 ;  /* 0x0016180e01007387 */ /* 0x0001e20000100800 */
[----:B--2---:R-:W-:-:S03]  /*fad0*/  IMAD.X R12, R0, 0x1, R11, P4 ;  /* 0x00000001000c7824 */ /* 0x004fc600020e060b */
[----:B------:R2:W-:Y:S04]  /*fae0*/  STL [R1+0x1654], R13 ;  /* 0x0016540d01007387 */ /* 0x0005e80000100800 */
[----:B------:R3:W-:Y:S01]  /*faf0*/  STL [R1+0x1620], R12 ;  /* 0x0016200c01007387 */ /* 0x0007e20000100800 */
[----:B0-----:R-:W-:Y:S01]  /*fb00*/  IADD3 R14, P4, R7, R4, RZ ;  /* 0x00000004070e7210 */ /* 0x001fe20007f9e0ff */
[----:B--2---:R-:W-:Y:S02]  /*fb10*/  IMAD.X R13, R0, 0x1, R3, P6 ;  /* 0x00000001000d7824 */ /* 0x004fe400030e0603 */
[----:B------:R-:W-:Y:S01]  /*fb20*/  IMAD.X R0, R9, 0x1, R6, P5 ;  /* 0x0000000109007824 */ /* 0x000fe200028e0606 */
[C---:B---3--:R-:W-:Y:S01]  /*fb30*/  IADD3 R12, P6, R7.reuse, R8, RZ ;  /* 0x00000008070c7210 */ /* 0x048fe20007fde0ff */
[----:B------:R-:W-:Y:S04]  /*fb40*/  STL [R1+0x165c], R14 ;  /* 0x00165c0e01007387 */ /* 0x000fe80000100800 */
[----:B------:R-:W-:Y:S04]  /*fb50*/  STL [R1+0x1628], R13 ;  /* 0x0016280d01007387 */ /* 0x000fe80000100800 */
[----:B------:R-:W-:Y:S04]  /*fb60*/  STL [R1+0x1664], R12 ;  /* 0x0016640c01007387 */ /* 0x000fe80000100800 */
[----:B------:R0:W-:Y:S02]  /*fb70*/  STL [R1+0x1630], R0 ;  /* 0x0016300001007387 */ /* 0x0001e40000100800 */
[----:B0-----:R-:W0:Y:S01]  /*fb80*/  LDC R0, c[0x0][0x238] ;  /* 0x00008e00ff007b82 */ /* 0x001e220000000800 */
[----:B------:R-:W-:Y:S01]  /*fb90*/  IADD3 R13, P5, R7, R5, RZ ;  /* 0x00000005070d7210 */ /* 0x000fe20007fbe0ff */
[----:B------:R-:W-:-:S04]  /*fba0*/  IMAD.X R12, R9, 0x1, R10, P3 ;  /* 0x00000001090c7824 */ /* 0x000fc800018e060a */
[----:B------:R1:W-:Y:S04]  /*fbb0*/  STL [R1+0x166c], R13 ;  /* 0x00166c0d01007387 */ /* 0x0003e80000100800 */
[----:B------:R2:W-:Y:S01]  /*fbc0*/  STL [R1+0x1638], R12 ;  /* 0x0016380c01007387 */ /* 0x0005e20000100800 */
[----:B-1----:R-:W-:Y:S02]  /*fbd0*/  IADD3 R13, P3, R2, R21, RZ ;  /* 0x00000015020d7210 */ /* 0x002fe40007f7e0ff */
[----:B------:R-:W1:Y:S01]  /*fbe0*/  LDC R2, c[0x0][0x238] ;  /* 0x00008e00ff027b82 */ /* 0x000e620000000800 */
[----:B--2---:R-:W-:Y:S01]  /*fbf0*/  IMAD.X R12, R9, 0x1, R11, P2 ;  /* 0x00000001090c7824 */ /* 0x004fe200010e060b */
[----:B0-----:R-:W-:-:S06]  /*fc00*/  IADD3 R4, P2, R4, R0, RZ ;  /* 0x0000000004047210 */ /* 0x001fcc0007f5e0ff */
[----:B------:R-:W0:Y:S01]  /*fc10*/  LDC R0, c[0x0][0x238] ;  /* 0x00008e00ff007b82 */ /* 0x000e220000000800 */
[----:B------:R-:W-:Y:S04]  /*fc20*/  STL [R1+0x1674], R13 ;  /* 0x0016740d01007387 */ /* 0x000fe80000100800 */
[----:B------:R2:W-:Y:S04]  /*fc30*/  STL [R1+0x1640], R12 ;  /* 0x0016400c01007387 */ /* 0x0005e80000100800 */
[----:B------:R3:W-:Y:S01]  /*fc40*/  STL [R1+0x167c], R4 ;  /* 0x00167c0401007387 */ /* 0x0007e20000100800 */
[----:B--2---:R-:W-:-:S02]  /*fc50*/  IMAD.X R12, R9, 0x1, R3, P1 ;  /* 0x00000001090c7824 */ /* 0x004fc400008e0603 */
[----:B------:R-:W2:Y:S08]  /*fc60*/  LDC R9, c[0x0][0x238] ;  /* 0x00008e00ff097b82 */ /* 0x000eb00000000800 */
[----:B---3--:R-:W3:Y:S01]  /*fc70*/  LDC R4, c[0x0][0x238] ;  /* 0x00008e00ff047b82 */ /* 0x008ee20000000800 */
[----:B------:R-:W-:Y:S02]  /*fc80*/  SHF.R.S32.HI R7, RZ, 0x1f, R7 ;  /* 0x0000001fff077819 */ /* 0x000fe40000011407 */
[----:B0-----:R-:W-:-:S03]  /*fc90*/  IADD3 R8, P1, R8, R0, RZ ;  /* 0x0000000008087210 */ /* 0x001fc60007f3e0ff */
[----:B------:R-:W-:Y:S01]  /*fca0*/  IMAD.X R0, R7, 0x1, R6, P0 ;  /* 0x0000000107007824 */ /* 0x000fe200000e0606 */
[----:B------:R-:W-:Y:S04]  /*fcb0*/  STL [R1+0x1648], R12 ;  /* 0x0016480c01007387 */ /* 0x000fe80000100800 */
[----:B------:R-:W-:Y:S04]  /*fcc0*/  STL [R1+0x1684], R8 ;  /* 0x0016840801007387 */ /* 0x000fe80000100800 */
[----:B------:R0:W-:Y:S01]  /*fcd0*/  STL [R1+0x1650], R0 ;  /* 0x0016500001007387 */ /* 0x0001e20000100800 */
[----:B--2---:R-:W-:-:S02]  /*fce0*/  SHF.R.S32.HI R9, RZ, 0x1f, R9 ;  /* 0x0000001fff097819 */ /* 0x004fc40000011409 */
[----:B---3--:R-:W-:Y:S01]  /*fcf0*/  IADD3 R4, P0, R5, R4, RZ ;  /* 0x0000000405047210 */ /* 0x008fe20007f1e0ff */
[C---:B0-----:R-:W-:Y:S02]  /*fd00*/  IMAD.X R0, R7.reuse, 0x1, R10, P4 ;  /* 0x0000000107007824 */ /* 0x041fe400020e060a */
[C---:B------:R-:W-:Y:S02]  /*fd10*/  IMAD.X R5, R7.reuse, 0x1, R11, P6 ;  /* 0x0000000107057824 */ /* 0x040fe400030e060b */
[----:B------:R0:W-:Y:S04]  /*fd20*/  STL [R1+0x168c], R4 ;  /* 0x00168c0401007387 */ /* 0x0001e80000100800 */
[----:B------:R2:W-:Y:S01]  /*fd30*/  STL [R1+0x1658], R0 ;  /* 0x0016580001007387 */ /* 0x0005e20000100800 */
[----:B0-----:R-:W-:-:S03]  /*fd40*/  IMAD.X R4, R7, 0x1, R3, P5 ;  /* 0x0000000107047824 */ /* 0x001fc600028e0603 */
[----:B------:R0:W-:Y:S01]  /*fd50*/  STL [R1+0x1660], R5 ;  /* 0x0016600501007387 */ /* 0x0001e20000100800 */
[----:B--2---:R-:W-:-:S03]  /*fd60*/  IMAD.X R0, R9, 0x1, R6, P3 ;  /* 0x0000000109007824 */ /* 0x004fc600018e0606 */
[----:B------:R2:W-:Y:S01]  /*fd70*/  STL [R1+0x1668], R4 ;  /* 0x0016680401007387 */ /* 0x0005e20000100800 */
[----:B-1----:R-:W-:-:S03]  /*fd80*/  IMAD.SHL.U32 R2, R2, 0x80, RZ ;  /* 0x0000008002027824 */ /* 0x002fc600078e00ff */
[----:B------:R1:W-:Y:S01]  /*fd90*/  STL [R1+0x1670], R0 ;  /* 0x0016700001007387 */ /* 0x0003e20000100800 */
[C---:B0-----:R-:W-:Y:S02]  /*fda0*/  IMAD.X R5, R9.reuse, 0x1, R10, P2 ;  /* 0x0000000109057824 */ /* 0x041fe400010e060a */
[----:B--2---:R-:W-:-:S03]  /*fdb0*/  IMAD.X R4, R9, 0x1, R11, P1 ;  /* 0x0000000109047824 */ /* 0x004fc600008e060b */
[----:B------:R-:W-:Y:S01]  /*fdc0*/  STL [R1+0x1678], R5 ;  /* 0x0016780501007387 */ /* 0x000fe20000100800 */
[----:B-1----:R-:W-:-:S03]  /*fdd0*/  IMAD.X R0, R9, 0x1, R3, P0 ;  /* 0x0000000109007824 */ /* 0x002fc600000e0603 */
[----:B------:R-:W-:Y:S01]  /*fde0*/  STL [R1+0x1680], R4 ;  /* 0x0016800401007387 */ /* 0x000fe20000100800 */
[----:B------:R-:W-:Y:S01]  /*fdf0*/  UIADD3.64 UR14, UR4, 0x7fe, URZ ;  /* 0x000007fe040e7897 */ /* 0x000fe2000fffe03f */
[----:B------:R-:W-:Y:S01]  /*fe00*/  CS2R R102, SRZ ;  /* 0x0000000000667805 */ /* 0x000fe2000001ff00 */
[----:B------:R-:W-:Y:S01]  /*fe10*/  UIADD3.64 UR10, UR4, 0x800, URZ ;  /* 0x00000800040a7897 */ /* 0x000fe2000fffe03f */
[----:B------:R0:W-:Y:S01]  /*fe20*/  STL [R1+0x1688], R0 ;  /* 0x0016880001007387 */ /* 0x0001e20000100800 */
        /* <DEDUP_REMOVED lines=40> */
[----:B0-----:R-:W-:Y:S01]  /*100b0*/  SHF.R.S32.HI R0, RZ, 0x1f, R2 ;  /* 0x0000001fff007819 */ /* 0x001fe20000011402 */
[----:B------:R-:W-:Y:S02]  /*100c0*/  UIADD3.64 UR14, UR4, 0x802, URZ ;  /* 0x00000802040e7897 */ /* 0x000fe4000fffe03f */
[----:B------:R-:W-:Y:S02]  /*100d0*/  UIADD3.64 UR10, UR4, 0x804, URZ ;  /* 0x00000804040a7897 */ /* 0x000fe4000fffe03f */
[----:B------:R-:W-:Y:S02]  /*100e0*/  UIADD3.64 UR14, UR4, 0x9fe, URZ ;  /* 0x000009fe040e7897 */ /* 0x000fe4000fffe03f */
[----:B------:R-:W-:Y:S02]  /*100f0*/  UIADD3.64 UR10, UR4, 0xa00, URZ ;  /* 0x00000a00040a7897 */ /* 0x000fe4000fffe03f */
[----:B------:R-:W-:Y:S02]  /*10100*/  UIADD3.64 UR20, UR4, 0xa02, URZ ;  /* 0x00000a0204147897 */ /* 0x000fe4000fffe03f */
[----:B------:R-:W-:-:S02]  /*10110*/  UIADD3.64 UR24, UR4, 0xa04, URZ ;  /* 0x00000a0404187897 */ /* 0x000fc4000fffe03f */
[----:B------:R-:W-:Y:S01]  /*10120*/  UIADD3.64 UR28, UR4, 0xbfe, URZ ;  /* 0x00000bfe041c7897 */ /* 0x000fe2000fffe03f */
[----:B------:R-:W-:Y:S01]  /*10130*/  UMOV UR19, 0x40000040 ;  /* 0x4000004000137882 */ /* 0x000fe20000000000 */
[----:B------:R-:W-:Y:S02]  /*10140*/  UIADD3.64 UR32, UR4, 0xc00, URZ ;  /* 0x00000c0004207897 */ /* 0x000fe4000fffe03f */
[----:B------:R-:W-:Y:S02]  /*10150*/  UIADD3.64 UR36, UR4, 0xc02, URZ ;  /* 0x00000c0204247897 */ /* 0x000fe4000fffe03f */
[----:B------:R-:W-:Y:S02]  /*10160*/  UIADD3.64 UR40, UR4, 0xc04, URZ ;  /* 0x00000c0404287897 */ /* 0x000fe4000fffe03f */
[----:B------:R-:W-:Y:S02]  /*10170*/  UIADD3.64 UR44, UR4, 0xdfe, URZ ;  /* 0x00000dfe042c7897 */ /* 0x000fe4000fffe03f */
[----:B------:R-:W-:-:S02]  /*10180*/  UIADD3.64 UR48, UR4, 0xe00, URZ ;  /* 0x00000e0004307897 */ /* 0x000fc4000fffe03f */
[----:B------:R-:W-:Y:S02]  /*10190*/  UIADD3.64 UR52, UR4, 0xe02, URZ ;  /* 0x00000e0204347897 */ /* 0x000fe4000fffe03f */
[----:B------:R-:W-:Y:S02]  /*101a0*/  UIADD3.64 UR56, UR4, 0xe04, URZ ;  /* 0x00000e0404387897 */ /* 0x000fe4000fffe03f */
[----:B------:R-:W-:Y:S02]  /*101b0*/  UIADD3.64 UR10, UR6, 0x2, URZ ;  /* 0x00000002060a7897 */ /* 0x000fe4000fffe03f */
[----:B------:R-:W-:-:S12]  /*101c0*/  UIADD3.64 UR14, UR6, 0x4, URZ ;  /* 0x00000004060e7897 */ /* 0x000fd8000fffe03f */
.L_x_2:
[----:B------:R-:W2:Y:S04]  /*101d0*/  LDL R4, [R1+0x80] ;  /* 0x0000800001047983 */ /* 0x000ea80000100800 */
[----:B------:R-:W3:Y:S04]  /*101e0*/  LDL R0, [R1+0x84] ;  /* 0x0000840001007983 */ /* 0x000ee80000100800 */
[----:B------:R-:W-:Y:S04]  /*101f0*/  STL [R1+0x207c], R6 ;  /* 0x00207c0601007387 */ /* 0x000fe80000100800 */
        /* <DEDUP_REMOVED lines=261> */
[----:B-----5:R-:W-:Y:S04]  /*11250*/  STL [R1+0x1b28], R242 ;  /* 0x001b28f201007387 */ /* 0x020fe80000100800 */
        /* <DEDUP_REMOVED lines=210> */
[----:B------:R-:W-:Y:S04]  /*11f80*/  STL.64 [R1+0x18a0], R86 ;  /* 0x0018a05601007387 */ /* 0x000fe80000100a00 */
        /* <DEDUP_REMOVED lines=48> */
[----:B------:R0:W-:Y:S04]  /*12290*/  STL [R1+0x1824], R51 ;  /* 0x0018243301007387 */ /* 0x0001e80000100800 */
[----:B------:R1:W-:Y:S04]  /*122a0*/  STL [R1+0x1820], R52 ;  /* 0x0018203401007387 */ /* 0x0003e80000100800 */
[----:B------:R4:W-:Y:S04]  /*122b0*/  STL [R1+0x181c], R53 ;  /* 0x00181c3501007387 */ /* 0x0009e80000100800 */
[----:B------:R2:W-:Y:S04]  /*122c0*/  STL [R1+0x1818], R54 ;  /* 0x0018183601007387 */ /* 0x0005e80000100800 */
[----:B------:R3:W-:Y:S04]  /*122d0*/  STL [R1+0x1814], R55 ;  /* 0x0018143701007387 */ /* 0x0007e80000100800 */
[----:B------:R-:W3:Y:S01]  /*122e0*/  LDL.LU R2, [R1+0x5b8] ;  /* 0x0005b80001027983 */ /* 0x000ee20000300800 */
[----:B0-----:R-:W-:-:S02]  /*122f0*/  MOV R51, UR48 ;  /* 0x0000003000337c02 */ /* 0x001fc40008000f00 */
[----:B------:R-:W-:Y:S02]  /*12300*/  MOV R3, UR49 ;  /* 0x0000003100037c02 */ /* 0x000fe40008000f00 */
[----:B------:R-:W-:Y:S01]  /*12310*/  PRMT R6, RZ, 0x7610, R6 ;  /* 0x00007610ff067816 */ /* 0x000fe20000000006 */
[----:B------:R-:W-:Y:S01]  /*12320*/  STL [R1+0x1b94], R51 ;  /* 0x001b943301007387 */ /* 0x000fe20000100800 */
[----:B-1----:R-:W-:Y:S02]  /*12330*/  MOV R52, UR53 ;  /* 0x0000003500347c02 */ /* 0x002fe40008000f00 */
[----:B----4-:R-:W-:Y:S01]  /*12340*/  MOV R53, UR52 ;  /* 0x0000003400357c02 */ /* 0x010fe20008000f00 */
[----:B------:R0:W-:Y:S01]  /*12350*/  STL [R1+0x17d4], R3 ;  /* 0x0017d40301007387 */ /* 0x0001e20000100800 */
[----:B--2---:R-:W-:Y:S02]  /*12360*/  MOV R54, UR57 ;  /* 0x0000003900367c02 */ /* 0x004fe40008000f00 */
[----:B---3--:R-:W-:Y:S01]  /*12370*/  MOV R55, UR56 ;  /* 0x0000003800377c02 */ /* 0x008fe20008000f00 */
[----:B------:R-:W-:Y:S01]  /*12380*/  STL [R1+0x1b98], R52 ;  /* 0x001b983401007387 */ /* 0x000fe20000100800 */
[----:B------:R-:W-:-:S03]  /*12390*/  PRMT R8, RZ, 0x7610, R8 ;  /* 0x00007610ff087816 */ /* 0x000fc60000000008 */
[----:B------:R-:W-:Y:S01]  /*123a0*/  STL [R1+0x1b9c], R53 ;  /* 0x001b9c3501007387 */ /* 0x000fe20000100800 */
[----:B0-----:R-:W0:Y:S03]  /*123b0*/  LDC R3, c[0x0][0x230] ;  /* 0x00008c00ff037b82 */ /* 0x001e260000000800 */
[----:B------:R-:W-:Y:S04]  /*123c0*/  STL [R1+0x1ba0], R54 ;  /* 0x001ba03601007387 */ /* 0x000fe80000100800 */
[----:B------:R-:W-:Y:S01]  /*123d0*/  STL [R1+0x1ba4], R55 ;  /* 0x001ba43701007387 */ /* 0x000fe20000100800 */
[----:B0-----:R-:W-:-:S03]  /*123e0*/  IMAD R3, R2, -0x80, R3 ;  /* 0xffffff8002037824 */ /* 0x001fc600078e0203 */
[----:B------:R-:W-:Y:S02]  /*123f0*/  STL [R1+0x1ba8], R2 ;  /* 0x001ba80201007387 */ /* 0x000fe40000100800 */
[C---:B------:R-:W-:Y:S02]  /*12400*/  ISETP.GT.AND P0, PT, R3.reuse, RZ, PT ;  /* 0x000000ff0300720c */ /* 0x040fe40003f04270 */
[----:B------:R-:W-:-:S11]  /*12410*/  ISETP.GT.AND P1, PT, R3, 0x1, PT ;  /* 0x000000010300780c */ /* 0x000fd60003f24270 */
[----:B------:R-:W-:Y:S02]  /*12420*/  @P0 IMAD.MOV.U32 R5, RZ, RZ, R4 ;  /* 0x000000ffff050224 */ /* 0x000fe400078e0004 */
[----:B------:R-:W-:Y:S02]  /*12430*/  @P0 IMAD.MOV.U32 R4, RZ, RZ, R0 ;  /* 0x000000ffff040224 */ /* 0x000fe400078e0000 */
[----:B------:R-:W2:Y:S04]  /*12440*/  LDL.LU R0, [R1+0x1684] ;  /* 0x0016840001007983 */ /* 0x000ea80000300800 */
[----:B------:R-:W3:Y:S04]  /*12450*/  @P0 LDG.E.U8 R6, desc[UR60][R4.64] ;  /* 0x0000003c04060981 */ /* 0x000ee8000c1e1100 */
[----:B---3--:R0:W-:Y:S04]  /*12460*/  STL [R1+0x568], R6 ;  /* 0x0005680601007387 */ /* 0x0081e80000100800 */
[----:B0-----:R-:W3:Y:S04]  /*12470*/  LDL.LU R6, [R1+0x2104] ;  /* 0x0021040001067983 */ /* 0x001ee80000300800 */
[----:B------:R-:W4:Y:S04]  /*12480*/  LDL R4, [R1+0x88] ;  /* 0x0000880001047983 */ /* 0x000f280000100800 */
[----:B------:R-:W4:Y:S01]  /*12490*/  LDL R5, [R1+0x8c] ;  /* 0x00008c0001057983 */ /* 0x000f220000100800 */
[----:B---3--:R-:W-:-:S02]  /*124a0*/  PRMT R6, RZ, 0x7610, R6 ;  /* 0x00007610ff067816 */ /* 0x008fc40000000006 */
[----:B----4-:R-:W-:-:S04]  /*124b0*/  @P0 LOP3.LUT R5, R5, R4, RZ, 0x3c, !PT ;  /* 0x0000000405050212 */ /* 0x010fc800078e3cff */
[----:B------:R-:W-:-:S04]  /*124c0*/  @P0 LOP3.LUT R4, R5, R4, RZ, 0x3c, !PT ;  /* 0x0000000405040212 */ /* 0x000fc800078e3cff */
[----:B------:R-:W-:-:S05]  /*124d0*/  @P0 LOP3.LUT R5, R5, R4, RZ, 0x3c, !PT ;  /* 0x0000000405050212 */ /* 0x000fca00078e3cff */
        /* <DEDUP_REMOVED lines=23> */
[----:B------:R-:W-:-:S02]  /*12650*/  ISETP.GT.AND P0, PT, R3, 0x2, PT ;  /* 0x000000020300780c */ /* 0x000fc40003f04270 */
[----:B---3--:R-:W-:Y:S02]  /*12660*/  PRMT R8, RZ, 0x7610, R8 ;  /* 0x00007610ff087816 */ /* 0x008fe40000000008 */
[----:B----4-:R-:W-:-:S04]  /*12670*/  @P1 LOP3.LUT R5, R5, R4, RZ, 0x3c, !PT ;  /* 0x0000000405051212 */ /* 0x010fc800078e3cff */
[----:B------:R-:W-:-:S04]  /*12680*/  @P1 LOP3.LUT R4, R5, R4, RZ, 0x3c, !PT ;  /* 0x0000000405041212 */ /* 0x000fc800078e3cff */
[----:B------:R-:W-:-:S05]  /*12690*/  @P1 LOP3.LUT R5, R5, R4, RZ, 0x3c, !PT ;  /* 0x0000000405051212 */ /* 0x000fca00078e3cff */
[----:B------:R-:W3:Y:S04]  /*126a0*/  @P1 LDG.E.U8 R6, desc[UR60][R4.64] ;  /* 0x0000003c04061981 */ /* 0x000ee8000c1e1100 */
[----:B---3--:R0:W-:Y:S04]  /*126b0*/  STL [R1+0xd0], R6 ;  /* 0x0000d00601007387 */ /* 0x0081e80000100800 */
[----:B0-----:R-:W3:Y:S04]  /*126c0*/  LDL.LU R6, [R1+0x20f4] ;  /* 0x0020f40001067983 */ /* 0x001ee80000300800 */
[----:B------:R-:W4:Y:S01]  /*126d0*/  LDL R5, [R1+0x1680] ;  /* 0x0016800001057983 */ /* 0x000f220000100800 */
[----:B--2---:R-:W-:-:S03]  /*126e0*/  @P1 IMAD.MOV.U32 R4, RZ, RZ, R0 ;  /* 0x000000ffff041224 */ /* 0x004fc600078e0000 */
[----:B------:R-:W-:Y:S01]  /*126f0*/  STL [R1+0x1bac], R0 ;  /* 0x001bac0001007387 */ /* 0x000fe20000100800 */
[----:B---3--:R-:W-:-:S03]  /*12700*/  PRMT R6, RZ, 0x7610, R6 ;  /* 0x00007610ff067816 */ /* 0x008fc60000000006 */
[----:B----4-:R-:W2:Y:S04]  /*12710*/  @P1 LDG.E.U8 R8, desc[UR60][R4.64] ;  /* 0x0000003c04081981 */ /* 0x010ea8000c1e1100 */
[----:B--2---:R0:W-:Y:S04]  /*12720*/  STL [R1+0x598], R8 ;  /* 0x0005980801007387 */ /* 0x0041e80000100800 */
[----:B0-----:R-:W2:Y:S04]  /*12730*/  LDL.LU R8, [R1+0x20f0] ;  /* 0x0020f00001087983 */ /* 0x001ea80000300800 */
[----:B------:R-:W3:Y:S04]  /*12740*/  LDL R4, [R1+0x1678] ;  /* 0x0016780001047983 */ /* 0x000ee80000100800 */
[----:B------:R-:W3:Y:S01]  /*12750*/  LDL R5, [R1+0x167c] ;  /* 0x00167c0001057983 */ /* 0x000ee20000100800 */
[----:B--2---:R-:W-:-:S02]  /*12760*/  PRMT R8, RZ, 0x7610, R8 ;  /* 0x00007610ff087816 */ /* 0x004fc40000000008 */
[----:B---3--:R-:W-:-:S04]  /*12770*/  @P1 LOP3.LUT R5, R5, R4, RZ, 0x3c, !PT ;  /* 0x0000000405051212 */ /* 0x008fc800078e3cff */
[----:B------:R-:W-:-:S04]  /*12780*/  @P1 LOP3.LUT R4, R5, R4, RZ, 0x3c, !PT ;  /* 0x0000000405041212 */ /* 0x000fc800078e3cff */
[----:B------:R-:W-:-:S05]  /*12790*/  @P1 LOP3.LUT R5, R5, R4, RZ, 0x3c, !PT ;  /* 0x0000000405051212 */ /* 0x000fca00078e3cff */
[----:B------:R-:W2:Y:S04]  /*127a0*/  @P1 LDG.E.U8 R6, desc[UR60][R4.64] ;  /* 0x0000003c04061981 */ /* 0x000ea8000c1e1100 */
        /* <DEDUP_REMOVED lines=13> */
[----:B------:R-:W-:-:S02]  /*12880*/  ISETP.GT.AND P1, PT, R3, 0x3, PT ;  /* 0x000000030300780c */ /* 0x000fc40003f24270 */
[----:B--2---:R-:W-:Y:S02]  /*12890*/  PRMT R8, RZ, 0x7610, R8 ;  /* 0x00007610ff087816 */ /* 0x004fe40000000008 */
        /* <DEDUP_REMOVED lines=257> */
[----:B------:R-:W-:-:S02]  /*138b0*/  PRMT R10, RZ, 0x7610, R10 ;  /* 0x00007610ff0a7816 */ /* 0x000fc4000000000a */
[----:B------:R-:W-:Y:S02]  /*138c0*/  ISETP.GT.AND P0, PT, R3, 0xa, PT ;  /* 0x0000000a0300780c */ /* 0x000fe40003f04270 */
[----:B---3--:R-:W-:-:S04]  /*138d0*/  @P1 LOP3.LUT R5, R5, R4, RZ, 0x3c, !PT ;  /* 0x0000000405051212 */ /* 0x008fc800078e3cff */
[----:B------:R-:W-:-:S04]  /*138e0*/  @P1 LOP3.LUT R4, R5, R4, RZ, 0x3c, !PT ;  /* 0x0000000405041212 */ /* 0x000fc800078e3cff */
[----:B------:R-:W-:-:S05]  /*138f0*/  @P1 LOP3.LUT R5, R5, R4, RZ, 0x3c, !PT ;  /* 0x0000000405051212 */ /* 0x000fca00078e3cff */
[----:B------:R-:W3:Y:S04]  /*13900*/  @P1 LDG.E.U8 R6, desc[UR60][R4.64] ;  /* 0x0000003c04061981 */ /* 0x000ee8000c1e1100 */
[----:B------:R-:W4:Y:S04]  /*13910*/  LDL R4, [R1+0x1580] ;  /* 0x0015800001047983 */ /* 0x000f280000100800 */
[----:B------:R-:W4:Y:S01]  /*13920*/  LDL R5, [R1+0x1584] ;  /* 0x0015840001057983 */ /* 0x000f220000100800 */
[----:B--2---:R-:W-:-:S03]  /*13930*/  PRMT R8, RZ, 0x7610, R8 ;  /* 0x00007610ff087816 */ /* 0x004fc60000000008 */
[----:B---3--:R-:W-:Y:S04]  /*13940*/  STL [R1+0x1cf0], R6 ;  /* 0x001cf00601007387 */ /* 0x008fe80000100800 */
[----:B------:R-:W-:Y:S01]  /*13950*/  STL [R1+0x1cf4], R6 ;  /* 0x001cf40601007387 */ /* 0x000fe20000100800 */
[----:B----4-:R-:W-:-:S04]  /*13960*/  @P1 LOP3.LUT R5, R5, R4, RZ, 0x3c, !PT ;  /* 0x0000000405051212 */ /* 0x010fc800078e3cff */
        /* <DEDUP_REMOVED lines=137> */
[----:B------:R-:W-:Y:S02]  /*14200*/  PRMT R114, RZ, 0x7610, R114 ;  /* 0x00007610ff727816 */ /* 0x000fe40000000072 */
[----:B------:R-:W-:Y:S02]  /*14210*/  ISETP.GT.AND P0, PT, R3, 0xe, PT ;  /* 0x0000000e0300780c */ /* 0x000fe40003f04270 */
[----:B---3--:R-:W-:-:S04]  /*14220*/  @P1 LOP3.LUT R5, R5, R4, RZ, 0x3c, !PT ;  /* 0x0000000405051212 */ /* 0x008fc800078e3cff */
[----:B------:R-:W-:-:S04]  /*14230*/  @P1 LOP3.LUT R4, R5, R4, RZ, 0x3c, !PT ;  /* 0x0000000405041212 */ /* 0x000fc800078e3cff */
[----:B------:R-:W-:-:S05]  /*14240*/  @P1 LOP3.LUT R5, R5, R4, RZ, 0x3c, !PT ;  /* 0x0000000405051212 */ /* 0x000fca00078e3cff */
[----:B------:R-:W3:Y:S04]  /*14250*/  @P1 LDG.E.U8 R8, desc[UR60][R4.64] ;  /* 0x0000003c04081981 */ /* 0x000ee8000c1e1100 */
[----:B---3--:R0:W-:Y:S04]  /*14260*/  STL [R1+0x4e4], R8 ;  /* 0x0004e40801007387 */ /* 0x0081e80000100800 */
[----:B0-----:R-:W3:Y:S04]  /*14270*/  LDL.LU R8, [R1+0x2038] ;  /* 0x0020380001087983 */ /* 0x001ee80000300800 */
[----:B------:R-:W4:Y:S04]  /*14280*/  LDL R4, [R1+0x1500] ;  /* 0x0015000001047983 */ /* 0x000f280000100800 */
[----:B------:R-:W4:Y:S02]  /*14290*/  LDL R5, [R1+0x1504] ;  /* 0x0015040001057983 */ /* 0x000f240000100800 */
[----:B----4-:R-:W-:-:S04]  /*142a0*/  @P1 LOP3.LUT R5, R5, R4, RZ, 0x3c, !PT ;  /* 0x0000000405051212 */ /* 0x010fc800078e3cff */
[----:B------:R-:W-:-:S04]  /*142b0*/  @P1 LOP3.LUT R4, R5, R4, RZ, 0x3c, !PT ;  /* 0x0000000405041212 */ /* 0x000fc800078e3cff */
[----:B------:R-:W-:-:S05]  /*142c0*/  @P1 LOP3.LUT R5, R5, R4, RZ, 0x3c, !PT ;  /* 0x0000000405051212 */ /* 0x000fca00078e3cff */
[----:B------:R-:W4:Y:S04]  /*142d0*/  @P1 LDG.E.U8 R216, desc[UR60][R4.64] ;  /* 0x0000003c04d81981 */ /* 0x000f28000c1e1100 */
[----:B------:R-:W2:Y:S04]  /*142e0*/  LDL R4, [R1+0x14f8] ;  /* 0x0014f80001047983 */ /* 0x000ea80000100800 */
[----:B------:R-:W2:Y:S01]  /*142f0*/  LDL R5, [R1+0x14fc] ;  /* 0x0014fc0001057983 */ /* 0x000ea20000100800 */
[----:B---3--:R-:W-:-:S03]  /*14300*/  PRMT R8, RZ, 0x7610, R8 ;  /* 0x00007610ff087816 */ /* 0x008fc60000000008 */
[----:B----4-:R-:W-:Y:S01]  /*14310*/  STL [R1+0x1cec], R216 ;  /* 0x001cecd801007387 */ /* 0x010fe20000100800 */
[----:B--2---:R-:W-:-:S04]  /*14320*/  @P1 LOP3.LUT R5, R5, R4, RZ, 0x3c, !PT ;  /* 0x0000000405051212 */ /* 0x004fc800078e3cff */
[----:B------:R-:W-:-:S04]  /*14330*/  @P1 LOP3.LUT R4, R5, R4, RZ, 0x3c, !PT ;  /* 0x0000000405041212 */ /* 0x000fc800078e3cff */
[----:B------:R-:W-:-:S05]  /*14340*/  @P1 LOP3.LUT R5, R5, R4, RZ, 0x3c, !PT ;  /* 0x0000000405051212 */ /* 0x000fca00078e3cff */
[----:B------:R0:W2:Y:S04]  /*14350*/  @P1 LDG.E.U8 R114, desc[UR60][R4.64] ;  /* 0x0000003c04721981 */ /* 0x0000a8000c1e1100 */
[----:B------:R-:W0:Y:S04]  /*14360*/  LDL R4, [R1+0x14f0] ;  /* 0x0014f00001047983 */ /* 0x000e280000100800 */
[----:B------:R-:W0:Y:S01]  /*14370*/  LDL R5, [R1+0x14f4] ;  /* 0x0014f40001057983 */ /* 0x000e220000100800 */
[----:B------:R-:W-:Y:S02]  /*14380*/  PRMT R10, RZ, 0x7610, R10 ;  /* 0x00007610ff0a7816 */ /* 0x000fe4000000000a */
[----:B0-----:R-:W-:-:S04]  /*14390*/  @P1 LOP3.LUT R5, R5, R4, RZ, 0x3c, !PT ;  /* 0x0000000405051212 */ /* 0x001fc800078e3cff */
        /* <DEDUP_REMOVED lines=44> */
[----:B------:R-:W-:-:S02]  /*14660*/  PRMT R116, RZ, 0x7610, R116 ;  /* 0x00007610ff747816 */ /* 0x000fc40000000074 */
[----:B------:R-:W-:Y:S02]  /*14670*/  ISETP.GT.AND P0, PT, R3, 0x10, PT ;  /* 0x000000100300780c */ /* 0x000fe40003f04270 */
        /* <DEDUP_REMOVED lines=13> */
[----:B----4-:R0:W-:Y:S04]  /*14750*/  STL [R1+0x4c8], R8 ;  /* 0x0004c80801007387 */ /* 0x0101e80000100800 */
[----:B0-----:R-:W4:Y:S04]  /*14760*/  LDL.LU R8, [R1+0x201c] ;  /* 0x00201c0001087983 */ /* 0x001f280000300800 */
[----:B------:R-:W2:Y:S04]  /*14770*/  LDL R4, [R1+0x14b8] ;  /* 0x0014b80001047983 */ /* 0x000ea80000100800 */
[----:B------:R-:W2:Y:S01]  /*14780*/  LDL R5, [R1+0x14bc] ;  /* 0x0014bc0001057983 */ /* 0x000ea20000100800 */
[----:B----4-:R-:W-:-:S02]  /*14790*/  PRMT R8, RZ, 0x7610, R8 ;  /* 0x00007610ff087816 */ /* 0x010fc40000000008 */
[----:B--2---:R-:W-:-:S04]  /*147a0*/  @P1 LOP3.LUT R5, R5, R4, RZ, 0x3c, !PT ;  /* 0x0000000405051212 */ /* 0x004fc800078e3cff */
[----:B------:R-:W-:-:S04]  /*147b0*/  @P1 LOP3.LUT R4, R5, R4, RZ, 0x3c, !PT ;  /* 0x0000000405041212 */ /* 0x000fc800078e3cff */
[----:B------:R-:W-:-:S05]  /*147c0*/  @P1 LOP3.LUT R5, R5, R4, RZ, 0x3c, !PT ;  /* 0x0000000405051212 */ /* 0x000fca00078e3cff */
[----:B------:R0:W2:Y:S04]  /*147d0*/  @P1 LDG.E.U8 R116, desc[UR60][R4.64] ;  /* 0x0000003c04741981 */ /* 0x0000a8000c1e1100 */
[----:B------:R-:W0:Y:S04]  /*147e0*/  LDL R4, [R1+0x14b0] ;  /* 0x0014b00001047983 */ /* 0x000e280000100800 */
[----:B------:R-:W0:Y:S01]  /*147f0*/  LDL R5, [R1+0x14b4] ;  /* 0x0014b40001057983 */ /* 0x000e220000100800 */
[----:B---3--:R-:W-:Y:S02]  /*14800*/  PRMT R10, RZ, 0x7610, R10 ;  /* 0x00007610ff0a7816 */ /* 0x008fe4000000000a */
        /* <DEDUP_REMOVED lines=1081> */
[----:B------:R-:W-:-:S02]  /*18ba0*/  PRMT R55, RZ, 0x7610, R55 ;  /* 0x00007610ff377816 */ /* 0x000fc40000000037 */
[----:B------:R-:W-:Y:S02]  /*18bb0*/  PRMT R53, RZ, 0x7610, R53 ;  /* 0x00007610ff357816 */ /* 0x000fe40000000035 */
[----:B------:R-:W-:Y:S02]  /*18bc0*/  ISETP.GT.AND P0, PT, R3, 0x2e, PT ;  /* 0x0000002e0300780c */ /* 0x000fe40003f04270 */
[----:B--2---:R-:W-:-:S04]  /*18bd0*/  @P1 LOP3.LUT R5, R5, R4, RZ, 0x3c, !PT ;  /* 0x0000000405051212 */ /* 0x004fc800078e3cff */
[----:B------:R-:W-:-:S04]  /*18be0*/  @P1 LOP3.LUT R4, R5, R4, RZ, 0x3c, !PT ;  /* 0x0000000405041212 */ /* 0x000fc800078e3cff */
[----:B------:R-:W-:-:S05]  /*18bf0*/  @P1 LOP3.LUT R5, R5, R4, RZ, 0x3c, !PT ;  /* 0x0000000405051212 */ /* 0x000fca00078e3cff */
[----:B------:R0:W2:Y:S04]  /*18c00*/  @P1 LDG.E.U8 R0, desc[UR60][R4.64] ;  /* 0x0000003c04001981 */ /* 0x0000a8000c1e1100 */
[----:B------:R-:W0:Y:S04]  /*18c10*/  LDL R4, [R1+0x1100] ;  /* 0x0011000001047983 */ /* 0x000e280000100800 */
[----:B------:R-:W0:Y:S02]  /*18c20*/  LDL R5, [R1+0x1104] ;  /* 0x0011040001057983 */ /* 0x000e240000100800 */
[----:B0-----:R-:W-:-:S04]  /*18c30*/  @P1 LOP3.LUT R5, R5, R4, RZ, 0x3c, !PT ;  /* 0x0000000405051212 */ /* 0x001fc800078e3cff */
[----:B------:R-:W-:-:S04]  /*18c40*/  @P1 LOP3.LUT R4, R5, R4, RZ, 0x3c, !PT ;  /* 0x0000000405041212 */ /* 0x000fc800078e3cff */
[----:B------:R-:W-:-:S05]  /*18c50*/  @P1 LOP3.LUT R5, R5, R4, RZ, 0x3c, !PT ;  /* 0x0000000405051212 */ /* 0x000fca00078e3cff */
[----:B------:R0:W2:Y:S04]  /*18c60*/  @P1 LDG.E.U8 R55, desc[UR60][R4.64] ;  /* 0x0000003c04371981 */ /* 0x0000a8000c1e1100 */
[----:B------:R-:W0:Y:S04]  /*18c70*/  LDL R4, [R1+0x10f8] ;  /* 0x0010f80001047983 */ /* 0x000e280000100800 */
[----:B------:R-:W0:Y:S01]  /*18c80*/  LDL R5, [R1+0x10fc] ;  /* 0x0010fc0001057983 */ /* 0x000e220000100800 */
[----:B----4-:R-:W-:Y:S02]  /*18c90*/  PRMT R8, RZ, 0x7610, R8 ;  /* 0x00007610ff087816 */ /* 0x010fe40000000008 */
[----:B0-----:R-:W-:-:S04]  /*18ca0*/  @P1 LOP3.LUT R5, R5, R4, RZ, 0x3c, !PT ;  /* 0x0000000405051212 */ /* 0x001fc800078e3cff */
[----:B------:R-:W-:-:S04]  /*18cb0*/  @P1 LOP3.LUT R4, R5, R4, RZ, 0x3c, !PT ;  /* 0x0000000405041212 */ /* 0x000fc800078e3cff */
[----:B------:R-:W-:-:S05]  /*18cc0*/  @P1 LOP3.LUT R5, R5, R4, RZ, 0x3c, !PT ;  /* 0x0000000405051212 */ /* 0x000fca00078e3cff */
[----:B------:R0:W4:Y:S04]  /*18cd0*/  @P1 LDG.E.U8 R53, desc[UR60][R4.64] ;  /* 0x0000003c04351981 */ /* 0x000128000c1e1100 */
        /* <DEDUP_REMOVED lines=9> */
[----:B------:R-:W2:Y:S04]  /*18d70*/  LDL R4, [R1+0x10e8] ;  /* 0x0010e80001047983 */ /* 0x000ea80000100800 */
[----:B------:R-:W2:Y:S01]  /*18d80*/  LDL R5, [R1+0x10ec] ;  /* 0x0010ec0001057983 */ /* 0x000ea20000100800 */
[----:B------:R-:W-:-:S02]  /*18d90*/  ISETP.GT.AND P1, PT, R3, 0x2f, PT ;  /* 0x0000002f0300780c */ /* 0x000fc40003f24270 */
[----:B---3--:R-:W-:Y:S02]  /*18da0*/  PRMT R8, RZ, 0x7610, R8 ;  /* 0x00007610ff087816 */ /* 0x008fe40000000008 */
[----:B--2---:R-:W-:-:S04]  /*18db0*/  @P0 LOP3.LUT R5, R5, R4, RZ, 0x3c, !PT ;  /* 0x0000000405050212 */ /* 0x004fc800078e3cff */
        /* <DEDUP_REMOVED lines=26> */
[----:B---3--:R-:W-:-:S04]  /*18f60*/  @P0 LOP3.LUT R5, R5, R4, RZ, 0x3c, !PT ;  /* 0x0000000405050212 */ /* 0x008fc800078e3cff */
        /* <DEDUP_REMOVED lines=8> */
[----:B------:R-:W-:Y:S02]  /*18ff0*/  PRMT R2, RZ, 0x7610, R2 ;  /* 0x00007610ff027816 */ /* 0x000fe40000000002 */
[----:B------:R-:W-:Y:S02]  /*19000*/  ISETP.GT.AND P0, PT, R3, 0x30, PT ;  /* 0x000000300300780c */ /* 0x000fe40003f04270 */
[----:B----4-:R-:W-:-:S04]  /*19010*/  @P1 LOP3.LUT R5, R5, R4, RZ, 0x3c, !PT ;  /* 0x0000000405051212 */ /* 0x010fc800078e3cff */
[----:B------:R-:W-:-:S04]  /*19020*/  @P1 LOP3.LUT R4, R5, R4, RZ, 0x3c, !PT ;  /* 0x0000000405041212 */ /* 0x000fc800078e3cff */
[----:B------:R-:W-:-:S05]  /*19030*/  @P1 LOP3.LUT R5, R5, R4, RZ, 0x3c, !PT ;  /* 0x0000000405051212 */ /* 0x000fca00078e3cff */
[----:B------:R0:W4:Y:S04]  /*19040*/  @P1 LDG.E.U8 R51, desc[UR60][R4.64] ;  /* 0x0000003c04331981 */ /* 0x000128000c1e1100 */
[----:B------:R-:W0:Y:S04]  /*19050*/  LDL R4, [R1+0x10c0] ;  /* 0x0010c00001047983 */ /* 0x000e280000100800 */
[----:B------:R-:W0:Y:S02]  /*19060*/  LDL R5, [R1+0x10c4] ;  /* 0x0010c40001057983 */ /* 0x000e240000100800 */
        /* <DEDUP_REMOVED lines=10> */
[----:B------:R0:W3:Y:S04]  /*19110*/  @P1 LDG.E.U8 R2, desc[UR60][R4.64] ;  /* 0x0000003c04021981 */ /* 0x0000e8000c1e1100 */
[----:B------:R-:W0:Y:S04]  /*19120*/  LDL R4, [R1+0x10b0] ;  /* 0x0010b00001047983 */ /* 0x000e280000100800 */
[----:B------:R-:W0:Y:S01]  /*19130*/  LDL R5, [R1+0x10b4] ;  /* 0x0010b40001057983 */ /* 0x000e220000100800 */
[----:B------:R-:W-:Y:S02]  /*19140*/  PRMT R218, RZ, 0x7610, R218 ;  /* 0x00007610ffda7816 */ /* 0x000fe400000000da */
[----:B0-----:R-:W-:-:S04]  /*19150*/  @P1 LOP3.LUT R5, R5, R4, RZ, 0x3c, !PT ;  /* 0x0000000405051212 */ /* 0x001fc800078e3cff */
[----:B------:R-:W-:-:S04]  /*19160*/  @P1 LOP3.LUT R4, R5, R4, RZ, 0x3c, !PT ;  /* 0x0000000405041212 */ /* 0x000fc800078e3cff */
[----:B------:R-:W-:-:S05]  /*19170*/  @P1 LOP3.LUT R5, R5, R4, RZ, 0x3c, !PT ;  /* 0x0000000405051212 */ /* 0x000fca00078e3cff */
[----:B------:R-:W2:Y:S04]  /*19180*/  @P1 LDG.E.U8 R8, desc[UR60][R4.64] ;  /* 0x0000003c04081981 */ /* 0x000ea8000c1e1100 */
[----:B--2---:R0:W-:Y:S04]  /*19190*/  STL [R1+0x2bc], R8 ;  /* 0x0002bc0801007387 */ /* 0x0041e80000100800 */
[----:B0-----:R-:W2:Y:S04]  /*191a0*/  LDL.LU R8, [R1+0x1e30] ;  /* 0x001e300001087983 */ /* 0x001ea80000300800 */
[----:B------:R-:W4:Y:S04]  /*191b0*/  LDL R4, [R1+0x10a8] ;  /* 0x0010a80001047983 */ /* 0x000f280000100800 */
[----:B------:R-:W4:Y:S01]  /*191c0*/  LDL R5, [R1+0x10ac] ;  /* 0x0010ac0001057983 */ /* 0x000f220000100800 */
[----:B------:R-:W-:-:S02]  /*191d0*/  PRMT R10, RZ, 0x7610, R10 ;  /* 0x00007610ff0a7816 */ /* 0x000fc4000000000a */
[----:B------:R-:W-:Y:S02]  /*191e0*/  ISETP.GT.AND P1, PT, R3, 0x31, PT ;  /* 0x000000310300780c */ /* 0x000fe40003f24270 */
[----:B--2---:R-:W-:Y:S02]  /*191f0*/  PRMT R8, RZ, 0x7610, R8 ;  /* 0x00007610ff087816 */ /* 0x004fe40000000008 */
[----:B----4-:R-:W-:-:S04]  /*19200*/  @P0 LOP3.LUT R5, R5, R4, RZ, 0x3c, !PT ;  /* 0x0000000405050212 */ /* 0x010fc800078e3cff */
        /* <DEDUP_REMOVED lines=8> */
[----:B------:R-:W4:Y:S04]  /*19290*/  @P0 LDG.E.U8 R8, desc[UR60][R4.64] ;  /* 0x0000003c04080981 */ /* 0x000f28000c1e1100 */
[----:B----4-:R0:W-:Y:S04]  /*192a0*/  STL [R1+0x2b4], R8 ;  /* 0x0002b40801007387 */ /* 0x0101e80000100800 */
[----:B0-----:R-:W4:Y:S04]  /*192b0*/  LDL.LU R8, [R1+0x1e2c] ;  /* 0x001e2c0001087983 */ /* 0x001f280000300800 */
[----:B------:R-:W3:Y:S04]  /*192c0*/  LDL R4, [R1+0x1098] ;  /* 0x0010980001047983 */ /* 0x000ee80000100800 */
[----:B------:R-:W3:Y:S01]  /*192d0*/  LDL R5, [R1+0x109c] ;  /* 0x00109c0001057983 */ /* 0x000ee20000100800 */
[----:B----4-:R-:W-:-:S02]  /*192e0*/  PRMT R8, RZ, 0x7610, R8 ;  /* 0x00007610ff087816 */ /* 0x010fc40000000008 */
        /* <DEDUP_REMOVED lines=48> */
[----:B------:R-:W-:-:S02]  /*195f0*/  PRMT R10, RZ, 0x7610, R10 ;  /* 0x00007610ff0a7816 */ /* 0x000fc4000000000a */
[----:B------:R-:W-:Y:S02]  /*19600*/  ISETP.GT.AND P1, PT, R3, 0x33, PT ;  /* 0x000000330300780c */ /* 0x000fe40003f24270 */
[----:B---3--:R-:W-:Y:S02]  /*19610*/  PRMT R8, RZ, 0x7610, R8 ;  /* 0x00007610ff087816 */ /* 0x008fe40000000008 */
        /* <DEDUP_REMOVED lines=328> */
[----:B------:R-:W-:Y:S02]  /*1aaa0*/  PRMT R246, RZ, 0x7610, R246 ;  /* 0x00007610fff67816 */ /* 0x000fe400000000f6 */
        /* <DEDUP_REMOVED lines=15> */
[----:B------:R-:W3:Y:S02]  /*1aba0*/  LDL R5, [R1+0xf1c] ;  /* 0x000f1c0001057983 */ /* 0x000ee40000100800 */
[----:B---3--:R-:W-:-:S04]  /*1abb0*/  @P0 LOP3.LUT R5, R5, R4, RZ, 0x3c, !PT ;  /* 0x0000000405050212 */ /* 0x008fc800078e3cff */
        /* <DEDUP_REMOVED lines=9> */
[----:B------:R0:W3:Y:S04]  /*1ac50*/  @P0 LDG.E.U8 R241, desc[UR60][R4.64] ;  /* 0x0000003c04f10981 */ /* 0x0000e8000c1e1100 */
[----:B------:R-:W0:Y:S04]  /*1ac60*/  LDL R4, [R1+0xf08] ;  /* 0x000f080001047983 */ /* 0x000e280000100800 */
[----:B------:R-:W0:Y:S01]  /*1ac70*/  LDL R5, [R1+0xf0c] ;  /* 0x000f0c0001057983 */ /* 0x000e220000100800 */
[----:B------:R-:W-:Y:S02]  /*1ac80*/  PRMT R244, RZ, 0x7610, R244 ;  /* 0x00007610fff47816 */ /* 0x000fe400000000f4 */
[----:B------:R-:W-:-:S02]  /*1ac90*/  PRMT R242, RZ, 0x7610, R242 ;  /* 0x00007610fff27816 */ /* 0x000fc400000000f2 */
[----:B------:R-:W-:Y:S02]  /*1aca0*/  PRMT R239, RZ, 0x7610, R239 ;  /* 0x00007610ffef7816 */ /* 0x000fe400000000ef */
[----:B------:R-:W-:Y:S02]  /*1acb0*/  ISETP.GT.AND P0, PT, R3, 0x3e, PT ;  /* 0x0000003e0300780c */ /* 0x000fe40003f04270 */
[----:B0-----:R-:W-:-:S04]  /*1acc0*/  @P1 LOP3.LUT R5, R5, R4, RZ, 0x3c, !PT ;  /* 0x0000000405051212 */ /* 0x001fc800078e3cff */
[----:B------:R-:W-:-:S04]  /*1acd0*/  @P1 LOP3.LUT R4, R5, R4, RZ, 0x3c, !PT ;  /* 0x0000000405041212 */ /* 0x000fc800078e3cff */
[----:B------:R-:W-:-:S05]  /*1ace0*/  @P1 LOP3.LUT R5, R5, R4, RZ, 0x3c, !PT ;  /* 0x0000000405051212 */ /* 0x000fca00078e3cff */
[----:B------:R0:W3:Y:S04]  /*1acf0*/  @P1 LDG.E.U8 R237, desc[UR60][R4.64] ;  /* 0x0000003c04ed1981 */ /* 0x0000e8000c1e1100 */
[----:B------:R-:W0:Y:S04]  /*1ad00*/  LDL R4, [R1+0xf00] ;  /* 0x000f000001047983 */ /* 0x000e280000100800 */
[----:B------:R-:W0:Y:S02]  /*1ad10*/  LDL R5, [R1+0xf04] ;  /* 0x000f040001057983 */ /* 0x000e240000100800 */
        /* <DEDUP_REMOVED lines=19> */
[----:B----4-:R-:W-:Y:S02]  /*1ae50*/  PRMT R10, RZ, 0x7610, R10 ;  /* 0x00007610ff0a7816 */ /* 0x010fe4000000000a */
[----:B------:R-:W-:-:S02]  /*1ae60*/  PRMT R7, RZ, 0x7610, R7 ;  /* 0x00007610ff077816 */ /* 0x000fc40000000007 */
[----:B------:R-:W-:Y:S02]  /*1ae70*/  PRMT R9, RZ, 0x7610, R9 ;  /* 0x00007610ff097816 */ /* 0x000fe40000000009 */
[----:B------:R-:W-:Y:S02]  /*1ae80*/  ISETP.GT.AND P1, PT, R3, 0x3f, PT ;  /* 0x0000003f0300780c */ /* 0x000fe40003f24270 */
[----:B0-----:R-:W-:-:S04]  /*1ae90*/  @P0 LOP3.LUT R5, R5, R4, RZ, 0x3c, !PT ;  /* 0x0000000405050212 */ /* 0x001fc800078e3cff */
        /* <DEDUP_REMOVED lines=19> */
[----:B--2---:R-:W-:-:S02]  /*1afd0*/  PRMT R7, RZ, 0x7610, R7 ;  /* 0x00007610ff077816 */ /* 0x004fc40000000007 */
[----:B----4-:R-:W-:-:S04]  /*1afe0*/  @P0 LOP3.LUT R5, R5, R4, RZ, 0x3c, !PT ;  /* 0x0000000405050212 */ /* 0x010fc800078e3cff */
        /* <DEDUP_REMOVED lines=8> */
[----:B------:R-:W-:Y:S02]  /*1b070*/  PRMT R252, RZ, 0x7610, R252 ;  /* 0x00007610fffc7816 */ /* 0x000fe400000000fc */
        /* <DEDUP_REMOVED lines=23> */
[----:B--2---:R-:W-:-:S04]  /*1b1f0*/  @P1 LOP3.LUT R5, R5, R4, RZ, 0x3c, !PT ;  /* 0x0000000405051212 */ /* 0x004fc800078e3cff */
        /* <DEDUP_REMOVED lines=8> */
[----:B---3--:R-:W-:Y:S02]  /*1b280*/  PRMT R250, RZ, 0x7610, R250 ;  /* 0x00007610fffa7816 */ /* 0x008fe400000000fa */
[----:B------:R-:W-:Y:S02]  /*1b290*/  ISETP.GT.AND P1, PT, R3, 0x41, PT ;  /* 0x000000410300780c */ /* 0x000fe40003f24270 */
[----:B----4-:R-:W-:-:S04]  /*1b2a0*/  @P0 LOP3.LUT R5, R5, R4, RZ, 0x3c, !PT ;  /* 0x0000000405050212 */ /* 0x010fc800078e3cff */
        /* <DEDUP_REMOVED lines=11> */
[----:B--2---:R-:W-:Y:S02]  /*1b360*/  PRMT R252, RZ, 0x7610, R252 ;  /* 0x00007610fffc7816 */ /* 0x004fe400000000fc */
[----:B0-----:R-:W-:-:S04]  /*1b370*/  @P0 LOP3.LUT R5, R5, R4, RZ, 0x3c, !PT ;  /* 0x0000000405050212 */ /* 0x001fc800078e3cff */
        /* <DEDUP_REMOVED lines=17> */
[----:B--2---:R-:W-:Y:S02]  /*1b490*/  PRMT R250, RZ, 0x7610, R250 ;  /* 0x00007610fffa7816 */ /* 0x004fe400000000fa */
[----:B------:R-:W-:Y:S02]  /*1b4a0*/  ISETP.GT.AND P0, PT, R3, 0x42, PT ;  /* 0x000000420300780c */ /* 0x000fe40003f04270 */
        /* <DEDUP_REMOVED lines=65> */
[----:B------:R-:W-:Y:S02]  /*1b8c0*/  PRMT R251, RZ, 0x7610, R251 ;  /* 0x00007610fffb7816 */ /* 0x000fe400000000fb */
        /* <DEDUP_REMOVED lines=287> */
[----:B------:R0:W4:Y:S04]  /*1cac0*/  @P1 LDG.E.U8 R57, desc[UR60][R4.64] ;  /* 0x0000003c04391981 */ /* 0x000128000c1e1100 */
        /* <DEDUP_REMOVED lines=603> */
[----:B------:R-:W-:-:S02]  /*1f080*/  ISETP.GT.AND P1, PT, R3, 0x61, PT ;  /* 0x000000610300780c */ /* 0x000fc40003f24270 */
        /* <DEDUP_REMOVED lines=491> */
[----:B---3--:R-:W-:Y:S02]  /*20f40*/  PRMT R13, RZ, 0x7610, R13 ;  /* 0x00007610ff0d7816 */ /* 0x008fe4000000000d */
[----:B------:R-:W-:-:S02]  /*20f50*/  ISETP.GT.AND P0, PT, R3, 0x72, PT ;  /* 0x000000720300780c */ /* 0x000fc40003f04270 */
[----:B0-----:R-:W-:-:S04]  /*20f60*/  @P1 LOP3.LUT R5, R5, R4, RZ, 0x3c, !PT ;  /* 0x0000000405051212 */ /* 0x001fc800078e3cff */
[----:B------:R-:W-:-:S04]  /*20f70*/  @P1 LOP3.LUT R4, R5, R4, RZ, 0x3c, !PT ;  /* 0x0000000405041212 */ /* 0x000fc800078e3cff */
[----:B------:R-:W-:-:S05]  /*20f80*/  @P1 LOP3.LUT R5, R5, R4, RZ, 0x3c, !PT ;  /* 0x0000000405051212 */ /* 0x000fca00078e3cff */
[----:B------:R0:W3:Y:S04]  /*20f90*/  @P1 LDG.E.U8 R13, desc[UR60][R4.64] ;  /* 0x0000003c040d1981 */ /* 0x0000e8000c1e1100 */
[----:B------:R-:W0:Y:S04]  /*20fa0*/  LDL R4, [R1+0x868] ;  /* 0x0008680001047983 */ /* 0x000e280000100800 */
[----:B------:R-:W0:Y:S01]  /*20fb0*/  LDL R5, [R1+0x86c] ;  /* 0x00086c0001057983 */ /* 0x000e220000100800 */
[----:B--2---:R-:W-:Y:S02]  /*20fc0*/  PRMT R12, RZ, 0x7610, R12 ;  /* 0x00007610ff0c7816 */ /* 0x004fe4000000000c */
[----:B0-----:R-:W-:-:S04]  /*20fd0*/  @P0 LOP3.LUT R5, R5, R4, RZ, 0x3c, !PT ;  /* 0x0000000405050212 */ /* 0x001fc800078e3cff */
        /* <DEDUP_REMOVED lines=50> */
[----:B--2---:R-:W-:-:S04]  /*21300*/  @P1 LOP3.LUT R5, R5, R4, RZ, 0x3c, !PT ;  /* 0x0000000405051212 */ /* 0x004fc800078e3cff */
[----:B------:R-:W-:-:S04]  /*21310*/  @P1 LOP3.LUT R4, R5, R4, RZ, 0x3c, !PT ;  /* 0x0000000405041212 */ /* 0x000fc800078e3cff */
[----:B------:R-:W-:-:S05]  /*21320*/  @P1 LOP3.LUT R5, R5, R4, RZ, 0x3c, !PT ;  /* 0x0000000405051212 */ /* 0x000fca00078e3cff */
[----:B------:R0:W2:Y:S04]  /*21330*/  @P1 LDG.E.U8 R97, desc[UR60][R4.64] ;  /* 0x0000003c04611981 */ /* 0x0000a8000c1e1100 */
[----:B------:R-:W0:Y:S04]  /*21340*/  LDL R4, [R1+0x830] ;  /* 0x0008300001047983 */ /* 0x000e280000100800 */
[----:B------:R-:W0:Y:S01]  /*21350*/  LDL R5, [R1+0x834] ;  /* 0x0008340001057983 */ /* 0x000e220000100800 */
[----:B------:R-:W-:Y:S02]  /*21360*/  PRMT R94, RZ, 0x7610, R94 ;  /* 0x00007610ff5e7816 */ /* 0x000fe4000000005e */
[----:B------:R-:W-:-:S02]  /*21370*/  ISETP.GT.AND P0, PT, R3, 0x74, PT ;  /* 0x000000740300780c */ /* 0x000fc40003f04270 */
        /* <DEDUP_REMOVED lines=352> */
[----:B---3--:R-:W-:-:S02]  /*22980*/  PRMT R82, RZ, 0x7610, R82 ;  /* 0x00007610ff527816 */ /* 0x008fc40000000052 */
[----:B--2---:R-:W-:-:S04]  /*22990*/  @P0 LOP3.LUT R5, R5, R4, RZ, 0x3c, !PT ;  /* 0x0000000405050212 */ /* 0x004fc800078e3cff */
[----:B------:R-:W-:-:S04]  /*229a0*/  @P0 LOP3.LUT R4, R5, R4, RZ, 0x3c, !PT ;  /* 0x0000000405040212 */ /* 0x000fc800078e3cff */
[----:B------:R-:W-:-:S05]  /*229b0*/  @P0 LOP3.LUT R5, R5, R4, RZ, 0x3c, !PT ;  /* 0x0000000405050212 */ /* 0x000fca00078e3cff */
[----:B------:R-:W2:Y:S04]  /*229c0*/  @P0 LDG.E.U8 R82, desc[UR60][R4.64] ;  /* 0x0000003c04520981 */ /* 0x000ea8000c1e1100 */
[----:B--2---:R0:W-:Y:S04]  /*229d0*/  STL [R1+0xd8], R82 ;  /* 0x0000d85201007387 */ /* 0x0041e80000100800 */
[----:B0-----:R-:W2:Y:S04]  /*229e0*/  LDL.LU R82, [R1+0x1cfc] ;  /* 0x001cfc0001527983 */ /* 0x001ea80000300800 */
[----:B------:R-:W3:Y:S04]  /*229f0*/  LDL.LU R5, [R1+0x568] ;  /* 0x0005680001057983 */ /* 0x000ee80000300800 */
[----:B------:R-:W4:Y:S01]  /*22a00*/  LDL.LU R4, [R1+0xd0] ;  /* 0x0000d00001047983 */ /* 0x000f220000300800 */
[----:B---3--:R-:W-:-:S02]  /*22a10*/  LOP3.LUT R5, R5, 0xffff, RZ, 0xc0, !PT ;  /* 0x0000ffff05057812 */ /* 0x008fc400078ec0ff */
[----:B----4-:R-:W-:-:S04]  /*22a20*/  LOP3.LUT R4, R4, 0xffff, RZ, 0xc0, !PT ;  /* 0x0000ffff04047812 */ /* 0x010fc800078ec0ff */
[----:B------:R-:W-:Y:S02]  /*22a30*/  PRMT R4, R5, 0x3340, R4 ;  /* 0x0000334005047816 */ /* 0x000fe40000000004 */
[----:B------:R-:W3:Y:S04]  /*22a40*/  LDL R5, [R1+0x6d0] ;  /* 0x0006d00001057983 */ /* 0x000ee80000100800 */
[----:B------:R0:W-:Y:S04]  /*22a50*/  STL [R1+0x17e8], R4 ;  /* 0x0017e80401007387 */ /* 0x0001e80000100800 */
[----:B0-----:R-:W3:Y:S01]  /*22a60*/  LDL R4, [R1+0x6d4] ;  /* 0x0006d40001047983 */ /* 0x001ee20000100800 */
[----:B--2---:R-:W-:-:S06]  /*22a70*/  PRMT R82, RZ, 0x7610, R82 ;  /* 0x00007610ff527816 */ /* 0x004fcc0000000052 */
[----:B---3--:R-:W2:Y:S04]  /*22a80*/  @P0 LDG.E.U8 R82, desc[UR60][R4.64] ;  /* 0x0000003c04520981 */ /* 0x008ea8000c1e1100 */
[----:B--2---:R0:W-:Y:S04]  /*22a90*/  STL [R1+0xd0], R82 ;  /* 0x0000d05201007387 */ /* 0x0041e80000100800 */
[----:B0-----:R-:W2:Y:S04]  /*22aa0*/  LDL.LU R82, [R1+0x1cf8] ;  /* 0x001cf80001527983 */ /* 0x001ea80000300800 */
[----:B------:R-:W3:Y:S04]  /*22ab0*/  LDL.LU R5, [R1+0x548] ;  /* 0x0005480001057983 */ /* 0x000ee80000300800 */
[----:B------:R-:W4:Y:S01]  /*22ac0*/  LDL.LU R4, [R1+0xc0] ;  /* 0x0000c00001047983 */ /* 0x000f220000300800 */
[----:B------:R-:W-:-:S02]  /*22ad0*/  ISETP.GT.AND P0, PT, R3, 0x7f, PT ;  /* 0x0000007f0300780c */ /* 0x000fc40003f04270 */
[----:B---3--:R-:W-:Y:S02]  /*22ae0*/  LOP3.LUT R5, R5, 0xffff, RZ, 0xc0, !PT ;  /* 0x0000ffff05057812 */ /* 0x008fe400078ec0ff */
[----:B----4-:R-:W-:-:S04]  /*22af0*/  LOP3.LUT R4, R4, 0xffff, RZ, 0xc0, !PT ;  /* 0x0000ffff04047812 */ /* 0x010fc800078ec0ff */
[----:B------:R-:W-:Y:S02]  /*22b00*/  PRMT R4, R5, 0x3340, R4 ;  /* 0x0000334005047816 */ /* 0x000fe40000000004 */
[----:B------:R-:W3:Y:S04]  /*22b10*/  LDL R5, [R1+0x6c8] ;  /* 0x0006c80001057983 */ /* 0x000ee80000100800 */
[----:B------:R0:W-:Y:S04]  /*22b20*/  STL [R1+0x17e4], R4 ;  /* 0x0017e40401007387 */ /* 0x0001e80000100800 */
[----:B0-----:R-:W3:Y:S01]  /*22b30*/  LDL R4, [R1+0x6cc] ;  /* 0x0006cc0001047983 */ /* 0x001ee20000100800 */
[----:B--2---:R-:W-:-:S06]  /*22b40*/  PRMT R82, RZ, 0x7610, R82 ;  /* 0x00007610ff527816 */ /* 0x004fcc0000000052 */
[----:B---3--:R0:W2:Y:S04]  /*22b50*/  @P0 LDG.E.U8 R82, desc[UR60][R4.64] ;  /* 0x0000003c04520981 */ /* 0x0080a8000c1e1100 */
[----:B------:R-:W0:Y:S04]  /*22b60*/  LDL.LU R5, [R1+0x52c] ;  /* 0x00052c0001057983 */ /* 0x000e280000300800 */
[----:B------:R-:W3:Y:S01]  /*22b70*/  LDL.LU R4, [R1+0xcc] ;  /* 0x0000cc0001047983 */ /* 0x000ee20000300800 */
[----:B0-----:R-:W-:Y:S02]  /*22b80*/  LOP3.LUT R5, R5, 0xffff, RZ, 0xc0, !PT ;  /* 0x0000ffff05057812 */ /* 0x001fe400078ec0ff */
[----:B---3--:R-:W-:-:S04]  /*22b90*/  LOP3.LUT R4, R4, 0xffff, RZ, 0xc0, !PT ;  /* 0x0000ffff04047812 */ /* 0x008fc800078ec0ff */
[----:B------:R-:W-:Y:S02]  /*22ba0*/  PRMT R4, R5, 0x3340, R4 ;  /* 0x0000334005047816 */ /* 0x000fe40000000004 */
[----:B------:R-:W3:Y:S04]  /*22bb0*/  LDL R5, [R1+0x6c0] ;  /* 0x0006c00001057983 */ /* 0x000ee80000100800 */
[----:B------:R0:W-:Y:S04]  /*22bc0*/  STL [R1+0x17e0], R4 ;  /* 0x0017e00401007387 */ /* 0x0001e80000100800 */
[----:B0-----:R-:W3:Y:S01]  /*22bd0*/  LDL R4, [R1+0x6c4] ;  /* 0x0006c40001047983 */ /* 0x001ee20000100800 */
[----:B------:R-:W-:-:S06]  /*22be0*/  PRMT R6, RZ, 0x7610, R6 ;  /* 0x00007610ff067816 */ /* 0x000fcc0000000006 */
[----:B---3--:R-:W3:Y:S04]  /*22bf0*/  @P0 LDG.E.U8 R6, desc[UR60][R4.64] ;  /* 0x0000003c04060981 */ /* 0x008ee8000c1e1100 */
[----:B---3--:R0:W-:Y:S04]  /*22c00*/  STL [R1+0xcc], R6 ;  /* 0x0000cc0601007387 */ /* 0x0081e80000100800 */
[----:B0-----:R-:W3:Y:S04]  /*22c10*/  LDL.LU R6, [R1+0x1cf4] ;  /* 0x001cf40001067983 */ /* 0x001ee80000300800 */
[----:B------:R-:W4:Y:S04]  /*22c20*/  LDL.LU R5, [R1+0x4fc] ;  /* 0x0004fc0001057983 */ /* 0x000f280000300800 */
[----:B------:R-:W2:Y:S01]  /*22c30*/  LDL.LU R4, [R1+0xc8] ;  /* 0x0000c80001047983 */ /* 0x000ea20000300800 */
[----:B----4-:R-:W-:-:S02]  /*22c40*/  LOP3.LUT R5, R5, 0xffff, RZ, 0xc0, !PT ;  /* 0x0000ffff05057812 */ /* 0x010fc400078ec0ff */
[----:B--2---:R-:W-:-:S04]  /*22c50*/  LOP3.LUT R4, R4, 0xffff, RZ, 0xc0, !PT ;  /* 0x0000ffff04047812 */ /* 0x004fc800078ec0ff */
[----:B------:R-:W-:Y:S02]  /*22c60*/  PRMT R4, R5, 0x3340, R4 ;  /* 0x0000334005047816 */ /* 0x000fe40000000004 */
[----:B------:R-:W2:Y:S04]  /*22c70*/  LDL R5, [R1+0x6b8] ;  /* 0x0006b80001057983 */ /* 0x000ea80000100800 */
[----:B------:R0:W-:Y:S04]  /*22c80*/  STL [R1+0x17dc], R4 ;  /* 0x0017dc0401007387 */ /* 0x0001e80000100800 */
[----:B0-----:R-:W2:Y:S01]  /*22c90*/  LDL R4, [R1+0x6bc] ;  /* 0x0006bc0001047983 */ /* 0x001ea20000100800 */
[----:B---3--:R-:W-:-:S06]  /*22ca0*/  PRMT R6, RZ, 0x7610, R6 ;  /* 0x00007610ff067816 */ /* 0x008fcc0000000006 */
[----:B--2---:R-:W2:Y:S04]  /*22cb0*/  @P0 LDG.E.U8 R6, desc[UR60][R4.64] ;  /* 0x0000003c04060981 */ /* 0x004ea8000c1e1100 */
[----:B--2---:R0:W-:Y:S04]  /*22cc0*/  STL [R1+0xc8], R6 ;  /* 0x0000c80601007387 */ /* 0x0041e80000100800 */
[----:B0-----:R-:W2:Y:S04]  /*22cd0*/  LDL.LU R6, [R1+0x1cf0] ;  /* 0x001cf00001067983 */ /* 0x001ea80000300800 */
[----:B------:R-:W3:Y:S01]  /*22ce0*/  LDL.LU R5, [R1+0xc4] ;  /* 0x0000c40001057983 */ /* 0x000ee20000300800 */
[----:B--2---:R-:W-:-:S02]  /*22cf0*/  LOP3.LUT R4, R6, 0xffff, RZ, 0xc0, !PT ;  /* 0x0000ffff06047812 */ /* 0x004fc400078ec0ff */
[----:B---3--:R-:W-:Y:S01]  /*22d00*/  LOP3.LUT R5, R5, 0xffff, RZ, 0xc0, !PT ;  /* 0x0000ffff05057812 */ /* 0x008fe200078ec0ff */
[----:B------:R-:W2:Y:S03]  /*22d10*/  LDL.LU R6, [R1+0x5a4] ;  /* 0x0005a40001067983 */ /* 0x000ea60000300800 */
[----:B------:R-:W-:Y:S02]  /*22d20*/  PRMT R4, R5, 0x3340, R4 ;  /* 0x0000334005047816 */ /* 0x000fe40000000004 */
[----:B------:R-:W3:Y:S04]  /*22d30*/  LDL R5, [R1+0x6b0] ;  /* 0x0006b00001057983 */ /* 0x000ee80000100800 */
[----:B------:R0:W-:Y:S04]  /*22d40*/  STL [R1+0x17d8], R4 ;  /* 0x0017d80401007387 */ /* 0x0001e80000100800 */
[----:B0-----:R-:W3:Y:S01]  /*22d50*/  LDL R4, [R1+0x6b4] ;  /* 0x0006b40001047983 */ /* 0x001ee20000100800 */
[----:B------:R-:W-:-:S06]  /*22d60*/  PRMT R216, RZ, 0x7610, R216 ;  /* 0x00007610ffd87816 */ /* 0x000fcc00000000d8 */
[----:B---3--:R0:W3:Y:S01]  /*22d70*/  @P0 LDG.E.U8 R216, desc[UR60][R4.64] ;  /* 0x0000003c04d80981 */ /* 0x0080e2000c1e1100 */
[----:B--2---:R-:W-:Y:S02]  /*22d80*/  LOP3.LUT R6, R6, 0xffff, RZ, 0xc0, !PT ;  /* 0x0000ffff06067812 */ /* 0x004fe400078ec0ff */
[----:B------:R-:W-:Y:S02]  /*22d90*/  LOP3.LUT R8, R8, 0xffff, RZ, 0xc0, !PT ;  /* 0x0000ffff08087812 */ /* 0x000fe400078ec0ff */
[----:B------:R-:W-:Y:S01]  /*22da0*/  LOP3.LUT R7, R7, 0xffff, RZ, 0xc0, !PT ;  /* 0x0000ffff07077812 */ /* 0x000fe200078ec0ff */
[----:B0-----:R-:W0:Y:S01]  /*22db0*/  S2R R4, SR_TID.X ;  /* 0x0000000000047919 */ /* 0x001e220000002100 */
[----:B------:R-:W-:Y:S01]  /*22dc0*/  BAR.SYNC.DEFER_BLOCKING 0x0 ;  /* 0x0000000000007b1d */ /* 0x000fe20000010000 */
[----:B0-----:R-:W-:-:S04]  /*22dd0*/  LOP3.LUT R4, R4, 0x7f, RZ, 0xc0, !PT ;  /* 0x0000007f04047812 */ /* 0x001fc800078ec0ff */
[----:B------:R-:W-:Y:S01]  /*22de0*/  ISETP.GE.AND P0, PT, R4, R3, PT ;  /* 0x000000030400720c */ /* 0x000fe20003f06270 */
[----:B---3--:R0:W-:Y:S04]  /*22df0*/  STL [R1+0xc4], R216 ;  /* 0x0000c4d801007387 */ /* 0x0081e80000100800 */
[----:B0-----:R-:W2:Y:S04]  /*22e00*/  LDL.LU R216, [R1+0x1cec] ;  /* 0x001cec0001d87983 */ /* 0x001ea80000300800 */
[----:B------:R-:W3:Y:S04]  /*22e10*/  LDL.LU R5, [R1+0x598] ;  /* 0x0005980001057983 */ /* 0x000ee80000300800 */
[----:B------:R-:W4:Y:S04]  /*22e20*/  LDL.LU R4, [R1+0x59c] ;  /* 0x00059c0001047983 */ /* 0x000f280000300800 */
[----:B------:R-:W2:Y:S01]  /*22e30*/  LDL.LU R3, [R1+0x594] ;  /* 0x0005940001037983 */ /* 0x000ea20000300800 */
[----:B---3--:R-:W-:-:S02]  /*22e40*/  LOP3.LUT R5, R5, 0xffff, RZ, 0xc0, !PT ;  /* 0x0000ffff05057812 */ /* 0x008fc400078ec0ff */
[----:B----4-:R-:W-:Y:S02]  /*22e50*/  LOP3.LUT R4, R4, 0xffff, RZ, 0xc0, !PT ;  /* 0x0000ffff04047812 */ /* 0x010fe400078ec0ff */
[----:B--2---:R-:W-:Y:S02]  /*22e60*/  LOP3.LUT R3, R3, 0xffff, RZ, 0xc0, !PT ;  /* 0x0000ffff03037812 */ /* 0x004fe400078ec0ff */
[----:B------:R-:W-:Y:S02]  /*22e70*/  PRMT R5, R6, 0x3340, R5 ;  /* 0x0000334006057816 */ /* 0x000fe40000000005 */
[----:B------:R-:W-:Y:S01]  /*22e80*/  PRMT R3, R4, 0x3340, R3 ;  /* 0x0000334004037816 */ /* 0x000fe20000000003 */
[----:B------:R-:W2:Y:S04]  /*22e90*/  LDL.LU R6, [R1+0x58c] ;  /* 0x00058c0001067983 */ /* 0x000ea80000300800 */
[----:B------:R0:W-:Y:S04]  /*22ea0*/  STL [R1+0x594], R5 ;  /* 0x0005940501007387 */ /* 0x0001e80000100800 */
[----:B0-----:R-:W3:Y:S04]  /*22eb0*/  LDL.LU R5, [R1+0x57c] ;  /* 0x00057c0001057983 */ /* 0x001ee80000300800 */
[----:B------:R-:W4:Y:S04]  /*22ec0*/  LDL.LU R4, [R1+0x5a0] ;  /* 0x0005a00001047983 */ /* 0x000f280000300800 */
[----:B------:R0:W-:Y:S04]  /*22ed0*/  STL [R1+0x598], R3 ;  /* 0x0005980301007387 */ /* 0x0001e80000100800 */
[----:B0-----:R-:W4:Y:S01]  /*22ee0*/  LDL.LU R3, [R1+0x590] ;  /* 0x0005900001037983 */ /* 0x001f220000300800 */
[----:B--2---:R-:W-:-:S02]  /*22ef0*/  LOP3.LUT R6, R6, 0xffff, RZ, 0xc0, !PT ;  /* 0x0000ffff06067812 */ /* 0x004fc400078ec0ff */
[----:B---3--:R-:W-:Y:S02]  /*22f00*/  LOP3.LUT R5, R5, 0xffff, RZ, 0xc0, !PT ;  /* 0x0000ffff05057812 */ /* 0x008fe400078ec0ff */
[----:B----4-:R-:W-:Y:S02]  /*22f10*/  LOP3.LUT R4, R4, 0xffff, RZ, 0xc0, !PT ;  /* 0x0000ffff04047812 */ /* 0x010fe400078ec0ff */
[----:B------:R-:W-:Y:S02]  /*22f20*/  PRMT R5, R6, 0x3340, R5 ;  /* 0x0000334006057816 */ /* 0x000fe40000000005 */
[----:B------:R-:W-:-:S04]  /*22f30*/  LOP3.LUT R3, R3, 0xffff, RZ, 0xc0, !PT ;  /* 0x0000ffff03037812 */ /* 0x000fc800078ec0ff */
[----:B------:R-:W-:Y:S02]  /*22f40*/  PRMT R3, R4, 0x3340, R3 ;  /* 0x0000334004037816 */ /* 0x000fe40000000003 */
        /* <DEDUP_REMOVED lines=22> */
[----:B------:R-:W2:Y:S01]  /*230b0*/  LDL.LU R6, [R1+0x558] ;  /* 0x0005580001067983 */ /* 0x000ea20000300800 */
[----:B------:R-:W-:-:S03]  /*230c0*/  LOP3.LUT R3, R3, 0xffff, RZ, 0xc0, !PT ;  /* 0x0000ffff03037812 */ /* 0x000fc600078ec0ff */
[----:B------:R0:W-:Y:S01]  /*230d0*/  STL [R1+0x548], R5 ;  /* 0x0005480501007387 */ /* 0x0001e20000100800 */
[----:B------:R-:W-:-:S03]  /*230e0*/  PRMT R3, R4, 0x3340, R3 ;  /* 0x0000334004037816 */ /* 0x000fc60000000003 */
[----:B0-----:R-:W3:Y:S04]  /*230f0*/  LDL.LU R5, [R1+0x540] ;  /* 0x0005400001057983 */ /* 0x001ee80000300800 */
[----:B------:R-:W4:Y:S04]  /*23100*/  LDL.LU R4, [R1+0x570] ;  /* 0x0005700001047983 */ /* 0x000f280000300800 */
[----:B------:R0:W-:Y:S04]  /*23110*/  STL [R1+0x560], R3 ;  /* 0x0005600301007387 */ /* 0x0001e80000100800 */
[----:B0-----:R-:W3:Y:S01]  /*23120*/  LDL.LU R3, [R1+0x55c] ;  /* 0x00055c0001037983 */ /* 0x001ee20000300800 */
[----:B--2---:R-:W-:-:S02]  /*23130*/  LOP3.LUT R6, R6, 0xffff, RZ, 0xc0, !PT ;  /* 0x0000ffff06067812 */ /* 0x004fc400078ec0ff */
[----:B----4-:R-:W-:Y:S02]  /*23140*/  LOP3.LUT R4, R4, 0xffff, RZ, 0xc0, !PT ;  /* 0x0000ffff04047812 */ /* 0x010fe400078ec0ff */
[----:B---3--:R-:W-:Y:S02]  /*23150*/  LOP3.LUT R5, R5, 0xffff, RZ, 0xc0, !PT ;  /* 0x0000ffff05057812 */ /* 0x008fe400078ec0ff */
[----:B------:R-:W-:Y:S02]  /*23160*/  LOP3.LUT R3, R3, 0xffff, RZ, 0xc0, !PT ;  /* 0x0000ffff03037812 */ /* 0x000fe400078ec0ff */
[----:B------:R-:W-:Y:S02]  /*23170*/  PRMT R5, R6, 0x3340, R5 ;  /* 0x0000334006057816 */ /* 0x000fe40000000005 */
[----:B------:R-:W-:Y:S02]  /*23180*/  PRMT R3, R4, 0x3340, R3 ;  /* 0x0000334004037816 */ /* 0x000fe40000000003 */
[----:B------:R-:W2:Y:S04]  /*23190*/  LDL.LU R4, [R1+0x550] ;  /* 0x0005500001047983 */ /* 0x000ea80000300800 */
[----:B------:R0:W-:Y:S04]  /*231a0*/  STL [R1+0x558], R3 ;  /* 0x0005580301007387 */ /* 0x0001e80000100800 */
        /* <DEDUP_REMOVED lines=51> */
[----:B0-----:R-:W2:Y:S01]  /*234e0*/  LDL.LU R3, [R1+0x500] ;  /* 0x0005000001037983 */ /* 0x001ea20000300800 */
[----:B----4-:R-:W-:-:S02]  /*234f0*/  LOP3.LUT R4, R4, 0xffff, RZ, 0xc0, !PT ;  /* 0x0000ffff04047812 */ /* 0x010fc400078ec0ff */
[----:B--2---:R-:W-:-:S04]  /*23500*/  LOP3.LUT R3, R3, 0xffff, RZ, 0xc0, !PT ;  /* 0x0000ffff03037812 */ /* 0x004fc800078ec0ff */
[----:B------:R-:W-:Y:S02]  /*23510*/  PRMT R3, R4, 0x3340, R3 ;  /* 0x0000334004037816 */ /* 0x000fe40000000003 */
[----:B------:R-:W2:Y:S04]  /*23520*/  LDL.LU R4, [R1+0x4f4] ;  /* 0x0004f40001047983 */ /* 0x000ea80000300800 */
[----:B------:R0:W-:Y:S04]  /*23530*/  STL [R1+0x4f8], R3 ;  /* 0x0004f80301007387 */ /* 0x0001e80000100800 */
[----:B0-----:R-:W4:Y:S01]  /*23540*/  LDL.LU R3, [R1+0x4ec] ;  /* 0x0004ec0001037983 */ /* 0x001f220000300800 */
[----:B------:R-:W-:-:S02]  /*23550*/  LOP3.LUT R6, R6, 0xffff, RZ, 0xc0, !PT ;  /* 0x0000ffff06067812 */ /* 0x000fc400078ec0ff */
[----:B---3--:R-:W-:-:S04]  /*23560*/  LOP3.LUT R5, R5, 0xffff, RZ, 0xc0, !PT ;  /* 0x0000ffff05057812 */ /* 0x008fc800078ec0ff */
[----:B------:R-:W-:-:S05]  /*23570*/  PRMT R5, R6, 0x3340, R5 ;  /* 0x0000334006057816 */ /* 0x000fca0000000005 */
[----:B------:R0:W-:Y:S02]  /*23580*/  STL [R1+0x4e4], R5 ;  /* 0x0004e40501007387 */ /* 0x0001e40000100800 */
[----:B0-----:R-:W-:Y:S02]  /*23590*/  LOP3.LUT R5, R216, 0xffff, RZ, 0xc0, !PT ;  /* 0x0000ffffd8057812 */ /* 0x001fe400078ec0ff */
[----:B--2---:R-:W-:Y:S02]  /*235a0*/  LOP3.LUT R6, R4, 0xffff, RZ, 0xc0, !PT ;  /* 0x0000ffff04067812 */ /* 0x004fe400078ec0ff */
[----:B----4-:R-:W-:Y:S02]  /*235b0*/  LOP3.LUT R4, R3, 0xffff, RZ, 0xc0, !PT ;  /* 0x0000ffff03047812 */ /* 0x010fe400078ec0ff */
[----:B------:R-:W-:Y:S02]  /*235c0*/  LOP3.LUT R3, R114, 0xffff, RZ, 0xc0, !PT ;  /* 0x0000ffff72037812 */ /* 0x000fe400078ec0ff */
[----:B------:R-:W-:-:S02]  /*235d0*/  PRMT R114, R6, 0x3340, R5 ;  /* 0x0000334006727816 */ /* 0x000fc40000000005 */
[----:B------:R-:W2:Y:S04]  /*235e0*/  LDL.LU R6, [R1+0x4d8] ;  /* 0x0004d80001067983 */ /* 0x000ea80000300800 */
[----:B------:R-:W3:Y:S01]  /*235f0*/  LDL.LU R5, [R1+0x4c4] ;  /* 0x0004c40001057983 */ /* 0x000ee20000300800 */
[----:B------:R-:W-:-:S03]  /*23600*/  PRMT R216, R4, 0x3340, R3 ;  /* 0x0000334004d87816 */ /* 0x000fc60000000003 */
[----:B------:R-:W4:Y:S04]  /*23610*/  LDL.LU R4, [R1+0x4f0] ;  /* 0x0004f00001047983 */ /* 0x000f280000300800 */
[----:B------:R-:W2:Y:S04]  /*23620*/  LDL.LU R3, [R1+0x4dc] ;  /* 0x0004dc0001037983 */ /* 0x000ea80000300800 */
[----:B------:R0:W-:Y:S01]  /*23630*/  STL [R1+0x1bfc], R216 ;  /* 0x001bfcd801007387 */ /* 0x0001e20000100800 */
[----:B----4-:R-:W-:Y:S02]  /*23640*/  LOP3.LUT R4, R4, 0xffff, RZ, 0xc0, !PT ;  /* 0x0000ffff04047812 */ /* 0x010fe400078ec0ff */
[----:B--2---:R-:W-:-:S02]  /*23650*/  LOP3.LUT R3, R3, 0xffff, RZ, 0xc0, !PT ;  /* 0x0000ffff03037812 */ /* 0x004fc400078ec0ff */
[----:B---3--:R-:W-:Y:S02]  /*23660*/  LOP3.LUT R5, R5, 0xffff, RZ, 0xc0, !PT ;  /* 0x0000ffff05057812 */ /* 0x008fe400078ec0ff */
[----:B------:R-:W-:Y:S02]  /*23670*/  LOP3.LUT R6, R6, 0xffff, RZ, 0xc0, !PT ;  /* 0x0000ffff06067812 */ /* 0x000fe400078ec0ff */
[----:B0-----:R-:W-:Y:S02]  /*23680*/  PRMT R216, R4, 0x3340, R3 ;  /* 0x0000334004d87816 */ /* 0x001fe40000000003 */
[----:B------:R-:W2:Y:S04]  /*23690*/  LDL.LU R4, [R1+0x4cc] ;  /* 0x0004cc0001047983 */ /* 0x000ea80000300800 */
[----:B------:R-:W3:Y:S04]  /*236a0*/  LDL.LU R3, [R1+0x4c8] ;  /* 0x0004c80001037983 */ /* 0x000ee80000300800 */
[----:B------:R0:W-:Y:S02]  /*236b0*/  STL [R1+0x4d8], R216 ;  /* 0x0004d8d801007387 */ /* 0x0001e40000100800 */
[----:B0-----:R-:W-:-:S02]  /*236c0*/  PRMT R216, R6, 0x3340, R5 ;  /* 0x0000334006d87816 */ /* 0x001fc40000000005 */
[----:B------:R-:W4:Y:S01]  /*236d0*/  LDL.LU R5, [R1+0x4d4] ;  /* 0x0004d40001057983 */ /* 0x000f220000300800 */
[----:B--2---:R-:W-:Y:S02]  /*236e0*/  LOP3.LUT R4, R4, 0xffff, RZ, 0xc0, !PT ;  /* 0x0000ffff04047812 */ /* 0x004fe400078ec0ff */
[----:B----4-:R-:W-:Y:S02]  /*236f0*/  LOP3.LUT R6, R5, 0xffff, RZ, 0xc0, !PT ;  /* 0x0000ffff05067812 */ /* 0x010fe400078ec0ff */
[----:B---3--:R-:W-:Y:S02]  /*23700*/  LOP3.LUT R5, R3, 0xffff, RZ, 0xc0, !PT ;  /* 0x0000ffff03057812 */ /* 0x008fe400078ec0ff */
[----:B------:R-:W-:Y:S02]  /*23710*/  LOP3.LUT R3, R116, 0xffff, RZ, 0xc0, !PT ;  /* 0x0000ffff74037812 */ /* 0x000fe400078ec0ff */
[----:B------:R-:W-:Y:S02]  /*23720*/  PRMT R116, R6, 0x3340, R5 ;  /* 0x0000334006747816 */ /* 0x000fe40000000005 */
[----:B------:R-:W-:Y:S01]  /*23730*/  PRMT R3, R4, 0x3340, R3 ;  /* 0x0000334004037816 */ /* 0x000fe20000000003 */
[----:B------:R-:W2:Y:S04]  /*23740*/  LDL.LU R6, [R1+0x4d0] ;  /* 0x0004d00001067983 */ /* 0x000ea80000300800 */
[----:B------:R-:W3:Y:S04]  /*23750*/  LDL.LU R5, [R1+0x4bc] ;  /* 0x0004bc0001057983 */ /* 0x000ee80000300800 */
[----:B------:R-:W4:Y:S04]  /*23760*/  LDL.LU R4, [R1+0x4b8] ;  /* 0x0004b80001047983 */ /* 0x000f280000300800 */
[----:B------:R0:W-:Y:S04]  /*23770*/  STL [R1+0x4c8], R3 ;  /* 0x0004c80301007387 */ /* 0x0001e80000100800 */
[----:B0-----:R-:W4:Y:S01]  /*23780*/  LDL.LU R3, [R1+0x4a4] ;  /* 0x0004a40001037983 */ /* 0x001f220000300800 */
[----:B--2---:R-:W-:-:S02]  /*23790*/  LOP3.LUT R6, R6, 0xffff, RZ, 0xc0, !PT ;  /* 0x0000ffff06067812 */ /* 0x004fc400078ec0ff */
[----:B---3--:R-:W-:Y:S02]  /*237a0*/  LOP3.LUT R5, R5, 0xffff, RZ, 0xc0, !PT ;  /* 0x0000ffff05057812 */ /* 0x008fe400078ec0ff */
[----:B----4-:R-:W-:Y:S02]  /*237b0*/  LOP3.LUT R4, R4, 0xffff, RZ, 0xc0, !PT ;  /* 0x0000ffff04047812 */ /* 0x010fe400078ec0ff */
[----:B------:R-:W-:Y:S02]  /*237c0*/  PRMT R5, R6, 0x3340, R5 ;  /* 0x0000334006057816 */ /* 0x000fe40000000005 */
[----:B------:R-:W2:Y:S04]  /*237d0*/  LDL.LU R6, [R1+0x4b4] ;  /* 0x0004b40001067983 */ /* 0x000ea80000300800 */
[----:B------:R0:W-:Y:S01]  /*237e0*/  STL [R1+0x4bc], R5 ;  /* 0x0004bc0501007387 */ /* 0x0001e20000100800 */
[----:B------:R-:W-:-:S04]  /*237f0*/  LOP3.LUT R3, R3, 0xffff, RZ, 0xc0, !PT ;  /* 0x0000ffff03037812 */ /* 0x000fc800078ec0ff */
[----:B------:R-:W-:Y:S01]  /*23800*/  PRMT R3, R4, 0x3340, R3 ;  /* 0x0000334004037816 */ /* 0x000fe20000000003 */
        /* <DEDUP_REMOVED lines=10> */
[----:B------:R-:W-:-:S03]  /*238b0*/  LOP3.LUT R3, R3, 0xffff, RZ, 0xc0, !PT ;  /* 0x0000ffff03037812 */ /* 0x000fc600078ec0ff */
[----:B0-----:R-:W3:Y:S01]  /*238c0*/  LDL.LU R5, [R1+0x484] ;  /* 0x0004840001057983 */ /* 0x001ee20000300800 */
[----:B------:R-:W-:-:S03]  /*238d0*/  PRMT R3, R4, 0x3340, R3 ;  /* 0x0000334004037816 */ /* 0x000fc60000000003 */
[----:B------:R-:W4:Y:S04]  /*238e0*/  LDL.LU R4, [R1+0x4b0] ;  /* 0x0004b00001047983 */ /* 0x000f280000300800 */
[----:B------:R0:W-:Y:S04]  /*238f0*/  STL [R1+0x4a0], R3 ;  /* 0x0004a00301007387 */ /* 0x0001e80000100800 */
[----:B0-----:R-:W3:Y:S01]  /*23900*/  LDL.LU R3, [R1+0x49c] ;  /* 0x00049c0001037983 */ /* 0x001ee20000300800 */
[----:B--2---:R-:W-:Y:S02]  /*23910*/  LOP3.LUT R6, R6, 0xffff, RZ, 0xc0, !PT ;  /* 0x0000ffff06067812 */ /* 0x004fe400078ec0ff */
[----:B----4-:R-:W-:-:S02]  /*23920*/  LOP3.LUT R4, R4, 0xffff, RZ, 0xc0, !PT ;  /* 0x0000ffff04047812 */ /* 0x010fc400078ec0ff */
[----:B---3--:R-:W-:-:S04]  /*23930*/  LOP3.LUT R5, R5, 0xffff, RZ, 0xc0, !PT ;  /* 0x0000ffff05057812 */ /* 0x008fc800078ec0ff */
        /* <DEDUP_REMOVED lines=300> */
[----:B------:R-:W-:-:S04]  /*24c00*/  LOP3.LUT R5, R5, 0xffff, RZ, 0xc0, !PT ;  /* 0x0000ffff05057812 */ /* 0x000fc800078ec0ff */
[----:B------:R-:W-:Y:S02]  /*24c10*/  PRMT R5, R6, 0x3340, R5 ;  /* 0x0000334006057816 */ /* 0x000fe40000000005 */
[----:B------:R-:W2:Y:S04]  /*24c20*/  LDL.LU R6, [R1+0x2fc] ;  /* 0x0002fc0001067983 */ /* 0x000ea80000300800 */
[----:B------:R0:W-:Y:S01]  /*24c30*/  STL [R1+0x304], R5 ;  /* 0x0003040501007387 */ /* 0x0001e20000100800 */
[----:B------:R-:W-:-:S03]  /*24c40*/  PRMT R4, R4, 0x3340, R3 ;  /* 0x0000334004047816 */ /* 0x000fc60000000003 */
[----:B0-----:R-:W3:Y:S04]  /*24c50*/  LDL.LU R5, [R1+0x2f8] ;  /* 0x0002f80001057983 */ /* 0x001ee80000300800 */
[----:B------:R-:W4:Y:S04]  /*24c60*/  LDL.LU R3, [R1+0x310] ;  /* 0x0003100001037983 */ /* 0x000f280000300800 */
[----:B------:R4:W-:Y:S02]  /*24c70*/  STL [R1+0x300], R4 ;  /* 0x0003000401007387 */ /* 0x0009e40000100800 */
[----:B----4-:R-:W-:-:S02]  /*24c80*/  LOP3.LUT R4, R3, 0xffff, RZ, 0xc0, !PT ;  /* 0x0000ffff03047812 */ /* 0x010fc400078ec0ff */
[----:B--2---:R-:W-:Y:S02]  /*24c90*/  LOP3.LUT R3, R6, 0xffff, RZ, 0xc0, !PT ;  /* 0x0000ffff06037812 */ /* 0x004fe400078ec0ff */
[----:B---3--:R-:W-:Y:S02]  /*24ca0*/  LOP3.LUT R6, R5, 0xffff, RZ, 0xc0, !PT ;  /* 0x0000ffff05067812 */ /* 0x008fe400078ec0ff */
[----:B------:R-:W-:Y:S02]  /*24cb0*/  LOP3.LUT R5, R0, 0xffff, RZ, 0xc0, !PT ;  /* 0x0000ffff00057812 */ /* 0x000fe400078ec0ff */
[----:B------:R-:W-:Y:S02]  /*24cc0*/  PRMT R0, R4, 0x3340, R3 ;  /* 0x0000334004007816 */ /* 0x000fe40000000003 */
[----:B------:R-:W2:Y:S04]  /*24cd0*/  LDL.LU R4, [R1+0x2f4] ;  /* 0x0002f40001047983 */ /* 0x000ea80000300800 */
[----:B------:R-:W3:Y:S04]  /*24ce0*/  LDL.LU R3, [R1+0x2ec] ;  /* 0x0002ec0001037983 */ /* 0x000ee80000300800 */
[----:B------:R0:W-:Y:S02]  /*24cf0*/  STL [R1+0x2fc], R0 ;  /* 0x0002fc0001007387 */ /* 0x0001e40000100800 */
[----:B0-----:R-:W-:-:S02]  /*24d00*/  PRMT R0, R6, 0x3340, R5 ;  /* 0x0000334006007816 */ /* 0x001fc40000000005 */
[----:B------:R-:W-:-:S03]  /*24d10*/  LOP3.LUT R5, R55, 0xffff, RZ, 0xc0, !PT ;  /* 0x0000ffff37057812 */ /* 0x000fc600078ec0ff */
[----:B------:R0:W-:Y:S04]  /*24d20*/  STL [R1+0x1bb0], R0 ;  /* 0x001bb00001007387 */ /* 0x0001e80000100800 */
[----:B0-----:R-:W4:Y:S01]  /*24d30*/  LDL.LU R0, [R1+0x2bc] ;  /* 0x0002bc0001007983 */ /* 0x001f220000300800 */
[----:B--2---:R-:W-:Y:S02]  /*24d40*/  LOP3.LUT R6, R4, 0xffff, RZ, 0xc0, !PT ;  /* 0x0000ffff04067812 */ /* 0x004fe400078ec0ff */
[----:B---3--:R-:W-:Y:S02]  /*24d50*/  LOP3.LUT R4, R3, 0xffff, RZ, 0xc0, !PT ;  /* 0x0000ffff03047812 */ /* 0x008fe400078ec0ff */
[----:B------:R-:W-:Y:S02]  /*24d60*/  LOP3.LUT R3, R53, 0xffff, RZ, 0xc0, !PT ;  /* 0x0000ffff35037812 */ /* 0x000fe400078ec0ff */
[----:B------:R-:W-:-:S02]  /*24d70*/  PRMT R55, R6, 0x3340, R5 ;  /* 0x0000334006377816 */ /* 0x000fc40000000005 */
[----:B------:R-:W2:Y:S04]  /*24d80*/  LDL.LU R6, [R1+0x2dc] ;  /* 0x0002dc0001067983 */ /* 0x000ea80000300800 */
[----:B------:R-:W3:Y:S04]  /*24d90*/  LDL.LU R5, [R1+0x2d8] ;  /* 0x0002d80001057983 */ /* 0x000ee80000300800 */
[----:B------:R0:W-:Y:S01]  /*24da0*/  STL [R1+0x1bb4], R55 ;  /* 0x001bb43701007387 */ /* 0x0001e20000100800 */
[----:B------:R-:W-:-:S03]  /*24db0*/  PRMT R53, R4, 0x3340, R3 ;  /* 0x0000334004357816 */ /* 0x000fc60000000003 */
[----:B0-----:R-:W4:Y:S04]  /*24dc0*/  LDL.LU R55, [R1+0x2d0] ;  /* 0x0002d00001377983 */ /* 0x001f280000300800 */
[----:B------:R-:W2:Y:S04]  /*24dd0*/  LDL.LU R3, [R1+0x2f0] ;  /* 0x0002f00001037983 */ /* 0x000ea80000300800 */
[----:B------:R0:W-:Y:S04]  /*24de0*/  STL [R1+0x1bb8], R53 ;  /* 0x001bb83501007387 */ /* 0x0001e80000100800 */
[----:B0-----:R-:W4:Y:S01]  /*24df0*/  LDL.LU R53, [R1+0x2cc] ;  /* 0x0002cc0001357983 */ /* 0x001f220000300800 */
[----:B--2---:R-:W-:-:S02]  /*24e00*/  LOP3.LUT R4, R3, 0xffff, RZ, 0xc0, !PT ;  /* 0x0000ffff03047812 */ /* 0x004fc400078ec0ff */
[----:B------:R-:W-:Y:S02]  /*24e10*/  LOP3.LUT R3, R6, 0xffff, RZ, 0xc0, !PT ;  /* 0x0000ffff06037812 */ /* 0x000fe400078ec0ff */
[----:B---3--:R-:W-:Y:S02]  /*24e20*/  LOP3.LUT R6, R5, 0xffff, RZ, 0xc0, !PT ;  /* 0x0000ffff05067812 */ /* 0x008fe400078ec0ff */
[----:B------:R-:W-:Y:S02]  /*24e30*/  LOP3.LUT R5, R51, 0xffff, RZ, 0xc0, !PT ;  /* 0x0000ffff33057812 */ /* 0x000fe400078ec0ff */
[----:B------:R-:W-:Y:S02]  /*24e40*/  PRMT R51, R4, 0x3340, R3 ;  /* 0x0000334004337816 */ /* 0x000fe40000000003 */
[----:B------:R-:W2:Y:S01]  /*24e50*/  LDL.LU R3, [R1+0x2d4] ;  /* 0x0002d40001037983 */ /* 0x000ea20000300800 */
[----:B------:R-:W-:-:S03]  /*24e60*/  PRMT R5, R6, 0x3340, R5 ;  /* 0x0000334006057816 */ /* 0x000fc60000000005 */
[----:B------:R0:W-:Y:S04]  /*24e70*/  STL [R1+0x1bbc], R51 ;  /* 0x001bbc3301007387 */ /* 0x0001e80000100800 */
[----:B------:R1:W-:Y:S01]  /*24e80*/  STL [R1+0x2d8], R5 ;  /* 0x0002d80501007387 */ /* 0x0003e20000100800 */
[----:B----4-:R-:W-:-:S03]  /*24e90*/  LOP3.LUT R4, R53, 0xffff, RZ, 0xc0, !PT ;  /* 0x0000ffff35047812 */ /* 0x010fc600078ec0ff */
[----:B0-----:R-:W3:Y:S04]  /*24ea0*/  LDL.LU R51, [R1+0x294] ;  /* 0x0002940001337983 */ /* 0x001ee80000300800 */
[----:B------:R-:W4:Y:S01]  /*24eb0*/  LDL.LU R53, [R1+0x28c] ;  /* 0x00028c0001357983 */ /* 0x000f220000300800 */
[----:B-1----:R-:W-:Y:S02]  /*24ec0*/  LOP3.LUT R5, R54, 0xffff, RZ, 0xc0, !PT ;  /* 0x0000ffff36057812 */ /* 0x002fe400078ec0ff */
[----:B--2---:R-:W-:Y:S02]  /*24ed0*/  LOP3.LUT R6, R3, 0xffff, RZ, 0xc0, !PT ;  /* 0x0000ffff03067812 */ /* 0x004fe400078ec0ff */
[----:B------:R-:W-:Y:S02]  /*24ee0*/  LOP3.LUT R3, R2, 0xffff, RZ, 0xc0, !PT ;  /* 0x0000ffff02037812 */ /* 0x000fe400078ec0ff */
[----:B------:R-:W-:-:S02]  /*24ef0*/  PRMT R2, R6, 0x3340, R5 ;  /* 0x0000334006027816 */ /* 0x000fc40000000005 */
[----:B------:R-:W-:Y:S02]  /*24f00*/  PRMT R54, R4, 0x3340, R3 ;  /* 0x0000334004367816 */ /* 0x000fe40000000003 */
[----:B------:R-:W-:Y:S02]  /*24f10*/  LOP3.LUT R6, R55, 0xffff, RZ, 0xc0, !PT ;  /* 0x0000ffff37067812 */ /* 0x000fe400078ec0ff */
[----:B------:R-:W-:Y:S01]  /*24f20*/  LOP3.LUT R5, R0, 0xffff, RZ, 0xc0, !PT ;  /* 0x0000ffff00057812 */ /* 0x000fe200078ec0ff */
[----:B------:R0:W-:Y:S01]  /*24f30*/  STL [R1+0x1bc0], R2 ;  /* 0x001bc00201007387 */ /* 0x0001e20000100800 */
[----:B------:R-:W-:Y:S02]  /*24f40*/  LOP3.LUT R3, R52, 0xffff, RZ, 0xc0, !PT ;  /* 0x0000ffff34037812 */ /* 0x000fe400078ec0ff */
[----:B------:R-:W-:Y:S01]  /*24f50*/  PRMT R52, R6, 0x3340, R5 ;  /* 0x0000334006347816 */ /* 0x000fe20000000005 */
[----:B0-----:R-:W2:Y:S04]  /*24f60*/  LDL.LU R2, [R1+0x29c] ;  /* 0x00029c0001027983 */ /* 0x001ea80000300800 */
[----:B------:R0:W-:Y:S04]  /*24f70*/  STL [R1+0x1bc4], R54 ;  /* 0x001bc43601007387 */ /* 0x0001e80000100800 */
[----:B0-----:R-:W3:Y:S04]  /*24f80*/  LDL.LU R54, [R1+0x2b0] ;  /* 0x0002b00001367983 */ /* 0x001ee80000300800 */
[----:B------:R-:W4:Y:S04]  /*24f90*/  LDL.LU R55, [R1+0x290] ;  /* 0x0002900001377983 */ /* 0x000f280000300800 */
[----:B------:R-:W4:Y:S04]  /*24fa0*/  LDL.LU R0, [R1+0x27c] ;  /* 0x00027c0001007983 */ /* 0x000f280000300800 */
[----:B------:R-:W2:Y:S04]  /*24fb0*/  LDL.LU R6, [R1+0x2b4] ;  /* 0x0002b40001067983 */ /* 0x000ea80000300800 */
[----:B------:R-:W3:Y:S01]  /*24fc0*/  LDL.LU R5, [R1+0x2ac] ;  /* 0x0002ac0001057983 */ /* 0x000ee20000300800 */
[----:B------:R-:W-:-:S04]  /*24fd0*/  LOP3.LUT R4, R218, 0xffff, RZ, 0xc0, !PT ;  /* 0x0000ffffda047812 */ /* 0x000fc800078ec0ff */
[----:B------:R-:W-:Y:S02]  /*24fe0*/  PRMT R218, R4, 0x3340, R3 ;  /* 0x0000334004da7816 */ /* 0x000fe40000000003 */
[----:B------:R-:W-:Y:S01]  /*24ff0*/  LOP3.LUT R3, R220, 0xffff, RZ, 0xc0, !PT ;  /* 0x0000ffffdc037812 */ /* 0x000fe200078ec0ff */
[----:B------:R0:W-:Y:S04]  /*25000*/  STL [R1+0x1bc8], R52 ;  /* 0x001bc83401007387 */ /* 0x0001e80000100800 */
[----:B------:R-:W-:Y:S01]  /*25010*/  STL [R1+0x1bcc], R218 ;  /* 0x001bccda01007387 */ /* 0x000fe20000100800 */
[----:B--2---:R-:W-:Y:S02]  /*25020*/  LOP3.LUT R6, R6, 0xffff, RZ, 0xc0, !PT ;  /* 0x0000ffff06067812 */ /* 0x004fe400078ec0ff */
[----:B---3--:R-:W-:-:S02]  /*25030*/  LOP3.LUT R4, R5, 0xffff, RZ, 0xc0, !PT ;  /* 0x0000ffff05047812 */ /* 0x008fc400078ec0ff */
[----:B------:R-:W-:Y:S02]  /*25040*/  LOP3.LUT R5, R222, 0xffff, RZ, 0xc0, !PT ;  /* 0x0000ffffde057812 */ /* 0x000fe400078ec0ff */
[----:B------:R-:W-:Y:S02]  /*25050*/  PRMT R222, R4, 0x3340, R3 ;  /* 0x0000334004de7816 */ /* 0x000fe40000000003 */
[----:B------:R-:W-:Y:S02]  /*25060*/  PRMT R220, R6, 0x3340, R5 ;  /* 0x0000334006dc7816 */ /* 0x000fe40000000005 */
[----:B------:R-:W-:Y:S02]  /*25070*/  LOP3.LUT R4, R54, 0xffff, RZ, 0xc0, !PT ;  /* 0x0000ffff36047812 */ /* 0x000fe400078ec0ff */
[----:B------:R-:W-:Y:S01]  /*25080*/  LOP3.LUT R3, R2, 0xffff, RZ, 0xc0, !PT ;  /* 0x0000ffff02037812 */ /* 0x000fe200078ec0ff */
[----:B------:R-:W-:Y:S04]  /*25090*/  STL [R1+0x1bd0], R220 ;  /* 0x001bd0dc01007387 */ /* 0x000fe80000100800 */
[----:B------:R1:W-:Y:S04]  /*250a0*/  STL [R1+0x1bd4], R222 ;  /* 0x001bd4de01007387 */ /* 0x0003e80000100800 */
[----:B0-----:R-:W2:Y:S04]  /*250b0*/  LDL.LU R52, [R1+0x274] ;  /* 0x0002740001347983 */ /* 0x001ea80000300800 */
[----:B------:R-:W3:Y:S01]  /*250c0*/  LDL.LU R54, [R1+0x26c] ;  /* 0x00026c0001367983 */ /* 0x000ee20000300800 */
[----:B------:R-:W-:-:S02]  /*250d0*/  LOP3.LUT R6, R224, 0xffff, RZ, 0xc0, !PT ;  /* 0x0000ffffe0067812 */ /* 0x000fc400078ec0ff */
[----:B------:R-:W-:Y:S02]  /*250e0*/  LOP3.LUT R5, R217, 0xffff, RZ, 0xc0, !PT ;  /* 0x0000ffffd9057812 */ /* 0x000fe400078ec0ff */
[----:B------:R-:W-:Y:S02]  /*250f0*/  PRMT R224, R4, 0x3340, R3 ;  /* 0x0000334004e07816 */ /* 0x000fe40000000003 */
[----:B------:R-:W-:Y:S02]  /*25100*/  PRMT R217, R6, 0x3340, R5 ;  /* 0x0000334006d97816 */ /* 0x000fe40000000005 */
[----:B------:R-:W-:Y:S01]  /*25110*/  LOP3.LUT R6, R51, 0xffff, RZ, 0xc0, !PT ;  /* 0x0000ffff33067812 */ /* 0x000fe200078ec0ff */
[----:B------:R-:W-:Y:S01]  /*25120*/  STL [R1+0x1bd8], R224 ;  /* 0x001bd8e001007387 */ /* 0x000fe20000100800 */
[----:B------:R-:W-:-:S03]  /*25130*/  LOP3.LUT R5, R221, 0xffff, RZ, 0xc0, !PT ;  /* 0x0000ffffdd057812 */ /* 0x000fc600078ec0ff */
[----:B------:R0:W-:Y:S01]  /*25140*/  STL [R1+0x1bdc], R217 ;  /* 0x001bdcd901007387 */ /* 0x0001e20000100800 */
[----:B----4-:R-:W-:Y:S02]  /*25150*/  LOP3.LUT R4, R53, 0xffff, RZ, 0xc0, !PT ;  /* 0x0000ffff35047812 */ /* 0x010fe400078ec0ff */
[----:B------:R-:W-:Y:S01]  /*25160*/  LOP3.LUT R3, R219, 0xffff, RZ, 0xc0, !PT ;  /* 0x0000ffffdb037812 */ /* 0x000fe200078ec0ff */
[----:B------:R-:W4:Y:S04]  /*25170*/  LDL.LU R2, [R1+0x270] ;  /* 0x0002700001027983 */ /* 0x000f280000300800 */
[----:B------:R-:W4:Y:S01]  /*25180*/  LDL.LU R51, [R1+0x25c] ;  /* 0x00025c0001337983 */ /* 0x000f220000300800 */
[----:B------:R-:W-:Y:S02]  /*25190*/  PRMT R219, R6, 0x3340, R5 ;  /* 0x0000334006db7816 */ /* 0x000fe40000000005 */
[----:B------:R-:W-:-:S02]  /*251a0*/  PRMT R221, R4, 0x3340, R3 ;  /* 0x0000334004dd7816 */ /* 0x000fc40000000003 */
[----:B------:R-:W-:Y:S01]  /*251b0*/  LOP3.LUT R4, R55, 0xffff, RZ, 0xc0, !PT ;  /* 0x0000ffff37047812 */ /* 0x000fe200078ec0ff */
[----:B------:R0:W-:Y:S04]  /*251c0*/  STL [R1+0x1be0], R219 ;  /* 0x001be0db01007387 */ /* 0x0001e80000100800 */
[----:B------:R-:W-:Y:S04]  /*251d0*/  STL [R1+0x1be4], R221 ;  /* 0x001be4dd01007387 */ /* 0x000fe80000100800 */
[----:B------:R-:W4:Y:S04]  /*251e0*/  LDL.LU R53, [R1+0x254] ;  /* 0x0002540001357983 */ /* 0x000f280000300800 */
[----:B------:R-:W4:Y:S01]  /*251f0*/  LDL.LU R55, [R1+0x24c] ;  /* 0x00024c0001377983 */ /* 0x000f220000300800 */
[----:B------:R-:W-:-:S03]  /*25200*/  LOP3.LUT R3, R0, 0xffff, RZ, 0xc0, !PT ;  /* 0x0000ffff00037812 */ /* 0x000fc600078ec0ff */
[----:B-1----:R-:W4:Y:S04]  /*25210*/  LDL.LU R222, [R1+0x250] ;  /* 0x0002500001de7983 */ /* 0x002f280000300800 */
[----:B------:R-:W4:Y:S01]  /*25220*/  LDL.LU R0, [R1+0x23c] ;  /* 0x00023c0001007983 */ /* 0x000f220000300800 */
[----:B------:R-:W-:Y:S02]  /*25230*/  LOP3.LUT R6, R226, 0xffff, RZ, 0xc0, !PT ;  /* 0x0000ffffe2067812 */ /* 0x000fe400078ec0ff */
[----:B------:R-:W-:Y:S02]  /*25240*/  LOP3.LUT R5, R223, 0xffff, RZ, 0xc0, !PT ;  /* 0x0000ffffdf057812 */ /* 0x000fe400078ec0ff */
[----:B------:R-:W-:Y:S02]  /*25250*/  PRMT R223, R4, 0x3340, R3 ;  /* 0x0000334004df7816 */ /* 0x000fe40000000003 */
[----:B------:R-:W-:-:S02]  /*25260*/  LOP3.LUT R3, R191, 0xffff, RZ, 0xc0, !PT ;  /* 0x0000ffffbf037812 */ /* 0x000fc400078ec0ff */
[----:B------:R-:W-:Y:S02]  /*25270*/  PRMT R226, R6, 0x3340, R5 ;  /* 0x0000334006e27816 */ /* 0x000fe40000000005 */
[----:B------:R-:W-:Y:S01]  /*25280*/  LOP3.LUT R5, R229, 0xffff, RZ, 0xc0, !PT ;  /* 0x0000ffffe5057812 */ /* 0x000fe200078ec0ff */
[----:B------:R-:W-:Y:S04]  /*25290*/  STL [R1+0x1be8], R223 ;  /* 0x001be8df01007387 */ /* 0x000fe80000100800 */
[----:B------:R-:W-:Y:S04]  /*252a0*/  STL [R1+0x1bec], R226 ;  /* 0x001bece201007387 */ /* 0x000fe80000100800 */
[----:B------:R-:W4:Y:S04]  /*252b0*/  LDL.LU R220, [R1+0x234] ;  /* 0x0002340001dc7983 */ /* 0x000f280000300800 */
[----:B------:R-:W4:Y:S01]  /*252c0*/  LDL.LU R218, [R1+0x22c] ;  /* 0x00022c0001da7983 */ /* 0x000f220000300800 */
[----:B--2---:R-:W-:-:S02]  /*252d0*/  LOP3.LUT R6, R52, 0xffff, RZ, 0xc0, !PT ;  /* 0x0000ffff34067812 */ /* 0x004fc400078ec0ff */
[----:B---3--:R-:W-:Y:S02]  /*252e0*/  LOP3.LUT R4, R54, 0xffff, RZ, 0xc0, !PT ;  /* 0x0000ffff36047812 */ /* 0x008fe400078ec0ff */
[----:B------:R-:W-:Y:S02]  /*252f0*/  PRMT R191, R6, 0x3340, R5 ;  /* 0x0000334006bf7816 */ /* 0x000fe40000000005 */
[----:B------:R-:W-:-:S03]  /*25300*/  PRMT R229, R4, 0x3340, R3 ;  /* 0x0000334004e57816 */ /* 0x000fc60000000003 */
[----:B------:R1:W-:Y:S04]  /*25310*/  STL [R1+0x1bf0], R191 ;  /* 0x001bf0bf01007387 */ /* 0x0003e80000100800 */
[----:B------:R-:W-:Y:S04]  /*25320*/  STL [R1+0x1bf4], R229 ;  /* 0x001bf4e501007387 */ /* 0x000fe80000100800 */
[----:B------:R-:W2:Y:S04]  /*25330*/  LDL.LU R52, [R1+0x230] ;  /* 0x0002300001347983 */ /* 0x000ea80000300800 */
[----:B------:R-:W3:Y:S01]  /*25340*/  LDL.LU R54, [R1+0x21c] ;  /* 0x00021c0001367983 */ /* 0x000ee20000300800 */
[----:B----4-:R-:W-:-:S02]  /*25350*/  LOP3.LUT R4, R2, 0xffff, RZ, 0xc0, !PT ;  /* 0x0000ffff02047812 */ /* 0x010fc400078ec0ff */
[----:B------:R-:W-:Y:S02]  /*25360*/  LOP3.LUT R3, R51, 0xffff, RZ, 0xc0, !PT ;  /* 0x0000ffff33037812 */ /* 0x000fe400078ec0ff */
[----:B------:R-:W-:Y:S02]  /*25370*/  LOP3.LUT R6, R231, 0xffff, RZ, 0xc0, !PT ;  /* 0x0000ffffe7067812 */ /* 0x000fe400078ec0ff */
[----:B------:R-:W-:Y:S01]  /*25380*/  LOP3.LUT R5, R225, 0xffff, RZ, 0xc0, !PT ;  /* 0x0000ffffe1057812 */ /* 0x000fe200078ec0ff */
[----:B------:R-:W4:Y:S01]  /*25390*/  LDL.LU R2, [R1+0x214] ;  /* 0x0002140001027983 */ /* 0x000f220000300800 */
[----:B------:R-:W-:-:S03]  /*253a0*/  PRMT R231, R4, 0x3340, R3 ;  /* 0x0000334004e77816 */ /* 0x000fc60000000003 */
[----:B------:R-:W4:Y:S01]  /*253b0*/  LDL.LU R51, [R1+0x20c] ;  /* 0x00020c0001337983 */ /* 0x000f220000300800 */
[----:B------:R-:W-:Y:S02]  /*253c0*/  PRMT R225, R6, 0x3340, R5 ;  /* 0x0000334006e17816 */ /* 0x000fe40000000005 */
[----:B------:R-:W-:Y:S02]  /*253d0*/  LOP3.LUT R3, R227, 0xffff, RZ, 0xc0, !PT ;  /* 0x0000ffffe3037812 */ /* 0x000fe400078ec0ff */
[----:B------:R-:W-:Y:S01]  /*253e0*/  LOP3.LUT R6, R53, 0xffff, RZ, 0xc0, !PT ;  /* 0x0000ffff35067812 */ /* 0x000fe200078ec0ff */
[----:B------:R1:W-:Y:S01]  /*253f0*/  STL [R1+0x1bf8], R231 ;  /* 0x001bf8e701007387 */ /* 0x0003e20000100800 */
[----:B------:R-:W-:-:S03]  /*25400*/  LOP3.LUT R4, R55, 0xffff, RZ, 0xc0, !PT ;  /* 0x0000ffff37047812 */ /* 0x000fc600078ec0ff */
[----:B------:R-:W4:Y:S01]  /*25410*/  LDL.LU R53, [R1+0x210] ;  /* 0x0002100001357983 */ /* 0x000f220000300800 */
[----:B------:R-:W-:-:S03]  /*25420*/  LOP3.LUT R5, R228, 0xffff, RZ, 0xc0, !PT ;  /* 0x0000ffffe4057812 */ /* 0x000fc600078ec0ff */
[----:B------:R-:W4:Y:S01]  /*25430*/  LDL.LU R55, [R1+0x1fc] ;  /* 0x0001fc0001377983 */ /* 0x000f220000300800 */
[----:B------:R-:W-:Y:S02]  /*25440*/  PRMT R228, R4, 0x3340, R3 ;  /* 0x0000334004e47816 */ /* 0x000fe40000000003 */
[----:B------:R-:W-:Y:S02]  /*25450*/  LOP3.LUT R3, R0, 0xffff, RZ, 0xc0, !PT ;  /* 0x0000ffff00037812 */ /* 0x000fe400078ec0ff */
[----:B------:R-:W4:Y:S01]  /*25460*/  LDL.LU R0, [R1+0x1f4] ;  /* 0x0001f40001007983 */ /* 0x000f220000300800 */
[----:B------:R-:W-:Y:S02]  /*25470*/  PRMT R227, R6, 0x3340, R5 ;  /* 0x0000334006e37816 */ /* 0x000fe40000000005 */
[----:B------:R-:W-:Y:S02]  /*25480*/  LOP3.LUT R4, R222, 0xffff, RZ, 0xc0, !PT ;  /* 0x0000ffffde047812 */ /* 0x000fe400078ec0ff */
[----:B------:R-:W-:-:S02]  /*25490*/  LOP3.LUT R6, R230, 0xffff, RZ, 0xc0, !PT ;  /* 0x0000ffffe6067812 */ /* 0x000fc400078ec0ff */
[----:B------:R-:W-:Y:S02]  /*254a0*/  LOP3.LUT R5, R167, 0xffff, RZ, 0xc0, !PT ;  /* 0x0000ffffa7057812 */ /* 0x000fe400078ec0ff */
[----:B------:R-:W-:Y:S02]  /*254b0*/  PRMT R230, R4, 0x3340, R3 ;  /* 0x0000334004e67816 */ /* 0x000fe40000000003 */
[----:B------:R-:W-:Y:S02]  /*254c0*/  LOP3.LUT R4, R218, 0xffff, RZ, 0xc0, !PT ;  /* 0x0000ffffda047812 */ /* 0x000fe400078ec0ff */
[----:B------:R-:W-:Y:S02]  /*254d0*/  PRMT R167, R6, 0x3340, R5 ;  /* 0x0000334006a77816 */ /* 0x000fe40000000005 */
[----:B------:R-:W-:Y:S02]  /*254e0*/  LOP3.LUT R6, R220, 0xffff, RZ, 0xc0, !PT ;  /* 0x0000ffffdc067812 */ /* 0x000fe400078ec0ff */
[----:B------:R-:W-:-:S02]  /*254f0*/  LOP3.LUT R5, R236, 0xffff, RZ, 0xc0, !PT ;  /* 0x0000ffffec057812 */ /* 0x000fc400078ec0ff */
[----:B------:R-:W-:Y:S02]  /*25500*/  LOP3.LUT R3, R234, 0xffff, RZ, 0xc0, !PT ;  /* 0x0000ffffea037812 */ /* 0x000fe400078ec0ff */
[----:B------:R-:W-:Y:S02]  /*25510*/  PRMT R234, R6, 0x3340, R5 ;  /* 0x0000334006ea7816 */ /* 0x000fe40000000005 */
[----:B------:R-:W-:Y:S02]  /*25520*/  PRMT R236, R4, 0x3340, R3 ;  /* 0x0000334004ec7816 */ /* 0x000fe40000000003 */
[----:B------:R-:W-:Y:S02]  /*25530*/  LOP3.LUT R6, R238, 0xffff, RZ, 0xc0, !PT ;  /* 0x0000ffffee067812 */ /* 0x000fe400078ec0ff */
[----:B------:R-:W-:-:S04]  /*25540*/  LOP3.LUT R5, R232, 0xffff, RZ, 0xc0, !PT ;  /* 0x0000ffffe8057812 */ /* 0x000fc800078ec0ff */
[----:B------:R-:W-:Y:S02]  /*25550*/  PRMT R232, R6, 0x3340, R5 ;  /* 0x0000334006e87816 */ /* 0x000fe40000000005 */
[----:B------:R-:W-:Y:S02]  /*25560*/  LOP3.LUT R5, R235, 0xffff, RZ, 0xc0, !PT ;  /* 0x0000ffffeb057812 */ /* 0x000fe400078ec0ff */
[----:B--2---:R-:W-:Y:S02]  /*25570*/  LOP3.LUT R4, R52, 0xffff, RZ, 0xc0, !PT ;  /* 0x0000ffff34047812 */ /* 0x004fe400078ec0ff */
[----:B---3--:R-:W-:-:S04]  /*25580*/  LOP3.LUT R3, R54, 0xffff, RZ, 0xc0, !PT ;  /* 0x0000ffff36037812 */ /* 0x008fc800078ec0ff */
[----:B------:R-:W-:Y:S02]  /*25590*/  PRMT R238, R4, 0x3340, R3 ;  /* 0x0000334004ee7816 */ /* 0x000fe40000000003 */
[----:B------:R-:W-:Y:S02]  /*255a0*/  LOP3.LUT R3, R233, 0xffff, RZ, 0xc0, !PT ;  /* 0x0000ffffe9037812 */ /* 0x000fe400078ec0ff */
[----:B----4-:R-:W-:Y:S02]  /*255b0*/  LOP3.LUT R6, R2, 0xffff, RZ, 0xc0, !PT ;  /* 0x0000ffff02067812 */ /* 0x010fe400078ec0ff */
[----:B------:R-:W-:Y:S02]  /*255c0*/  LOP3.LUT R4, R51, 0xffff, RZ, 0xc0, !PT ;  /* 0x0000ffff33047812 */ /* 0x000fe400078ec0ff */
[----:B------:R-:W2:Y:S01]  /*255d0*/  LDL.LU R51, [R1+0x1d8] ;  /* 0x0001d80001337983 */ /* 0x000ea20000300800 */
[----:B------:R-:W-:Y:S02]  /*255e0*/  PRMT R233, R6, 0x3340, R5 ;  /* 0x0000334006e97816 */ /* 0x000fe40000000005 */
[----:B------:R-:W-:Y:S01]  /*255f0*/  PRMT R235, R4, 0x3340, R3 ;  /* 0x0000334004eb7816 */ /* 0x000fe20000000003 */
[----:B------:R-:W3:Y:S01]  /*25600*/  LDL.LU R222, [R1+0x1d4] ;  /* 0x0001d40001de7983 */ /* 0x000ee20000300800 */
[----:B------:R-:W-:-:S03]  /*25610*/  LOP3.LUT R4, R53, 0xffff, RZ, 0xc0, !PT ;  /* 0x0000ffff35047812 */ /* 0x000fc600078ec0ff */
[----:B------:R-:W4:Y:S01]  /*25620*/  LDL.LU R220, [R1+0x1d0] ;  /* 0x0001d00001dc7983 */ /* 0x000f220000300800 */
[----:B------:R-:W-:Y:S02]  /*25630*/  LOP3.LUT R6, R240, 0xffff, RZ, 0xc0, !PT ;  /* 0x0000fffff0067812 */ /* 0x000fe400078ec0ff */
[----:B------:R-:W-:Y:S01]  /*25640*/  LOP3.LUT R5, R237, 0xffff, RZ, 0xc0, !PT ;  /* 0x0000ffffed057812 */ /* 0x000fe200078ec0ff */
[----:B------:R-:W3:Y:S04]  /*25650*/  LDL.LU R53, [R1+0x1cc] ;  /* 0x0001cc0001357983 */ /* 0x000ee80000300800 */
[----:B------:R-:W4:Y:S01]  /*25660*/  LDL.LU R218, [R1+0x1c4] ;  /* 0x0001c40001da7983 */ /* 0x000f220000300800 */
[----:B------:R-:W-:-:S03]  /*25670*/  LOP3.LUT R3, R55, 0xffff, RZ, 0xc0, !PT ;  /* 0x0000ffff37037812 */ /* 0x000fc600078ec0ff */
[----:B------:R-:W4:Y:S01]  /*25680*/  LDL.LU R52, [R1+0x1bc] ;  /* 0x0001bc0001347983 */ /* 0x000f220000300800 */
[----:B------:R-:W-:-:S03]  /*25690*/  PRMT R240, R6, 0x3340, R5 ;  /* 0x0000334006f07816 */ /* 0x000fc60000000005 */
[----:B------:R-:W4:Y:S01]  /*256a0*/  LDL.LU R55, [R1+0x1b4] ;  /* 0x0001b40001377983 */ /* 0x000f220000300800 */
[----:B------:R-:W-:-:S03]  /*256b0*/  LOP3.LUT R6, R0, 0xffff, RZ, 0xc0, !PT ;  /* 0x0000ffff00067812 */ /* 0x000fc600078ec0ff */
[----:B------:R-:W4:Y:S01]  /*256c0*/  LDL.LU R0, [R1+0x1ac] ;  /* 0x0001ac0001007983 */ /* 0x000f220000300800 */
[----:B------:R-:W-:Y:S02]  /*256d0*/  LOP3.LUT R5, R244, 0xffff, RZ, 0xc0, !PT ;  /* 0x0000fffff4057812 */ /* 0x000fe400078ec0ff */
[----:B------:R-:W-:Y:S02]  /*256e0*/  PRMT R237, R4, 0x3340, R3 ;  /* 0x0000334004ed7816 */ /* 0x000fe40000000003 */
[----:B------:R-:W-:Y:S02]  /*256f0*/  LOP3.LUT R4, R246, 0xffff, RZ, 0xc0, !PT ;  /* 0x0000fffff6047812 */ /* 0x000fe400078ec0ff */
[----:B------:R-:W-:Y:S02]  /*25700*/  LOP3.LUT R3, R242, 0xffff, RZ, 0xc0, !PT ;  /* 0x0000fffff2037812 */ /* 0x000fe400078ec0ff */
[----:B------:R-:W-:Y:S02]  /*25710*/  PRMT R242, R6, 0x3340, R5 ;  /* 0x0000334006f27816 */ /* 0x000fe40000000005 */
[----:B------:R-:W-:-:S02]  /*25720*/  LOP3.LUT R6, R10, 0xffff, RZ, 0xc0, !PT ;  /* 0x0000ffff0a067812 */ /* 0x000fc400078ec0ff */
[----:B------:R-:W-:Y:S02]  /*25730*/  LOP3.LUT R5, R9, 0xffff, RZ, 0xc0, !PT ;  /* 0x0000ffff09057812 */ /* 0x000fe400078ec0ff */
[----:B------:R-:W-:Y:S02]  /*25740*/  PRMT R244, R4, 0x3340, R3 ;  /* 0x0000334004f47816 */ /* 0x000fe40000000003 */
[----:B------:R-:W-:Y:S02]  /*25750*/  LOP3.LUT R4, R241, 0xffff, RZ, 0xc0, !PT ;  /* 0x0000fffff1047812 */ /* 0x000fe400078ec0ff */
[----:B------:R-:W-:Y:S02]  /*25760*/  LOP3.LUT R3, R239, 0xffff, RZ, 0xc0, !PT ;  /* 0x0000ffffef037812 */ /* 0x000fe400078ec0ff */
[----:B------:R-:W-:Y:S01]  /*25770*/  PRMT R241, R6, 0x3340, R5 ;  /* 0x0000334006f17816 */ /* 0x000fe20000000005 */
[----:B------:R-:W4:Y:S04]  /*25780*/  LDL.LU R54, [R1+0x1a4] ;  /* 0x0001a40001367983 */ /* 0x000f280000300800 */
[----:B------:R-:W4:Y:S01]  /*25790*/  LDL.LU R2, [R1+0x19c] ;  /* 0x00019c0001027983 */ /* 0x000f220000300800 */
[----:B------:R-:W-:-:S02]  /*257a0*/  LOP3.LUT R6, R245, 0xffff, RZ, 0xc0, !PT ;  /* 0x0000fffff5067812 */ /* 0x000fc400078ec0ff */
[----:B------:R-:W-:Y:S02]  /*257b0*/  LOP3.LUT R5, R193, 0xffff, RZ, 0xc0, !PT ;  /* 0x0000ffffc1057812 */ /* 0x000fe400078ec0ff */
[----:B------:R-:W-:Y:S02]  /*257c0*/  PRMT R246, R4, 0x3340, R3 ;  /* 0x0000334004f67816 */ /* 0x000fe40000000003 */
[----:B------:R-:W-:Y:S02]  /*257d0*/  PRMT R239, R8, 0x3340, R7 ;  /* 0x0000334008ef7816 */ /* 0x000fe40000000007 */
[----:B------:R-:W-:Y:S02]  /*257e0*/  LOP3.LUT R4, R243, 0xffff, RZ, 0xc0, !PT ;  /* 0x0000fffff3047812 */ /* 0x000fe400078ec0ff */
[----:B------:R-:W-:Y:S02]  /*257f0*/  LOP3.LUT R3, R184, 0xffff, RZ, 0xc0, !PT ;  /* 0x0000ffffb8037812 */ /* 0x000fe400078ec0ff */
[----:B------:R-:W-:-:S02]  /*25800*/  PRMT R184, R6, 0x3340, R5 ;  /* 0x0000334006b87816 */ /* 0x000fc40000000005 */
[----:B------:R-:W-:Y:S02]  /*25810*/  PRMT R193, R4, 0x3340, R3 ;  /* 0x0000334004c17816 */ /* 0x000fe40000000003 */
[----:B--2---:R-:W-:Y:S02]  /*25820*/  LOP3.LUT R10, R51, 0xffff, RZ, 0xc0, !PT ;  /* 0x0000ffff330a7812 */ /* 0x004fe400078ec0ff */
[----:B------:R-:W2:Y:S01]  /*25830*/  LDL.LU R51, [R1+0x188] ;  /* 0x0001880001337983 */ /* 0x000ea20000300800 */
[----:B---3--:R-:W-:-:S03]  /*25840*/  LOP3.LUT R7, R53, 0xffff, RZ, 0xc0, !PT ;  /* 0x0000ffff35077812 */ /* 0x008fc600078ec0ff */
[----:B------:R-:W3:Y:S04]  /*25850*/  LDL.LU R53, [R1+0x180] ;  /* 0x0001800001357983 */ /* 0x000ee80000300800 */
[----:B0-----:R-:W3:Y:S04]  /*25860*/  LDL.LU R217, [R1+0x174] ;  /* 0x0001740001d97983 */ /* 0x001ee80000300800 */
[----:B------:R-:W3:Y:S01]  /*25870*/  LDL.LU R224, [R1+0x168] ;  /* 0x0001680001e07983 */ /* 0x000ee20000300800 */
[----:B----4-:R-:W-:-:S03]  /*25880*/  LOP3.LUT R5, R55, 0xffff, RZ, 0xc0, !PT ;  /* 0x0000ffff37057812 */ /* 0x010fc600078ec0ff */
[----:B------:R-:W4:Y:S01]  /*25890*/  LDL.LU R55, [R1+0x14c] ;  /* 0x00014c0001377983 */ /* 0x000f220000300800 */
[----:B------:R-:W-:-:S03]  /*258a0*/  LOP3.LUT R3, R0, 0xffff, RZ, 0xc0, !PT ;  /* 0x0000ffff00037812 */ /* 0x000fc600078ec0ff */
[----:B------:R-:W4:Y:S01]  /*258b0*/  LDL.LU R0, [R1+0x148] ;  /* 0x0001480001007983 */ /* 0x000f220000300800 */
[----:B------:R-:W-:Y:S02]  /*258c0*/  LOP3.LUT R9, R220, 0xffff, RZ, 0xc0, !PT ;  /* 0x0000ffffdc097812 */ /* 0x000fe400078ec0ff */
[----:B------:R-:W-:Y:S02]  /*258d0*/  LOP3.LUT R8, R222, 0xffff, RZ, 0xc0, !PT ;  /* 0x0000ffffde087812 */ /* 0x000fe400078ec0ff */
[----:B------:R-:W-:Y:S02]  /*258e0*/  LOP3.LUT R6, R218, 0xffff, RZ, 0xc0, !PT ;  /* 0x0000ffffda067812 */ /* 0x000fe400078ec0ff */
[----:B------:R-:W-:Y:S01]  /*258f0*/  LOP3.LUT R4, R52, 0xffff, RZ, 0xc0, !PT ;  /* 0x0000ffff34047812 */ /* 0x000fe200078ec0ff */
[----:B------:R-:W4:Y:S01]  /*25900*/  LDL.LU R222, [R1+0x140] ;  /* 0x0001400001de7983 */ /* 0x000f220000300800 */
[----:B------:R-:W-:-:S03]  /*25910*/  PRMT R243, R10, 0x3340, R9 ;  /* 0x000033400af37816 */ /* 0x000fc60000000009 */
[----:B------:R-:W4:Y:S01]  /*25920*/  LDL.LU R220, [R1+0x13c] ;  /* 0x00013c0001dc7983 */ /* 0x000f220000300800 */
[----:B------:R-:W-:Y:S02]  /*25930*/  PRMT R245, R8, 0x3340, R7 ;  /* 0x0000334008f57816 */ /* 0x000fe40000000007 */
[----:B------:R-:W-:Y:S01]  /*25940*/  LOP3.LUT R9, R195, 0xffff, RZ, 0xc0, !PT ;  /* 0x0000ffffc3097812 */ /* 0x000fe200078ec0ff */
[----:B------:R-:W4:Y:S01]  /*25950*/  LDL.LU R218, [R1+0x12c] ;  /* 0x00012c0001da7983 */ /* 0x000f220000300800 */
[----:B------:R-:W-:Y:S02]  /*25960*/  LOP3.LUT R8, R197, 0xffff, RZ, 0xc0, !PT ;  /* 0x0000ffffc5087812 */ /* 0x000fe400078ec0ff */
[----:B------:R-:W-:Y:S02]  /*25970*/  PRMT R195, R6, 0x3340, R5 ;  /* 0x0000334006c37816 */ /* 0x000fe40000000005 */
[----:B------:R-:W-:Y:S02]  /*25980*/  LOP3.LUT R10, R247, 0xffff, RZ, 0xc0, !PT ;  /* 0x0000fffff70a7812 */ /* 0x000fe400078ec0ff */
[----:B------:R-:W-:-:S02]  /*25990*/  PRMT R197, R4, 0x3340, R3 ;  /* 0x0000334004c57816 */ /* 0x000fc40000000003 */
[----:B------:R-:W-:Y:S01]  /*259a0*/  LOP3.LUT R6, R54, 0xffff, RZ, 0xc0, !PT ;  /* 0x0000ffff36067812 */ /* 0x000fe200078ec0ff */
[----:B------:R-:W4:Y:S01]  /*259b0*/  LDL.LU R52, [R1+0x128] ;  /* 0x0001280001347983 */ /* 0x000f220000300800 */
[----:B------:R-:W-:-:S03]  /*259c0*/  LOP3.LUT R4, R2, 0xffff, RZ, 0xc0, !PT ;  /* 0x0000ffff02047812 */ /* 0x000fc600078ec0ff */
[----:B------:R-:W4:Y:S01]  /*259d0*/  LDL.LU R54, [R1+0x120] ;  /* 0x0001200001367983 */ /* 0x000f220000300800 */
[----:B------:R-:W-:-:S03]  /*259e0*/  LOP3.LUT R7, R192, 0xffff, RZ, 0xc0, !PT ;  /* 0x0000ffffc0077812 */ /* 0x000fc600078ec0ff */
[----:B------:R-:W4:Y:S01]  /*259f0*/  LDL.LU R2, [R1+0x11c] ;  /* 0x00011c0001027983 */ /* 0x000f220000300800 */
[----:B------:R-:W-:Y:S02]  /*25a00*/  PRMT R247, R10, 0x3340, R9 ;  /* 0x000033400af77816 */ /* 0x000fe40000000009 */
[----:B------:R-:W-:Y:S02]  /*25a10*/  LOP3.LUT R9, R194, 0xffff, RZ, 0xc0, !PT ;  /* 0x0000ffffc2097812 */ /* 0x000fe400078ec0ff */
[----:B------:R-:W-:Y:S02]  /*25a20*/  PRMT R192, R8, 0x3340, R7 ;  /* 0x0000334008c07816 */ /* 0x000fe40000000007 */
[----:B------:R-:W-:Y:S02]  /*25a30*/  LOP3.LUT R8, R196, 0xffff, RZ, 0xc0, !PT ;  /* 0x0000ffffc4087812 */ /* 0x000fe400078ec0ff */
[----:B--2---:R-:W-:Y:S02]  /*25a40*/  LOP3.LUT R5, R51, 0xffff, RZ, 0xc0, !PT ;  /* 0x0000ffff33057812 */ /* 0x004fe400078ec0ff */
[----:B------:R-:W2:Y:S02]  /*25a50*/  LDL.LU R51, [R1+0x10c] ;  /* 0x00010c0001337983 */ /* 0x000ea40000300800 */
[----:B------:R-:W-:-:S02]  /*25a60*/  PRMT R194, R6, 0x3340, R5 ;  /* 0x0000334006c27816 */ /* 0x000fc40000000005 */
[----:B---3--:R-:W-:Y:S02]  /*25a70*/  LOP3.LUT R3, R53, 0xffff, RZ, 0xc0, !PT ;  /* 0x0000ffff35037812 */ /* 0x008fe400078ec0ff */
[----:B------:R-:W3:Y:S02]  /*25a80*/  LDL.LU R53, [R1+0x108] ;  /* 0x0001080001357983 */ /* 0x000ee40000300800 */
[----:B------:R-:W-:Y:S02]  /*25a90*/  PRMT R196, R4, 0x3340, R3 ;  /* 0x0000334004c47816 */ /* 0x000fe40000000003 */
[----:B----4-:R-:W-:Y:S02]  /*25aa0*/  LOP3.LUT R5, R55, 0xffff, RZ, 0xc0, !PT ;  /* 0x0000ffff37057812 */ /* 0x010fe400078ec0ff */
[----:B------:R-:W4:Y:S01]  /*25ab0*/  LDL.LU R55, [R1+0x100] ;  /* 0x0001000001377983 */ /* 0x000f220000300800 */
[----:B------:R-:W-:-:S03]  /*25ac0*/  LOP3.LUT R3, R0, 0xffff, RZ, 0xc0, !PT ;  /* 0x0000ffff00037812 */ /* 0x000fc600078ec0ff */
[----:B------:R-:W4:Y:S01]  /*25ad0*/  LDL.LU R0, [R1+0xfc] ;  /* 0x0000fc0001007983 */ /* 0x000f220000300800 */
[----:B------:R-:W-:Y:S02]  /*25ae0*/  LOP3.LUT R10, R199, 0xffff, RZ, 0xc0, !PT ;  /* 0x0000ffffc70a7812 */ /* 0x000fe400078ec0ff */
[----:B------:R-:W-:Y:S02]  /*25af0*/  LOP3.LUT R7, R186, 0xffff, RZ, 0xc0, !PT ;  /* 0x0000ffffba077812 */ /* 0x000fe400078ec0ff */
[----:B------:R-:W-:Y:S02]  /*25b00*/  LOP3.LUT R6, R217, 0xffff, RZ, 0xc0, !PT ;  /* 0x0000ffffd9067812 */ /* 0x000fe400078ec0ff */
[----:B------:R-:W-:Y:S02]  /*25b10*/  LOP3.LUT R4, R224, 0xffff, RZ, 0xc0, !PT ;  /* 0x0000ffffe0047812 */ /* 0x000fe400078ec0ff */
[----:B------:R-:W-:Y:S02]  /*25b20*/  PRMT R186, R10, 0x3340, R9 ;  /* 0x000033400aba7816 */ /* 0x000fe40000000009 */
[----:B------:R-:W-:-:S02]  /*25b30*/  PRMT R199, R8, 0x3340, R7 ;  /* 0x0000334008c77816 */ /* 0x000fc40000000007 */
[----:B------:R-:W-:Y:S02]  /*25b40*/  LOP3.LUT R10, R203, 0xffff, RZ, 0xc0, !PT ;  /* 0x0000ffffcb0a7812 */ /* 0x000fe400078ec0ff */
[----:B------:R-:W-:Y:S02]  /*25b50*/  LOP3.LUT R8, R201, 0xffff, RZ, 0xc0, !PT ;  /* 0x0000ffffc9087812 */ /* 0x000fe400078ec0ff */
[----:B------:R-:W-:Y:S02]  /*25b60*/  LOP3.LUT R9, R198, 0xffff, RZ, 0xc0, !PT ;  /* 0x0000ffffc6097812 */ /* 0x000fe400078ec0ff */
[----:B------:R-:W-:Y:S02]  /*25b70*/  LOP3.LUT R7, R185, 0xffff, RZ, 0xc0, !PT ;  /* 0x0000ffffb9077812 */ /* 0x000fe400078ec0ff */
[----:B------:R-:W-:Y:S02]  /*25b80*/  PRMT R201, R6, 0x3340, R5 ;  /* 0x0000334006c97816 */ /* 0x000fe40000000005 */
[----:B------:R-:W-:-:S02]  /*25b90*/  LOP3.LUT R6, R222, 0xffff, RZ, 0xc0, !PT ;  /* 0x0000ffffde067812 */ /* 0x000fc400078ec0ff */
[----:B------:R-:W-:Y:S02]  /*25ba0*/  LOP3.LUT R5, R218, 0xffff, RZ, 0xc0, !PT ;  /* 0x0000ffffda057812 */ /* 0x000fe400078ec0ff */
[----:B------:R-:W-:Y:S02]  /*25bb0*/  PRMT R203, R4, 0x3340, R3 ;  /* 0x0000334004cb7816 */ /* 0x000fe40000000003 */
[----:B------:R-:W-:Y:S02]  /*25bc0*/  PRMT R185, R10, 0x3340, R9 ;  /* 0x000033400ab97816 */ /* 0x000fe40000000009 */
[----:B------:R-:W-:Y:S02]  /*25bd0*/  PRMT R198, R8, 0x3340, R7 ;  /* 0x0000334008c67816 */ /* 0x000fe40000000007 */
[----:B------:R-:W-:Y:S02]  /*25be0*/  LOP3.LUT R4, R220, 0xffff, RZ, 0xc0, !PT ;  /* 0x0000ffffdc047812 */ /* 0x000fe400078ec0ff */
[----:B------:R-:W-:-:S02]  /*25bf0*/  LOP3.LUT R3, R52, 0xffff, RZ, 0xc0, !PT ;  /* 0x0000ffff34037812 */ /* 0x000fc400078ec0ff */
[----:B------:R-:W-:Y:S02]  /*25c00*/  LOP3.LUT R10, R205, 0xffff, RZ, 0xc0, !PT ;  /* 0x0000ffffcd0a7812 */ /* 0x000fe400078ec0ff */
[----:B------:R-:W-:Y:S02]  /*25c10*/  LOP3.LUT R8, R202, 0xffff, RZ, 0xc0, !PT ;  /* 0x0000ffffca087812 */ /* 0x000fe400078ec0ff */
[----:B------:R-:W-:Y:S02]  /*25c20*/  LOP3.LUT R9, R200, 0xffff, RZ, 0xc0, !PT ;  /* 0x0000ffffc8097812 */ /* 0x000fe400078ec0ff */
[----:B------:R-:W-:Y:S02]  /*25c30*/  LOP3.LUT R7, R188, 0xffff, RZ, 0xc0, !PT ;  /* 0x0000ffffbc077812 */ /* 0x000fe400078ec0ff */
[----:B------:R-:W-:Y:S02]  /*25c40*/  PRMT R200, R6, 0x3340, R5 ;  /* 0x0000334006c87816 */ /* 0x000fe40000000005 */
[----:B------:R-:W-:-:S02]  /*25c50*/  LOP3.LUT R6, R54, 0xffff, RZ, 0xc0, !PT ;  /* 0x0000ffff36067812 */ /* 0x000fc400078ec0ff */
[----:B------:R-:W-:Y:S02]  /*25c60*/  PRMT R202, R4, 0x3340, R3 ;  /* 0x0000334004ca7816 */ /* 0x000fe40000000003 */
[----:B------:R-:W-:Y:S02]  /*25c70*/  PRMT R188, R10, 0x3340, R9 ;  /* 0x000033400abc7816 */ /* 0x000fe40000000009 */
[----:B------:R-:W-:Y:S02]  /*25c80*/  PRMT R205, R8, 0x3340, R7 ;  /* 0x0000334008cd7816 */ /* 0x000fe40000000007 */
[----:B------:R-:W-:Y:S02]  /*25c90*/  LOP3.LUT R4, R2, 0xffff, RZ, 0xc0, !PT ;  /* 0x0000ffff02047812 */ /* 0x000fe400078ec0ff */
[----:B------:R-:W-:Y:S02]  /*25ca0*/  LOP3.LUT R10, R208, 0xffff, RZ, 0xc0, !PT ;  /* 0x0000ffffd00a7812 */ /* 0x000fe400078ec0ff */
[----:B------:R-:W-:-:S02]  /*25cb0*/  LOP3.LUT R8, R204, 0xffff, RZ, 0xc0, !PT ;  /* 0x0000ffffcc087812 */ /* 0x000fc400078ec0ff */
[----:B------:R-:W-:Y:S02]  /*25cc0*/  LOP3.LUT R9, R187, 0xffff, RZ, 0xc0, !PT ;  /* 0x0000ffffbb097812 */ /* 0x000fe400078ec0ff */
[----:B------:R-:W-:Y:S02]  /*25cd0*/  LOP3.LUT R7, R143, 0xffff, RZ, 0xc0, !PT ;  /* 0x0000ffff8f077812 */ /* 0x000fe400078ec0ff */
[----:B------:R-:W-:Y:S02]  /*25ce0*/  PRMT R187, R10, 0x3340, R9 ;  /* 0x000033400abb7816 */ /* 0x000fe40000000009 */
[----:B------:R-:W-:Y:S02]  /*25cf0*/  PRMT R204, R8, 0x3340, R7 ;  /* 0x0000334008cc7816 */ /* 0x000fe40000000007 */
        /* <DEDUP_REMOVED lines=16> */
[----:B--2---:R-:W-:-:S04]  /*25e00*/  LOP3.LUT R5, R51, 0xffff, RZ, 0xc0, !PT ;  /* 0x0000ffff33057812 */ /* 0x004fc800078ec0ff */
[----:B------:R-:W-:Y:S02]  /*25e10*/  PRMT R143, R6, 0x3340, R5 ;  /* 0x00003340068f7816 */ /* 0x000fe40000000005 */
[----:B------:R-:W-:Y:S02]  /*25e20*/  LOP3.LUT R5, R56, 0xffff, RZ, 0xc0, !PT ;  /* 0x0000ffff38057812 */ /* 0x000fe400078ec0ff */
[----:B------:R-:W2:Y:S01]  /*25e30*/  LDL.LU R56, [R1+0x1ce8] ;  /* 0x001ce80001387983 */ /* 0x000ea20000300800 */
[----:B---3--:R-:W-:-:S04]  /*25e40*/  LOP3.LUT R3, R53, 0xffff, RZ, 0xc0, !PT ;  /* 0x0000ffff35037812 */ /* 0x008fc800078ec0ff */
[----:B------:R-:W-:Y:S02]  /*25e50*/  PRMT R208, R4, 0x3340, R3 ;  /* 0x0000334004d07816 */ /* 0x000fe40000000003 */
[----:B----4-:R-:W-:Y:S02]  /*25e60*/  LOP3.LUT R6, R55, 0xffff, RZ, 0xc0, !PT ;  /* 0x0000ffff37067812 */ /* 0x010fe400078ec0ff */
[----:B------:R-:W-:Y:S02]  /*25e70*/  LOP3.LUT R3, R57, 0xffff, RZ, 0xc0, !PT ;  /* 0x0000ffff39037812 */ /* 0x000fe400078ec0ff */
[----:B------:R-:W-:Y:S01]  /*25e80*/  LOP3.LUT R4, R0, 0xffff, RZ, 0xc0, !PT ;  /* 0x0000ffff00047812 */ /* 0x000fe200078ec0ff */
[----:B------:R-:W3:Y:S01]  /*25e90*/  LDL.LU R57, [R1+0x1ce4] ;  /* 0x001ce40001397983 */ /* 0x000ee20000300800 */
[----:B------:R-:W-:Y:S02]  /*25ea0*/  PRMT R206, R6, 0x3340, R5 ;  /* 0x0000334006ce7816 */ /* 0x000fe40000000005 */
[----:B------:R-:W-:-:S02]  /*25eb0*/  LOP3.LUT R6, R58, 0xffff, RZ, 0xc0, !PT ;  /* 0x0000ffff3a067812 */ /* 0x000fc400078ec0ff */
        /* <DEDUP_REMOVED lines=22> */
[----:B------:R-:W-:Y:S01]  /*26020*/  PRMT R169, R6, 0x3340, R5 ;  /* 0x0000334006a97816 */ /* 0x000fe20000000005 */
[----:B------:R-:W4:Y:S01]  /*26030*/  LDL.LU R58, [R1+0x1ce0] ;  /* 0x001ce000013a7983 */ /* 0x000f220000300800 */
[----:B------:R-:W-:-:S02]  /*26040*/  LOP3.LUT R6, R70, 0xffff, RZ, 0xc0, !PT ;  /* 0x0000ffff46067812 */ /* 0x000fc400078ec0ff */
[----:B------:R-:W-:Y:S01]  /*26050*/  LOP3.LUT R5, R72, 0xffff, RZ, 0xc0, !PT ;  /* 0x0000ffff48057812 */ /* 0x000fe200078ec0ff */
[----:B------:R-:W3:Y:S01]  /*26060*/  LDL.LU R59, [R1+0x1cdc] ;  /* 0x001cdc00013b7983 */ /* 0x000ee20000300800 */
[----:B------:R-:W-:-:S03]  /*26070*/  PRMT R171, R4, 0x3340, R3 ;  /* 0x0000334004ab7816 */ /* 0x000fc60000000003 */
[----:B------:R-:W4:Y:S01]  /*26080*/  LDL.LU R60, [R1+0x1cd8] ;  /* 0x001cd800013c7983 */ /* 0x000f220000300800 */
[----:B------:R-:W-:Y:S02]  /*26090*/  PRMT R215, R10, 0x3340, R9 ;  /* 0x000033400ad77816 */ /* 0x000fe40000000009 */
[----:B------:R-:W-:Y:S02]  /*260a0*/  PRMT R153, R8, 0x3340, R7 ;  /* 0x0000334008997816 */ /* 0x000fe40000000007 */
[----:B------:R-:W-:Y:S02]  /*260b0*/  LOP3.LUT R4, R71, 0xffff, RZ, 0xc0, !PT ;  /* 0x0000ffff47047812 */ /* 0x000fe400078ec0ff */
[----:B------:R-:W-:Y:S01]  /*260c0*/  LOP3.LUT R3, R74, 0xffff, RZ, 0xc0, !PT ;  /* 0x0000ffff4a037812 */ /* 0x000fe200078ec0ff */
[----:B------:R-:W3:Y:S01]  /*260d0*/  LDL.LU R61, [R1+0x1cd4] ;  /* 0x001cd400013d7983 */ /* 0x000ee20000300800 */
[----:B------:R-:W-:Y:S02]  /*260e0*/  LOP3.LUT R10, R170, 0xffff, RZ, 0xc0, !PT ;  /* 0x0000ffffaa0a7812 */ /* 0x000fe400078ec0ff */
[----:B------:R-:W-:-:S02]  /*260f0*/  LOP3.LUT R8, R168, 0xffff, RZ, 0xc0, !PT ;  /* 0x0000ffffa8087812 */ /* 0x000fc400078ec0ff */
[----:B------:R-:W-:Y:S02]  /*26100*/  LOP3.LUT R9, R158, 0xffff, RZ, 0xc0, !PT ;  /* 0x0000ffff9e097812 */ /* 0x000fe400078ec0ff */
[----:B------:R-:W-:Y:S01]  /*26110*/  LOP3.LUT R7, R156, 0xffff, RZ, 0xc0, !PT ;  /* 0x0000ffff9c077812 */ /* 0x000fe200078ec0ff */
[----:B------:R-:W4:Y:S01]  /*26120*/  LDL.LU R62, [R1+0x1cd0] ;  /* 0x001cd000013e7983 */ /* 0x000f220000300800 */
[----:B------:R-:W-:-:S03]  /*26130*/  PRMT R168, R6, 0x3340, R5 ;  /* 0x0000334006a87816 */ /* 0x000fc60000000005 */
[----:B------:R-:W3:Y:S01]  /*26140*/  LDL.LU R63, [R1+0x1ccc] ;  /* 0x001ccc00013f7983 */ /* 0x000ee20000300800 */
[----:B------:R-:W-:Y:S02]  /*26150*/  LOP3.LUT R6, R75, 0xffff, RZ, 0xc0, !PT ;  /* 0x0000ffff4b067812 */ /* 0x000fe400078ec0ff */
[----:B------:R-:W-:Y:S01]  /*26160*/  LOP3.LUT R5, R77, 0xffff, RZ, 0xc0, !PT ;  /* 0x0000ffff4d057812 */ /* 0x000fe200078ec0ff */
[----:B------:R-:W4:Y:S01]  /*26170*/  LDL.LU R64, [R1+0x1cc8] ;  /* 0x001cc80001407983 */ /* 0x000f220000300800 */
[----:B------:R-:W-:-:S03]  /*26180*/  PRMT R170, R4, 0x3340, R3 ;  /* 0x0000334004aa7816 */ /* 0x000fc60000000003 */
[----:B------:R-:W3:Y:S01]  /*26190*/  LDL.LU R65, [R1+0x1cc4] ;  /* 0x001cc40001417983 */ /* 0x000ee20000300800 */
[----:B------:R-:W-:Y:S02]  /*261a0*/  PRMT R156, R10, 0x3340, R9 ;  /* 0x000033400a9c7816 */ /* 0x000fe40000000009 */
[----:B------:R-:W-:Y:S02]  /*261b0*/  PRMT R158, R8, 0x3340, R7 ;  /* 0x00003340089e7816 */ /* 0x000fe40000000007 */
[----:B------:R-:W-:Y:S02]  /*261c0*/  LOP3.LUT R4, R76, 0xffff, RZ, 0xc0, !PT ;  /* 0x0000ffff4c047812 */ /* 0x000fe400078ec0ff */
[----:B------:R-:W-:Y:S01]  /*261d0*/  LOP3.LUT R3, R78, 0xffff, RZ, 0xc0, !PT ;  /* 0x0000ffff4e037812 */ /* 0x000fe200078ec0ff */
[----:B------:R-:W4:Y:S01]  /*261e0*/  LDL.LU R66, [R1+0x1cc0] ;  /* 0x001cc00001427983 */ /* 0x000f220000300800 */
[----:B------:R-:W-:Y:S02]  /*261f0*/  LOP3.LUT R10, R175, 0xffff, RZ, 0xc0, !PT ;  /* 0x0000ffffaf0a7812 */ /* 0x000fe400078ec0ff */
[----:B------:R-:W-:-:S02]  /*26200*/  LOP3.LUT R8, R173, 0xffff, RZ, 0xc0, !PT ;  /* 0x0000ffffad087812 */ /* 0x000fc400078ec0ff */
[----:B------:R-:W-:Y:S02]  /*26210*/  LOP3.LUT R9, R157, 0xffff, RZ, 0xc0, !PT ;  /* 0x0000ffff9d097812 */ /* 0x000fe400078ec0ff */
[----:B------:R-:W-:Y:S01]  /*26220*/  LOP3.LUT R7, R155, 0xffff, RZ, 0xc0, !PT ;  /* 0x0000ffff9b077812 */ /* 0x000fe200078ec0ff */
[----:B------:R-:W3:Y:S01]  /*26230*/  LDL.LU R67, [R1+0x1cbc] ;  /* 0x001cbc0001437983 */ /* 0x000ee20000300800 */
[----:B------:R-:W-:-:S03]  /*26240*/  PRMT R173, R6, 0x3340, R5 ;  /* 0x0000334006ad7816 */ /* 0x000fc60000000005 */
[----:B------:R-:W4:Y:S01]  /*26250*/  LDL.LU R68, [R1+0x1cb8] ;  /* 0x001cb80001447983 */ /* 0x000f220000300800 */
[----:B------:R-:W-:Y:S02]  /*26260*/  LOP3.LUT R6, R79, 0xffff, RZ, 0xc0, !PT ;  /* 0x0000ffff4f067812 */ /* 0x000fe400078ec0ff */
        /* <DEDUP_REMOVED lines=71> */
[----:B------:R-:W4:Y:S01]  /*266e0*/  LDL.LU R46, [R1+0x1c60] ;  /* 0x001c6000012e7983 */ /* 0x000f220000300800 */
        /* <DEDUP_REMOVED lines=11> */
[----:B------:R-:W4:Y:S01]  /*267a0*/  LDL.LU R43, [R1+0x1c54] ;  /* 0x001c5400012b7983 */ /* 0x000f220000300800 */
        /* <DEDUP_REMOVED lines=12> */
[----:B------:R-:W-:Y:S01]  /*26870*/  LOP3.LUT R7, R121, 0xffff, RZ, 0xc0, !PT ;  /* 0x0000ffff79077812 */ /* 0x000fe200078ec0ff */
[----:B------:R-:W4:Y:S01]  /*26880*/  LDL.LU R39, [R1+0x1c44] ;  /* 0x001c440001277983 */ /* 0x000f220000300800 */
[----:B------:R-:W-:-:S03]  /*26890*/  PRMT R124, R6, 0x3340, R5 ;  /* 0x00003340067c7816 */ /* 0x000fc60000000005 */
[----:B------:R-:W4:Y:S01]  /*268a0*/  LDL.LU R38, [R1+0x1c40] ;  /* 0x001c400001267983 */ /* 0x000f220000300800 */
        /* <DEDUP_REMOVED lines=9> */
[----:B------:R-:W4:Y:S01]  /*26940*/  LDL.LU R35, [R1+0x1c34] ;  /* 0x001c340001237983 */ /* 0x000f220000300800 */
[----:B------:R-:W-:Y:S02]  /*26950*/  LOP3.LUT R8, R128, 0xffff, RZ, 0xc0, !PT ;  /* 0x0000ffff80087812 */ /* 0x000fe400078ec0ff */
[----:B------:R-:W-:Y:S02]  /*26960*/  LOP3.LUT R7, R123, 0xffff, RZ, 0xc0, !PT ;  /* 0x0000ffff7b077812 */ /* 0x000fe400078ec0ff */
[----:B------:R-:W-:Y:S01]  /*26970*/  PRMT R183, R10, 0x3340, R9 ;  /* 0x000033400ab77816 */ /* 0x000fe20000000009 */
[----:B------:R-:W4:Y:S01]  /*26980*/  LDL.LU R34, [R1+0x1c30] ;  /* 0x001c300001227983 */ /* 0x000f220000300800 */
[----:B------:R-:W-:-:S03]  /*26990*/  PRMT R123, R6, 0x3340, R5 ;  /* 0x00003340067b7816 */ /* 0x000fc60000000005 */
        /* <DEDUP_REMOVED lines=20> */
[----:B------:R-:W-:Y:S01]  /*26ae0*/  LOP3.LUT R5, R24, 0xffff, RZ, 0xc0, !PT ;  /* 0x0000ffff18057812 */ /* 0x000fe200078ec0ff */
[----:B------:R-:W4:Y:S01]  /*26af0*/  LDL.LU R27, [R1+0x1c14] ;  /* 0x001c1400011b7983 */ /* 0x000f220000300800 */
[----:B------:R-:W-:Y:S02]  /*26b00*/  LOP3.LUT R9, R127, 0xffff, RZ, 0xc0, !PT ;  /* 0x0000ffff7f097812 */ /* 0x000fe400078ec0ff */
[----:B------:R-:W-:Y:S02]  /*26b10*/  PRMT R147, R4, 0x3340, R3 ;  /* 0x0000334004937816 */ /* 0x000fe40000000003 */
[----:B------:R-:W-:Y:S01]  /*26b20*/  PRMT R127, R8, 0x3340, R7 ;  /* 0x00003340087f7816 */ /* 0x000fe20000000007 */
[----:B------:R-:W4:Y:S01]  /*26b30*/  LDL.LU R26, [R1+0x1c10] ;  /* 0x001c1000011a7983 */ /* 0x000f220000300800 */
[----:B------:R-:W-:-:S03]  /*26b40*/  LOP3.LUT R4, R25, 0xffff, RZ, 0xc0, !PT ;  /* 0x0000ffff19047812 */ /* 0x000fc600078ec0ff */
[----:B------:R-:W4:Y:S01]  /*26b50*/  LDL.LU R25, [R1+0x1c0c] ;  /* 0x001c0c0001197983 */ /* 0x000f220000300800 */
[----:B------:R-:W-:-:S03]  /*26b60*/  LOP3.LUT R7, R129, 0xffff, RZ, 0xc0, !PT ;  /* 0x0000ffff81077812 */ /* 0x000fc600078ec0ff */
[----:B------:R-:W4:Y:S01]  /*26b70*/  LDL.LU R24, [R1+0x1c08] ;  /* 0x001c080001187983 */ /* 0x000f220000300800 */
[----:B------:R-:W-:Y:S02]  /*26b80*/  LOP3.LUT R3, R119, 0xffff, RZ, 0xc0, !PT ;  /* 0x0000ffff77037812 */ /* 0x000fe400078ec0ff */
[----:B------:R-:W-:Y:S01]  /*26b90*/  PRMT R129, R6, 0x3340, R5 ;  /* 0x0000334006817816 */ /* 0x000fe20000000005 */
[----:B------:R-:W4:Y:S01]  /*26ba0*/  LDL.LU R119, [R1+0x1c04] ;  /* 0x001c040001777983 */ /* 0x000f220000300800 */
[----:B------:R-:W-:-:S03]  /*26bb0*/  LOP3.LUT R6, R118, 0xffff, RZ, 0xc0, !PT ;  /* 0x0000ffff76067812 */ /* 0x000fc600078ec0ff */
[----:B------:R-:W4:Y:S04]  /*26bc0*/  LDL.LU R118, [R1+0x1c00] ;  /* 0x001c000001767983 */ /* 0x000f280000300800 */
[----:B------:R-:W4:Y:S04]  /*26bd0*/  LDL R2, [R1+0x5e0] ;  /* 0x0005e00001027983 */ /* 0x000f280000100800 */
[----:B------:R-:W4:Y:S04]  /*26be0*/  LDL R220, [R1+0x5dc] ;  /* 0x0005dc0001dc7983 */ /* 0x000f280000100800 */
[----:B------:R-:W4:Y:S04]  /*26bf0*/  LDL R219, [R1+0x17b4] ;  /* 0x0017b40001db7983 */ /* 0x000f280000100800 */
[----:B------:R-:W4:Y:S01]  /*26c00*/  LDL R218, [R1+0x17b8] ;  /* 0x0017b80001da7983 */ /* 0x000f220000100800 */
[----:B------:R-:W-:-:S03]  /*26c10*/  PRMT R125, R10, 0x3340, R9 ;  /* 0x000033400a7d7816 */ /* 0x000fc60000000009 */
[----:B------:R-:W4:Y:S04]  /*26c20*/  LDL R217, [R1+0x1774] ;  /* 0x0017740001d97983 */ /* 0x000f280000100800 */
[----:B-1----:R-:W4:Y:S01]  /*26c30*/  LDL R191, [R1+0x1778] ;  /* 0x0017780001bf7983 */ /* 0x002f220000100800 */
[----:B------:R-:W-:Y:S02]  /*26c40*/  LOP3.LUT R10, R146, 0xffff, RZ, 0xc0, !PT ;  /* 0x0000ffff920a7812 */ /* 0x000fe400078ec0ff */
[----:B------:R-:W-:Y:S02]  /*26c50*/  PRMT R146, R4, 0x3340, R3 ;  /* 0x0000334004927816 */ /* 0x000fe40000000003 */
[----:B------:R-:W-:Y:S02]  /*26c60*/  LOP3.LUT R4, R151, 0xffff, RZ, 0xc0, !PT ;  /* 0x0000ffff97047812 */ /* 0x000fe400078ec0ff */
[----:B------:R-:W-:-:S02]  /*26c70*/  LOP3.LUT R3, R149, 0xffff, RZ, 0xc0, !PT ;  /* 0x0000ffff95037812 */ /* 0x000fc400078ec0ff */
[----:B------:R-:W-:Y:S01]  /*26c80*/  LOP3.LUT R9, R132, 0xffff, RZ, 0xc0, !PT ;  /* 0x0000ffff84097812 */ /* 0x000fe200078ec0ff */
[----:B------:R-:W4:Y:S04]  /*26c90*/  LDL R55, [R1+0x1734] ;  /* 0x0017340001377983 */ /* 0x000f280000100800 */
[----:B------:R-:W4:Y:S01]  /*26ca0*/  LDL R54, [R1+0x1738] ;  /* 0x0017380001367983 */ /* 0x000f220000100800 */
[----:B------:R-:W-:Y:S02]  /*26cb0*/  PRMT R149, R4, 0x3340, R3 ;  /* 0x0000334004957816 */ /* 0x000fe40000000003 */
[----:B------:R-:W-:Y:S02]  /*26cc0*/  LOP3.LUT R4, R141, 0xffff, RZ, 0xc0, !PT ;  /* 0x0000ffff8d047812 */ /* 0x000fe400078ec0ff */
[----:B------:R-:W-:-:S02]  /*26cd0*/  LOP3.LUT R3, R139, 0xffff, RZ, 0xc0, !PT ;  /* 0x0000ffff8b037812 */ /* 0x000fc400078ec0ff */
[----:B------:R-:W-:Y:S02]  /*26ce0*/  PRMT R132, R10, 0x3340, R9 ;  /* 0x000033400a847816 */ /* 0x000fe40000000009 */
[----:B------:R-:W-:Y:S01]  /*26cf0*/  LOP3.LUT R10, R148, 0xffff, RZ, 0xc0, !PT ;  /* 0x0000ffff940a7812 */ /* 0x000fe200078ec0ff */
[----:B------:R-:W4:Y:S01]  /*26d00*/  LDL R0, [R1+0x16f8] ;  /* 0x0016f80001007983 */ /* 0x000f220000100800 */
[----:B------:R-:W-:Y:S02]  /*26d10*/  PRMT R148, R4, 0x3340, R3 ;  /* 0x0000334004947816 */ /* 0x000fe40000000003 */
[----:B------:R-:W-:Y:S02]  /*26d20*/  LOP3.LUT R4, R91, 0xffff, RZ, 0xc0, !PT ;  /* 0x0000ffff5b047812 */ /* 0x000fe400078ec0ff */
[----:B------:R-:W-:Y:S02]  /*26d30*/  LOP3.LUT R3, R88, 0xffff, RZ, 0xc0, !PT ;  /* 0x0000ffff58037812 */ /* 0x000fe400078ec0ff */
[----:B------:R-:W-:Y:S01]  /*26d40*/  LOP3.LUT R8, R134, 0xffff, RZ, 0xc0, !PT ;  /* 0x0000ffff86087812 */ /* 0x000fe200078ec0ff */
[----:B------:R-:W4:Y:S04]  /*26d50*/  LDL R53, [R1+0x16f4] ;  /* 0x0016f40001357983 */ /* 0x000f280000100800 */
[----:B------:R-:W4:Y:S01]  /*26d60*/  LDL R52, [R1+0x16b4] ;  /* 0x0016b40001347983 */ /* 0x000f220000100800 */
[----:B------:R-:W-:-:S02]  /*26d70*/  PRMT R151, R4, 0x3340, R3 ;  /* 0x0000334004977816 */ /* 0x000fc40000000003 */
[----:B------:R-:W-:Y:S02]  /*26d80*/  LOP3.LUT R4, R18, 0xffff, RZ, 0xc0, !PT ;  /* 0x0000ffff12047812 */ /* 0x000fe400078ec0ff */
[----:B------:R-:W-:Y:S02]  /*26d90*/  LOP3.LUT R3, R14, 0xffff, RZ, 0xc0, !PT ;  /* 0x0000ffff0e037812 */ /* 0x000fe400078ec0ff */
[----:B------:R-:W-:Y:S02]  /*26da0*/  PRMT R134, R8, 0x3340, R7 ;  /* 0x0000334008867816 */ /* 0x000fe40000000007 */
[----:B------:R-:W-:Y:S02]  /*26db0*/  LOP3.LUT R8, R136, 0xffff, RZ, 0xc0, !PT ;  /* 0x0000ffff88087812 */ /* 0x000fe400078ec0ff */
[----:B------:R-:W-:Y:S02]  /*26dc0*/  LOP3.LUT R7, R131, 0xffff, RZ, 0xc0, !PT ;  /* 0x0000ffff83077812 */ /* 0x000fe400078ec0ff */
[----:B------:R-:W-:Y:S01]  /*26dd0*/  PRMT R91, R4, 0x3340, R3 ;  /* 0x00003340045b7816 */ /* 0x000fe20000000003 */
[----:B------:R-:W4:Y:S01]  /*26de0*/  LDL R51, [R1+0x16b8] ;  /* 0x0016b80001337983 */ /* 0x000f220000100800 */
[----:B------:R-:W-:-:S02]  /*26df0*/  LOP3.LUT R3, R13, 0xffff, RZ, 0xc0, !PT ;  /* 0x0000ffff0d037812 */ /* 0x000fc400078ec0ff */
[----:B------:R-:W-:Y:S02]  /*26e00*/  LOP3.LUT R4, R17, 0xffff, RZ, 0xc0, !PT ;  /* 0x0000ffff11047812 */ /* 0x000fe400078ec0ff */
[----:B------:R-:W-:Y:S02]  /*26e10*/  LOP3.LUT R9, R133, 0xffff, RZ, 0xc0, !PT ;  /* 0x0000ffff85097812 */ /* 0x000fe400078ec0ff */
[----:B------:R-:W-:Y:S02]  /*26e20*/  PRMT R133, R8, 0x3340, R7 ;  /* 0x0000334008857816 */ /* 0x000fe40000000007 */
[----:B------:R-:W-:Y:S02]  /*26e30*/  LOP3.LUT R7, R95, 0xffff, RZ, 0xc0, !PT ;  /* 0x0000ffff5f077812 */ /* 0x000fe400078ec0ff */
[----:B------:R-:W-:Y:S02]  /*26e40*/  PRMT R95, R4, 0x3340, R3 ;  /* 0x00003340045f7816 */ /* 0x000fe40000000003 */
[----:B------:R-:W-:Y:S01]  /*26e50*/  LOP3.LUT R5, R150, 0xffff, RZ, 0xc0, !PT ;  /* 0x0000ffff96057812 */ /* 0x000fe200078ec0ff */
[----:B------:R-:W4:Y:S04]  /*26e60*/  LDL R3, [R1+0x694] ;  /* 0x0006940001037983 */ /* 0x000f280000100800 */
        /* <DEDUP_REMOVED lines=23> */
[----:B------:R-:W-:Y:S02]  /*26fe0*/  LOP3.LUT R10, R138, 0xffff, RZ, 0xc0, !PT ;  /* 0x0000ffff8a0a7812 */ /* 0x000fe400078ec0ff */
[----:B------:R-:W-:Y:S02]  /*26ff0*/  PRMT R150, R8, 0x3340, R7 ;  /* 0x0000334008967816 */ /* 0x000fe40000000007 */
[----:B------:R-:W-:Y:S02]  /*27000*/  LOP3.LUT R8, R12, 0xffff, RZ, 0xc0, !PT ;  /* 0x0000ffff0c087812 */ /* 0x000fe400078ec0ff */
[----:B------:R-:W-:-:S02]  /*27010*/  PRMT R93, R6, 0x3340, R5 ;  /* 0x00003340065d7816 */ /* 0x000fc40000000005 */
[----:B------:R-:W-:Y:S02]  /*27020*/  LOP3.LUT R7, R11, 0xffff, RZ, 0xc0, !PT ;  /* 0x0000ffff0b077812 */ /* 0x000fe400078ec0ff */
[----:B------:R-:W-:Y:S01]  /*27030*/  PRMT R138, R10, 0x3340, R9 ;  /* 0x000033400a8a7816 */ /* 0x000fe20000000009 */
[----:B------:R-:W4:Y:S04]  /*27040*/  LDL R12, [R1+0x614] ;  /* 0x00061400010c7983 */ /* 0x000f280000100800 */
[----:B------:R-:W4:Y:S01]  /*27050*/  LDL R11, [R1+0x618] ;  /* 0x00061800010b7983 */ /* 0x000f220000100800 */
[----:B------:R-:W-:Y:S02]  /*27060*/  LOP3.LUT R10, R252, 0xffff, RZ, 0xc0, !PT ;  /* 0x0000fffffc0a7812 */ /* 0x000fe400078ec0ff */
[----:B------:R-:W-:Y:S01]  /*27070*/  LOP3.LUT R9, R248, 0xffff, RZ, 0xc0, !PT ;  /* 0x0000fffff8097812 */ /* 0x000fe200078ec0ff */
[----:B------:R-:W4:Y:S04]  /*27080*/  LDL R16, [R1+0x17ac] ;  /* 0x0017ac0001107983 */ /* 0x000f280000100800 */
[----:B------:R-:W4:Y:S04]  /*27090*/  LDL R15, [R1+0x17b0] ;  /* 0x0017b000010f7983 */ /* 0x000f280000100800 */
[----:B------:R-:W4:Y:S01]  /*270a0*/  LDL R6, [R1+0x16f0] ;  /* 0x0016f00001067983 */ /* 0x000f220000100800 */
[----:B------:R-:W-:-:S02]  /*270b0*/  PRMT R137, R10, 0x3340, R9 ;  /* 0x000033400a897816 */ /* 0x000fc40000000009 */
[----:B------:R-:W-:Y:S02]  /*270c0*/  LOP3.LUT R10, R251, 0xffff, RZ, 0xc0, !PT ;  /* 0x0000fffffb0a7812 */ /* 0x000fe400078ec0ff */
[----:B------:R-:W-:Y:S01]  /*270d0*/  LOP3.LUT R9, R23, 0xffff, RZ, 0xc0, !PT ;  /* 0x0000ffff17097812 */ /* 0x000fe200078ec0ff */
[----:B------:R-:W4:Y:S04]  /*270e0*/  LDL R18, [R1+0x6ac] ;  /* 0x0006ac0001127983 */ /* 0x000f280000100800 */
[----:B------:R-:W4:Y:S01]  /*270f0*/  LDL R17, [R1+0x1690] ;  /* 0x0016900001117983 */ /* 0x000f220000100800 */
[----:B--2---:R-:W-:Y:S02]  /*27100*/  PRMT R56, RZ, 0x7610, R56 ;  /* 0x00007610ff387816 */ /* 0x004fe40000000038 */
[----:B------:R-:W-:Y:S01]  /*27110*/  PRMT R141, R10, 0x3340, R9 ;  /* 0x000033400a8d7816 */ /* 0x000fe20000000009 */
[----:B------:R-:W2:Y:S04]  /*27120*/  LDL R19, [R1+0x5e4] ;  /* 0x0005e40001137983 */ /* 0x000ea80000100800 */
[----:B------:R-:W2:Y:S04]  /*27130*/  LDL R10, [R1+0x176c] ;  /* 0x00176c00010a7983 */ /* 0x000ea80000100800 */
[----:B------:R-:W2:Y:S01]  /*27140*/  LDL R9, [R1+0x1770] ;  /* 0x0017700001097983 */ /* 0x000ea20000100800 */
[----:B------:R-:W-:-:S03]  /*27150*/  PRMT R88, R8, 0x3340, R7 ;  /* 0x0000334008587816 */ /* 0x000fc60000000007 */
[----:B------:R-:W2:Y:S04]  /*27160*/  LDL R8, [R1+0x172c] ;  /* 0x00172c0001087983 */ /* 0x000ea80000100800 */
[----:B------:R-:W2:Y:S01]  /*27170*/  LDL R7, [R1+0x16ec] ;  /* 0x0016ec0001077983 */ /* 0x000ea20000100800 */
[----:B---3--:R-:W-:Y:S01]  /*27180*/  PRMT R48, RZ, 0x7610, R48 ;  /* 0x00007610ff307816 */ /* 0x008fe20000000030 */
[----:B----4-:R-:W-:Y:S02]  /*27190*/  @!P0 IMAD.MOV.U32 R4, RZ, RZ, R2 ;  /* 0x000000ffff048224 */ /* 0x010fe400078e0002 */
[----:B------:R-:W3:Y:S01]  /*271a0*/  LDL R2, [R1+0x698] ;  /* 0x0006980001027983 */ /* 0x000ee20000100800 */
[----:B------:R-:W-:Y:S01]  /*271b0*/  @!P0 IMAD.MOV.U32 R5, RZ, RZ, R220 ;  /* 0x000000ffff058224 */ /* 0x000fe200078e00dc */
[----:B------:R-:W-:-:S04]  /*271c0*/  PRMT R118, RZ, 0x7610, R118 ;  /* 0x00007610ff767816 */ /* 0x000fc80000000076 */
[----:B------:R0:W4:Y:S01]  /*271d0*/  @!P0 LDG.E.U8 R48, desc[UR60][R4.64] ;  /* 0x0000003c04308981 */ /* 0x000122000c1e1100 */
[----:B------:R-:W-:Y:S01]  /*271e0*/  PRMT R119, RZ, 0x7610, R119 ;  /* 0x00007610ff777816 */ /* 0x000fe20000000077 */
[----:B0-----:R-:W-:Y:S02]  /*271f0*/  @!P0 IMAD.MOV.U32 R4, RZ, RZ, R218 ;  /* 0x000000ffff048224 */ /* 0x001fe400078e00da */
[----:B------:R-:W-:-:S05]  /*27200*/  @!P0 IMAD.MOV.U32 R5, RZ, RZ, R219 ;  /* 0x000000ffff058224 */ /* 0x000fca00078e00db */
[----:B------:R0:W4:Y:S01]  /*27210*/  @!P0 LDG.E.U8 R118, desc[UR60][R4.64] ;  /* 0x0000003c04768981 */ /* 0x000122000c1e1100 */
[----:B------:R-:W-:Y:S01]  /*27220*/  PRMT R24, RZ, 0x7610, R24 ;  /* 0x00007610ff187816 */ /* 0x000fe20000000018 */
[----:B0-----:R-:W-:Y:S02]  /*27230*/  @!P0 IMAD.MOV.U32 R4, RZ, RZ, R191 ;  /* 0x000000ffff048224 */ /* 0x001fe400078e00bf */
[----:B------:R-:W-:-:S05]  /*27240*/  @!P0 IMAD.MOV.U32 R5, RZ, RZ, R217 ;  /* 0x000000ffff058224 */ /* 0x000fca00078e00d9 */
[----:B------:R0:W4:Y:S02]  /*27250*/  @!P0 LDG.E.U8 R119, desc[UR60][R4.64] ;  /* 0x0000003c04778981 */ /* 0x000124000c1e1100 */
[----:B0-----:R-:W-:Y:S02]  /*27260*/  @!P0 IMAD.MOV.U32 R4, RZ, RZ, R54 ;  /* 0x000000ffff048224 */ /* 0x001fe400078e0036 */
[----:B------:R-:W-:-:S05]  /*27270*/  @!P0 IMAD.MOV.U32 R5, RZ, RZ, R55 ;  /* 0x000000ffff058224 */ /* 0x000fca00078e0037 */
[----:B------:R0:W4:Y:S01]  /*27280*/  @!P0 LDG.E.U8 R24, desc[UR60][R4.64] ;  /* 0x0000003c04188981 */ /* 0x000122000c1e1100 */
[----:B------:R-:W-:Y:S01]  /*27290*/  PRMT R25, RZ, 0x7610, R25 ;  /* 0x00007610ff197816 */ /* 0x000fe20000000019 */
[----:B0-----:R-:W-:Y:S02]  /*272a0*/  @!P0 IMAD.MOV.U32 R4, RZ, RZ, R0 ;  /* 0x000000ffff048224 */ /* 0x001fe400078e0000 */
[----:B------:R-:W4:Y:S01]  /*272b0*/  LDL R0, [R1+0x1730] ;  /* 0x0017300001007983 */ /* 0x000f220000100800 */
[----:B------:R-:W-:Y:S01]  /*272c0*/  @!P0 IMAD.MOV.U32 R5, RZ, RZ, R53 ;  /* 0x000000ffff058224 */ /* 0x000fe200078e0035 */
[----:B------:R-:W-:-:S04]  /*272d0*/  PRMT R26, RZ, 0x7610, R26 ;  /* 0x00007610ff1a7816 */ /* 0x000fc8000000001a */
[----:B------:R0:W4:Y:S02]  /*272e0*/  @!P0 LDG.E.U8 R25, desc[UR60][R4.64] ;  /* 0x0000003c04198981 */ /* 0x000124000c1e1100 */
[----:B0-----:R-:W-:Y:S02]  /*272f0*/  @!P0 IMAD.MOV.U32 R4, RZ, RZ, R51 ;  /* 0x000000ffff048224 */ /* 0x001fe400078e0033 */
[----:B------:R-:W-:-:S05]  /*27300*/  @!P0 IMAD.MOV.U32 R5, RZ, RZ, R52 ;  /* 0x000000ffff058224 */ /* 0x000fca00078e0034 */
[----:B------:R0:W4:Y:S02]  /*27310*/  @!P0 LDG.E.U8 R26, desc[UR60][R4.64] ;  /* 0x0000003c041a8981 */ /* 0x000124000c1e1100 */
[----:B0-----:R-:W-:Y:S02]  /*27320*/  @!P0 IMAD.MOV.U32 R5, RZ, RZ, R3 ;  /* 0x000000ffff058224 */ /* 0x001fe400078e0003 */
[----:B------:R-:W4:Y:S01]  /*27330*/  LDL R3, [R1+0x16ac] ;  /* 0x0016ac0001037983 */ /* 0x000f220000100800 */
[----:B------:R-:W-:Y:S02]  /*27340*/  PRMT R27, RZ, 0x7610, R27 ;  /* 0x00007610ff1b7816 */ /* 0x000fe4000000001b */
[----:B------:R-:W-:Y:S02]  /*27350*/  PRMT R28, RZ, 0x7610, R28 ;  /* 0x00007610ff1c7816 */ /* 0x000fe4000000001c */
[----:B------:R-:W-:Y:S02]  /*27360*/  PRMT R29, RZ, 0x7610, R29 ;  /* 0x00007610ff1d7816 */ /* 0x000fe4000000001d */
[----:B------:R-:W-:-:S02]  /*27370*/  PRMT R30, RZ, 0x7610, R30 ;  /* 0x00007610ff1e7816 */ /* 0x000fc4000000001e */
[----:B------:R-:W-:Y:S02]  /*27380*/  PRMT R31, RZ, 0x7610, R31 ;  /* 0x00007610ff1f7816 */ /* 0x000fe4000000001f */
[----:B------:R-:W-:Y:S02]  /*27390*/  PRMT R87, RZ, 0x7610, R87 ;  /* 0x00007610ff577816 */ /* 0x000fe40000000057 */
[----:B------:R-:W-:Y:S01]  /*273a0*/  PRMT R86, RZ, 0x7610, R86 ;  /* 0x00007610ff567816 */ /* 0x000fe20000000056 */
[----:B---3--:R-:W-:Y:S02]  /*273b0*/  @!P0 IMAD.MOV.U32 R4, RZ, RZ, R2 ;  /* 0x000000ffff048224 */ /* 0x008fe400078e0002 */
[----:B------:R-:W3:Y:S04]  /*273c0*/  LDL R2, [R1+0x16b0] ;  /* 0x0016b00001027983 */ /* 0x000ee80000100800 */
[----:B------:R0:W3:Y:S02]  /*273d0*/  @!P0 LDG.E.U8 R27, desc[UR60][R4.64] ;  /* 0x0000003c041b8981 */ /* 0x0000e4000c1e1100 */
[----:B0-----:R-:W-:-:S02]  /*273e0*/  @!P0 IMAD.MOV.U32 R4, RZ, RZ, R13 ;  /* 0x000000ffff048224 */ /* 0x001fc400078e000d */
[----:B------:R-:W-:Y:S01]  /*273f0*/  @!P0 IMAD.MOV.U32 R5, RZ, RZ, R14 ;  /* 0x000000ffff058224 */ /* 0x000fe200078e000e */
[----:B------:R-:W3:Y:S04]  /*27400*/  LDL R13, [R1+0x690] ;  /* 0x00069000010d7983 */ /* 0x000ee80000100800 */
        /* <DEDUP_REMOVED lines=12> */
[----:B--2---:R-:W-:-:S02]  /*274d0*/  @!P0 IMAD.MOV.U32 R4, RZ, RZ, R9 ;  /* 0x000000ffff048224 */ /* 0x004fc400078e0009 */
[----:B------:R-:W-:Y:S01]  /*274e0*/  @!P0 IMAD.MOV.U32 R5, RZ, RZ, R10 ;  /* 0x000000ffff058224 */ /* 0x000fe200078e000a */
[----:B------:R-:W2:Y:S04]  /*274f0*/  LDL R9, [R1+0x17a8] ;  /* 0x0017a80001097983 */ /* 0x000ea80000100800 */
[----:B------:R-:W2:Y:S04]  /*27500*/  LDL R10, [R1+0x17a4] ;  /* 0x0017a400010a7983 */ /* 0x000ea80000100800 */
[----:B------:R4:W2:Y:S02]  /*27510*/  @!P0 LDG.E.U8 R31, desc[UR60][R4.64] ;  /* 0x0000003c041f8981 */ /* 0x0008a4000c1e1100 */
[----:B----4-:R-:W-:-:S02]  /*27520*/  @!P0 IMAD.MOV.U32 R4, RZ, RZ, R0 ;  /* 0x000000ffff048224 */ /* 0x010fc400078e0000 */
[----:B------:R-:W4:Y:S01]  /*27530*/  LDL R0, [R1+0x1768] ;  /* 0x0017680001007983 */ /* 0x000f220000100800 */
[----:B------:R-:W-:-:S03]  /*27540*/  @!P0 IMAD.MOV.U32 R5, RZ, RZ, R8 ;  /* 0x000000ffff058224 */ /* 0x000fc600078e0008 */
[----:B------:R-:W4:Y:S04]  /*27550*/  LDL R8, [R1+0x1764] ;  /* 0x0017640001087983 */ /* 0x000f280000100800 */
[----:B------:R0:W4:Y:S02]  /*27560*/  @!P0 LDG.E.U8 R87, desc[UR60][R4.64] ;  /* 0x0000003c04578981 */ /* 0x000124000c1e1100 */
[----:B0-----:R-:W-:Y:S02]  /*27570*/  @!P0 IMAD.MOV.U32 R4, RZ, RZ, R6 ;  /* 0x000000ffff048224 */ /* 0x001fe400078e0006 */
[----:B------:R-:W-:Y:S01]  /*27580*/  @!P0 IMAD.MOV.U32 R5, RZ, RZ, R7 ;  /* 0x000000ffff058224 */ /* 0x000fe200078e0007 */
[----:B------:R-:W4:Y:S04]  /*27590*/  LDL R6, [R1+0x1728] ;  /* 0x0017280001067983 */ /* 0x000f280000100800 */
[----:B------:R-:W4:Y:S04]  /*275a0*/  LDL R7, [R1+0x1724] ;  /* 0x0017240001077983 */ /* 0x000f280000100800 */
[----:B------:R0:W4:Y:S02]  /*275b0*/  @!P0 LDG.E.U8 R86, desc[UR60][R4.64] ;  /* 0x0000003c04568981 */ /* 0x000124000c1e1100 */
[----:B0-----:R-:W-:-:S02]  /*275c0*/  @!P0 IMAD.MOV.U32 R5, RZ, RZ, R3 ;  /* 0x000000ffff058224 */ /* 0x001fc400078e0003 */
[----:B------:R-:W4:Y:S01]  /*275d0*/  LDL R3, [R1+0x16e4] ;  /* 0x0016e40001037983 */ /* 0x000f220000100800 */
[----:B------:R-:W-:Y:S02]  /*275e0*/  PRMT R85, RZ, 0x7610, R85 ;  /* 0x00007610ff557816 */ /* 0x000fe40000000055 */
[----:B------:R-:W-:Y:S02]  /*275f0*/  PRMT R84, RZ, 0x7610, R84 ;  /* 0x00007610ff547816 */ /* 0x000fe40000000054 */
[----:B------:R-:W-:Y:S02]  /*27600*/  PRMT R83, RZ, 0x7610, R83 ;  /* 0x00007610ff537816 */ /* 0x000fe40000000053 */
[----:B------:R-:W-:Y:S02]  /*27610*/  PRMT R81, RZ, 0x7610, R81 ;  /* 0x00007610ff517816 */ /* 0x000fe40000000051 */
[----:B------:R-:W-:Y:S02]  /*27620*/  PRMT R80, RZ, 0x7610, R80 ;  /* 0x00007610ff507816 */ /* 0x000fe40000000050 */
[----:B------:R-:W-:-:S02]  /*27630*/  PRMT R79, RZ, 0x7610, R79 ;  /* 0x00007610ff4f7816 */ /* 0x000fc4000000004f */
[----:B------:R-:W-:Y:S01]  /*27640*/  PRMT R78, RZ, 0x7610, R78 ;  /* 0x00007610ff4e7816 */ /* 0x000fe2000000004e */
[----:B---3--:R-:W-:Y:S02]  /*27650*/  @!P0 IMAD.MOV.U32 R4, RZ, RZ, R2 ;  /* 0x000000ffff048224 */ /* 0x008fe400078e0002 */
[----:B------:R-:W3:Y:S04]  /*27660*/  LDL R2, [R1+0x16e8] ;  /* 0x0016e80001027983 */ /* 0x000ee80000100800 */
[----:B------:R0:W3:Y:S02]  /*27670*/  @!P0 LDG.E.U8 R85, desc[UR60][R4.64] ;  /* 0x0000003c04558981 */ /* 0x0000e4000c1e1100 */
[----:B0-----:R-:W-:Y:S02]  /*27680*/  @!P0 IMAD.MOV.U32 R4, RZ, RZ, R13 ;  /* 0x000000ffff048224 */ /* 0x001fe400078e000d */
        /* <DEDUP_REMOVED lines=120> */
[----:B------:R-:W-:Y:S01]  /*27e10*/  PRMT R57, RZ, 0x7610, R57 ;  /* 0x00007610ff397816 */ /* 0x000fe20000000039 */
[----:B---3--:R-:W-:-:S02]  /*27e20*/  @!P0 IMAD.MOV.U32 R4, RZ, RZ, R2 ;  /* 0x000000ffff048224 */ /* 0x008fc400078e0002 */
        /* <DEDUP_REMOVED lines=14> */
[----:B------:R-:W-:Y:S02]  /*27f10*/  PRMT R32, RZ, 0x7610, R32 ;  /* 0x00007610ff207816 */ /* 0x000fe40000000020 */
[----:B------:R-:W-:Y:S01]  /*27f20*/  PRMT R33, RZ, 0x7610, R33 ;  /* 0x00007610ff217816 */ /* 0x000fe20000000021 */
[----:B------:R-:W3:Y:S04]  /*27f30*/  LDL R16, [R1+0x1784] ;  /* 0x0017840001107983 */ /* 0x000ee80000100800 */
[----:B------:R2:W3:Y:S04]  /*27f40*/  @!P0 LDG.E.U8 R59, desc[UR60][R4.64] ;  /* 0x0000003c043b8981 */ /* 0x0004e8000c1e1100 */
[----:B------:R-:W3:Y:S01]  /*27f50*/  LDL R15, [R1+0x1788] ;  /* 0x00178800010f7983 */ /* 0x000ee20000100800 */
        /* <DEDUP_REMOVED lines=40> */
[----:B0-----:R-:W-:-:S02]  /*281e0*/  @!P0 IMAD.MOV.U32 R4, RZ, RZ, R17 ;  /* 0x000000ffff048224 */ /* 0x001fc400078e0011 */
[----:B------:R-:W-:Y:S01]  /*281f0*/  @!P0 IMAD.MOV.U32 R5, RZ, RZ, R18 ;  /* 0x000000ffff058224 */ /* 0x000fe200078e0012 */
[----:B------:R-:W-:Y:S02]  /*28200*/  PRMT R39, RZ, 0x7610, R39 ;  /* 0x00007610ff277816 */ /* 0x000fe40000000027 */
[----:B------:R-:W-:Y:S01]  /*28210*/  PRMT R40, RZ, 0x7610, R40 ;  /* 0x00007610ff287816 */ /* 0x000fe20000000028 */
[----:B------:R-:W2:Y:S04]  /*28220*/  LDL R18, [R1+0x5e8] ;  /* 0x0005e80001127983 */ /* 0x000ea80000100800 */
[----:B------:R4:W2:Y:S01]  /*28230*/  @!P0 LDG.E.U8 R36, desc[UR60][R4.64] ;  /* 0x0000003c04248981 */ /* 0x0008a2000c1e1100 */
[----:B------:R-:W-:-:S03]  /*28240*/  PRMT R41, RZ, 0x7610, R41 ;  /* 0x00007610ff297816 */ /* 0x000fc60000000029 */
[----:B------:R-:W2:Y:S01]  /*28250*/  LDL R17, [R1+0x177c] ;  /* 0x00177c0001117983 */ /* 0x000ea20000100800 */
[----:B----4-:R-:W-:-:S03]  /*28260*/  @!P0 IMAD.MOV.U32 R4, RZ, RZ, R0 ;  /* 0x000000ffff048224 */ /* 0x010fc600078e0000 */
        /* <DEDUP_REMOVED lines=41> */
[----:B------:R-:W2:Y:S04]  /*28500*/  LDL R8, [R1+0x65c] ;  /* 0x00065c0001087983 */ /* 0x000ea80000100800 */
[----:B------:R0:W2:Y:S02]  /*28510*/  @!P0 LDG.E.U8 R44, desc[UR60][R4.64] ;  /* 0x0000003c042c8981 */ /* 0x0000a4000c1e1100 */
[----:B0-----:R-:W-:Y:S02]  /*28520*/  @!P0 IMAD.MOV.U32 R4, RZ, RZ, R6 ;  /* 0x000000ffff048224 */ /* 0x001fe400078e0006 */
[----:B------:R-:W-:Y:S01]  /*28530*/  @!P0 IMAD.MOV.U32 R5, RZ, RZ, R7 ;  /* 0x000000ffff058224 */ /* 0x000fe200078e0007 */
[----:B------:R-:W2:Y:S04]  /*28540*/  LDL R6, [R1+0x61c] ;  /* 0x00061c0001067983 */ /* 0x000ea80000100800 */
[----:B------:R-:W2:Y:S04]  /*28550*/  LDL R7, [R1+0x660] ;  /* 0x0006600001077983 */ /* 0x000ea80000100800 */
[----:B------:R0:W2:Y:S02]  /*28560*/  @!P0 LDG.E.U8 R45, desc[UR60][R4.64] ;  /* 0x0000003c042d8981 */ /* 0x0000a4000c1e1100 */
[----:B0-----:R-:W-:-:S02]  /*28570*/  @!P0 IMAD.MOV.U32 R5, RZ, RZ, R3 ;  /* 0x000000ffff058224 */ /* 0x001fc400078e0003 */
[----:B------:R-:W2:Y:S04]  /*28580*/  LDL R3, [R1+0x620] ;  /* 0x0006200001037983 */ /* 0x000ea80000100800 */
[----:B------:R-:W2:Y:S04]  /*28590*/  LDL.LU R218, [R1+0x198] ;  /* 0x0001980001da7983 */ /* 0x000ea80000300800 */
[----:B------:R-:W2:Y:S01]  /*285a0*/  LDL.LU R52, [R1+0x194] ;  /* 0x0001940001347983 */ /* 0x000ea20000300800 */
[----:B------:R-:W-:Y:S02]  /*285b0*/  PRMT R46, RZ, 0x7610, R46 ;  /* 0x00007610ff2e7816 */ /* 0x000fe4000000002e */
[----:B------:R-:W-:-:S02]  /*285c0*/  PRMT R47, RZ, 0x7610, R47 ;  /* 0x00007610ff2f7816 */ /* 0x000fc4000000002f */
[----:B------:R-:W-:Y:S02]  /*285d0*/  PRMT R49, RZ, 0x7610, R49 ;  /* 0x00007610ff317816 */ /* 0x000fe40000000031 */
[----:B------:R-:W-:Y:S02]  /*285e0*/  PRMT R50, RZ, 0x7610, R50 ;  /* 0x00007610ff327816 */ /* 0x000fe40000000032 */
[----:B------:R-:W-:Y:S01]  /*285f0*/  PRMT R252, RZ, 0x7610, R252 ;  /* 0x00007610fffc7816 */ /* 0x000fe200000000fc */
[----:B------:R-:W2:Y:S01]  /*28600*/  LDL.LU R54, [R1+0x190] ;  /* 0x0001900001367983 */ /* 0x000ea20000300800 */
[----:B------:R-:W-:Y:S02]  /*28610*/  PRMT R251, RZ, 0x7610, R251 ;  /* 0x00007610fffb7816 */ /* 0x000fe400000000fb */
[----:B------:R-:W-:Y:S02]  /*28620*/  PRMT R250, RZ, 0x7610, R250 ;  /* 0x00007610fffa7816 */ /* 0x000fe400000000fa */
[----:B------:R-:W-:Y:S01]  /*28630*/  PRMT R249, RZ, 0x7610, R249 ;  /* 0x00007610fff97816 */ /* 0x000fe200000000f9 */
[----:B---3--:R-:W-:-:S02]  /*28640*/  @!P0 IMAD.MOV.U32 R4, RZ, RZ, R2 ;  /* 0x000000ffff048224 */ /* 0x008fc400078e0002 */
[----:B------:R-:W3:Y:S04]  /*28650*/  LDL.LU R2, [R1+0x17c] ;  /* 0x00017c0001027983 */ /* 0x000ee80000300800 */
[----:B------:R0:W3:Y:S04]  /*28660*/  @!P0 LDG.E.U8 R46, desc[UR60][R4.64] ;  /* 0x0000003c042e8981 */ /* 0x0000e8000c1e1100 */
[----:B------:R-:W3:Y:S04]  /*28670*/  LDL.LU R51, [R1+0x15c] ;  /* 0x00015c0001337983 */ /* 0x000ee80000300800 */
[----:B------:R-:W3:Y:S04]  /*28680*/  LDL.LU R53, [R1+0x158] ;  /* 0x0001580001357983 */ /* 0x000ee80000300800 */
[----:B------:R-:W3:Y:S01]  /*28690*/  LDL.LU R55, [R1+0x154] ;  /* 0x0001540001377983 */ /* 0x000ee20000300800 */
[----:B0-----:R-:W-:-:S02]  /*286a0*/  @!P0 IMAD.MOV.U32 R4, RZ, RZ, R18 ;  /* 0x000000ffff048224 */ /* 0x001fc400078e0012 */
[----:B------:R-:W-:-:S05]  /*286b0*/  @!P0 IMAD.MOV.U32 R5, RZ, RZ, R19 ;  /* 0x000000ffff058224 */ /* 0x000fca00078e0013 */
[----:B------:R0:W3:Y:S02]  /*286c0*/  @!P0 LDG.E.U8 R47, desc[UR60][R4.64] ;  /* 0x0000003c042f8981 */ /* 0x0000e4000c1e1100 */
[----:B0-----:R-:W-:Y:S02]  /*286d0*/  @!P0 IMAD.MOV.U32 R4, RZ, RZ, R16 ;  /* 0x000000ffff048224 */ /* 0x001fe400078e0010 */
        /* <DEDUP_REMOVED lines=9> */
[----:B----4-:R-:W-:Y:S02]  /*28770*/  @!P0 IMAD.MOV.U32 R4, RZ, RZ, R0 ;  /* 0x000000ffff048224 */ /* 0x010fe400078e0000 */
[----:B------:R-:W4:Y:S04]  /*28780*/  LDL.LU R0, [R1+0x144] ;  /* 0x0001440001007983 */ /* 0x000f280000300800 */
[----:B------:R2:W4:Y:S04]  /*28790*/  @!P0 LDG.E.U8 R251, desc[UR60][R4.64] ;  /* 0x0000003c04fb8981 */ /* 0x000528000c1e1100 */
[----:B------:R-:W4:Y:S04]  /*287a0*/  LDL.LU R217, [R1+0x138] ;  /* 0x0001380001d97983 */ /* 0x000f280000300800 */
[----:B------:R-:W4:Y:S04]  /*287b0*/  LDL.LU R224, [R1+0x134] ;  /* 0x0001340001e07983 */ /* 0x000f280000300800 */
[----:B------:R-:W4:Y:S04]  /*287c0*/  LDL.LU R222, [R1+0x130] ;  /* 0x0001300001de7983 */ /* 0x000f280000300800 */
[----:B------:R-:W4:Y:S01]  /*287d0*/  LDL.LU R220, [R1+0x124] ;  /* 0x0001240001dc7983 */ /* 0x000f220000300800 */
[----:B--2---:R-:W-:-:S02]  /*287e0*/  @!P0 IMAD.MOV.U32 R4, RZ, RZ, R9 ;  /* 0x000000ffff048224 */ /* 0x004fc400078e0009 */
[----:B------:R-:W-:-:S05]  /*287f0*/  @!P0 IMAD.MOV.U32 R5, RZ, RZ, R10 ;  /* 0x000000ffff058224 */ /* 0x000fca00078e000a */
[----:B------:R0:W2:Y:S02]  /*28800*/  @!P0 LDG.E.U8 R250, desc[UR60][R4.64] ;  /* 0x0000003c04fa8981 */ /* 0x0000a4000c1e1100 */
[----:B0-----:R-:W-:Y:S02]  /*28810*/  @!P0 IMAD.MOV.U32 R4, RZ, RZ, R7 ;  /* 0x000000ffff048224 */ /* 0x001fe400078e0007 */
[----:B------:R-:W-:Y:S01]  /*28820*/  @!P0 IMAD.MOV.U32 R5, RZ, RZ, R8 ;  /* 0x000000ffff058224 */ /* 0x000fe200078e0008 */
[----:B------:R-:W-:-:S04]  /*28830*/  LOP3.LUT R8, R218, 0xffff, RZ, 0xc0, !PT ;  /* 0x0000ffffda087812 */ /* 0x000fc800078ec0ff */
[----:B------:R0:W2:Y:S04]  /*28840*/  @!P0 LDG.E.U8 R249, desc[UR60][R4.64] ;  /* 0x0000003c04f98981 */ /* 0x0000a8000c1e1100 */
[----:B------:R-:W2:Y:S01]  /*28850*/  LDL.LU R218, [R1+0x118] ;  /* 0x0001180001da7983 */ /* 0x000ea20000300800 */
[----:B0-----:R-:W-:Y:S01]  /*28860*/  @!P0 IMAD.MOV.U32 R5, RZ, RZ, R6 ;  /* 0x000000ffff058224 */ /* 0x001fe200078e0006 */
[----:B------:R-:W-:Y:S02]  /*28870*/  LOP3.LUT R6, R52, 0xffff, RZ, 0xc0, !PT ;  /* 0x0000ffff34067812 */ /* 0x000fe400078ec0ff */
[----:B------:R-:W2:Y:S01]  /*28880*/  LDL.LU R52, [R1+0x114] ;  /* 0x0001140001347983 */ /* 0x000ea20000300800 */
[----:B------:R-:W-:Y:S01]  /*28890*/  PRMT R248, RZ, 0x7610, R248 ;  /* 0x00007610fff87816 */ /* 0x000fe200000000f8 */
[----:B------:R-:W-:Y:S01]  /*288a0*/  @!P0 IMAD.MOV.U32 R4, RZ, RZ, R3 ;  /* 0x000000ffff048224 */ /* 0x000fe200078e0003 */
[----:B------:R-:W-:-:S02]  /*288b0*/  LOP3.LUT R3, R94, 0xffff, RZ, 0xc0, !PT ;  /* 0x0000ffff5e037812 */ /* 0x000fc400078ec0ff */
[----:B------:R-:W-:Y:S02]  /*288c0*/  LOP3.LUT R9, R90, 0xffff, RZ, 0xc0, !PT ;  /* 0x0000ffff5a097812 */ /* 0x000fe400078ec0ff */
[----:B------:R0:W2:Y:S01]  /*288d0*/  @!P0 LDG.E.U8 R248, desc[UR60][R4.64] ;  /* 0x0000003c04f88981 */ /* 0x0000a2000c1e1100 */
[----:B------:R-:W-:Y:S02]  /*288e0*/  LOP3.LUT R10, R92, 0xffff, RZ, 0xc0, !PT ;  /* 0x0000ffff5c0a7812 */ /* 0x000fe400078ec0ff */
[----:B0-----:R-:W-:Y:S02]  /*288f0*/  LOP3.LUT R5, R97, 0xffff, RZ, 0xc0, !PT ;  /* 0x0000ffff61057812 */ /* 0x001fe400078ec0ff */
[----:B------:R-:W-:Y:S02]  /*28900*/  LOP3.LUT R4, R54, 0xffff, RZ, 0xc0, !PT ;  /* 0x0000ffff36047812 */ /* 0x000fe400078ec0ff */
[----:B------:R-:W2:Y:S01]  /*28910*/  LDL.LU R54, [R1+0x110] ;  /* 0x0001100001367983 */ /* 0x000ea20000300800 */
[----:B------:R-:W-:-:S02]  /*28920*/  PRMT R92, R6, 0x3340, R5 ;  /* 0x00003340065c7816 */ /* 0x000fc40000000005 */
[----:B------:R-:W-:Y:S02]  /*28930*/  PRMT R94, R4, 0x3340, R3 ;  /* 0x00003340045e7816 */ /* 0x000fe40000000003 */
[----:B------:R-:W-:Y:S02]  /*28940*/  LOP3.LUT R5, R103, 0xffff, RZ, 0xc0, !PT ;  /* 0x0000ffff67057812 */ /* 0x000fe400078ec0ff */
[----:B------:R-:W-:Y:S02]  /*28950*/  PRMT R97, R10, 0x3340, R9 ;  /* 0x000033400a617816 */ /* 0x000fe40000000009 */
[----:B------:R-:W-:Y:S02]  /*28960*/  LOP3.LUT R3, R101, 0xffff, RZ, 0xc0, !PT ;  /* 0x0000ffff65037812 */ /* 0x000fe400078ec0ff */
[----:B------:R-:W-:Y:S02]  /*28970*/  LOP3.LUT R10, R99, 0xffff, RZ, 0xc0, !PT ;  /* 0x0000ffff630a7812 */ /* 0x000fe400078ec0ff */
[----:B------:R-:W-:-:S04]  /*28980*/  LOP3.LUT R9, R96, 0xffff, RZ, 0xc0, !PT ;  /* 0x0000ffff60097812 */ /* 0x000fc800078ec0ff */
[----:B------:R-:W-:Y:S02]  /*28990*/  PRMT R96, R10, 0x3340, R9 ;  /* 0x000033400a607816 */ /* 0x000fe40000000009 */
[----:B------:R-:W-:Y:S02]  /*289a0*/  LOP3.LUT R9, R98, 0xffff, RZ, 0xc0, !PT ;  /* 0x0000ffff62097812 */ /* 0x000fe400078ec0ff */
[----:B------:R-:W-:Y:S02]  /*289b0*/  LOP3.LUT R10, R100, 0xffff, RZ, 0xc0, !PT ;  /* 0x0000ffff640a7812 */ /* 0x000fe400078ec0ff */
[----:B---3--:R-:W-:Y:S02]  /*289c0*/  LOP3.LUT R7, R2, 0xffff, RZ, 0xc0, !PT ;  /* 0x0000ffff02077812 */ /* 0x008fe400078ec0ff */
[----:B------:R-:W3:Y:S02]  /*289d0*/  LDL.LU R2, [R1+0x104] ;  /* 0x0001040001027983 */ /* 0x000ee40000300800 */
[----:B------:R-:W-:-:S02]  /*289e0*/  PRMT R90, R8, 0x3340, R7 ;  /* 0x00003340085a7816 */ /* 0x000fc40000000007 */
[----:B------:R-:W-:Y:S02]  /*289f0*/  LOP3.LUT R8, R51, 0xffff, RZ, 0xc0, !PT ;  /* 0x0000ffff33087812 */ /* 0x000fe400078ec0ff */
[----:B------:R-:W-:Y:S01]  /*28a00*/  LOP3.LUT R6, R53, 0xffff, RZ, 0xc0, !PT ;  /* 0x0000ffff35067812 */ /* 0x000fe200078ec0ff */
[----:B------:R-:W3:Y:S01]  /*28a10*/  LDL.LU R51, [R1+0xf8] ;  /* 0x0000f80001337983 */ /* 0x000ee20000300800 */
[----:B------:R-:W-:-:S03]  /*28a20*/  LOP3.LUT R4, R55, 0xffff, RZ, 0xc0, !PT ;  /* 0x0000ffff37047812 */ /* 0x000fc600078ec0ff */
[----:B------:R-:W3:Y:S04]  /*28a30*/  LDL.LU R53, [R1+0xf4] ;  /* 0x0000f40001357983 */ /* 0x000ee80000300800 */
[----:B------:R-:W3:Y:S01]  /*28a40*/  LDL.LU R55, [R1+0xf0] ;  /* 0x0000f00001377983 */ /* 0x000ee20000300800 */
[----:B------:R-:W-:Y:S02]  /*28a50*/  PRMT R101, R6, 0x3340, R5 ;  /* 0x0000334006657816 */ /* 0x000fe40000000005 */
[----:B------:R-:W-:Y:S02]  /*28a60*/  LOP3.LUT R5, R105, 0xffff, RZ, 0xc0, !PT ;  /* 0x0000ffff69057812 */ /* 0x000fe400078ec0ff */
[----:B------:R-:W-:Y:S02]  /*28a70*/  PRMT R103, R4, 0x3340, R3 ;  /* 0x0000334004677816 */ /* 0x000fe40000000003 */
[----:B----4-:R-:W-:-:S02]  /*28a80*/  LOP3.LUT R7, R0, 0xffff, RZ, 0xc0, !PT ;  /* 0x0000ffff00077812 */ /* 0x010fc400078ec0ff */
[----:B------:R-:W4:Y:S04]  /*28a90*/  LDL.LU R0, [R1+0xec] ;  /* 0x0000ec0001007983 */ /* 0x000f280000300800 */
[----:B------:R-:W4:Y:S04]  /*28aa0*/  LDL.LU R20, [R1+0xe8] ;  /* 0x0000e80001147983 */ /* 0x000f280000300800 */
[----:B------:R-:W4:Y:S04]  /*28ab0*/  LDL.LU R21, [R1+0xe4] ;  /* 0x0000e40001157983 */ /* 0x000f280000300800 */
[----:B------:R-:W4:Y:S04]  /*28ac0*/  LDL.LU R23, [R1+0xdc] ;  /* 0x0000dc0001177983 */ /* 0x000f280000300800 */
[----:B------:R-:W4:Y:S04]  /*28ad0*/  LDL.LU R22, [R1+0xd4] ;  /* 0x0000d40001167983 */ /* 0x000f280000300800 */
[----:B------:R-:W4:Y:S04]  /*28ae0*/  LDL.LU R231, [R1+0x17e4] ;  /* 0x0017e40001e77983 */ /* 0x000f280000300800 */
[----:B------:R-:W4:Y:S04]  /*28af0*/  LDL.LU R229, [R1+0x17e8] ;  /* 0x0017e80001e57983 */ /* 0x000f280000300800 */
[----:B------:R-:W4:Y:S04]  /*28b00*/  LDL.LU R191, [R1+0x568] ;  /* 0x0005680001bf7983 */ /* 0x000f280000300800 */
[----:B------:R-:W4:Y:S01]  /*28b10*/  LDL.LU R221, [R1+0x594] ;  /* 0x0005940001dd7983 */ /* 0x000f220000300800 */
[----:B------:R-:W-:-:S03]  /*28b20*/  PRMT R99, R8, 0x3340, R7 ;  /* 0x0000334008637816 */ /* 0x000fc60000000007 */
[----:B------:R-:W4:Y:S01]  /*28b30*/  LDL.LU R226, [R1+0x17dc] ;  /* 0x0017dc0001e27983 */ /* 0x000f220000300800 */
[----:B------:R-:W-:Y:S02]  /*28b40*/  LOP3.LUT R8, R217, 0xffff, RZ, 0xc0, !PT ;  /* 0x0000ffffd9087812 */ /* 0x000fe400078ec0ff */
[----:B------:R-:W-:Y:S01]  /*28b50*/  LOP3.LUT R7, R220, 0xffff, RZ, 0xc0, !PT ;  /* 0x0000ffffdc077812 */ /* 0x000fe200078ec0ff */
[----:B------:R-:W4:Y:S01]  /*28b60*/  LDL.LU R223, [R1+0x17e0] ;  /* 0x0017e00001df7983 */ /* 0x000f220000300800 */
[----:B------:R-:W-:-:S03]  /*28b70*/  LOP3.LUT R6, R224, 0xffff, RZ, 0xc0, !PT ;  /* 0x0000ffffe0067812 */ /* 0x000fc600078ec0ff */
[----:B------:R-:W4:Y:S04]  /*28b80*/  LDL.LU R219, [R1+0x52c] ;  /* 0x00052c0001db7983 */ /* 0x000f280000300800 */
[----:B------:R-:W4:Y:S01]  /*28b90*/  LDL.LU R217, [R1+0x548] ;  /* 0x0005480001d97983 */ /* 0x000f220000300800 */
[----:B------:R-:W-:-:S03]  /*28ba0*/  LOP3.LUT R4, R222, 0xffff, RZ, 0xc0, !PT ;  /* 0x0000ffffde047812 */ /* 0x000fc600078ec0ff */
[----:B------:R-:W4:Y:S01]  /*28bb0*/  LDL.LU R224, [R1+0x508] ;  /* 0x0005080001e07983 */ /* 0x000f220000300800 */
[----:B------:R-:W-:-:S03]  /*28bc0*/  PRMT R98, R8, 0x3340, R7 ;  /* 0x0000334008627816 */ /* 0x000fc60000000007 */
[----:B------:R-:W4:Y:S01]  /*28bd0*/  LDL.LU R222, [R1+0x17d8] ;  /* 0x0017d80001de7983 */ /* 0x000f220000300800 */
[----:B------:R-:W-:-:S03]  /*28be0*/  PRMT R100, R6, 0x3340, R5 ;  /* 0x0000334006647816 */ /* 0x000fc60000000005 */
[----:B------:R-:W4:Y:S01]  /*28bf0*/  LDL.LU R220, [R1+0x4fc] ;  /* 0x0004fc0001dc7983 */ /* 0x000f220000300800 */
[----:B--2---:R-:W-:-:S03]  /*28c00*/  LOP3.LUT R8, R218, 0xffff, RZ, 0xc0, !PT ;  /* 0x0000ffffda087812 */ /* 0x004fc600078ec0ff */
[----:B------:R-:W2:Y:S01]  /*28c10*/  LDL.LU R218, [R1+0x524] ;  /* 0x0005240001da7983 */ /* 0x000ea20000300800 */
[----:B------:R-:W-:-:S03]  /*28c20*/  LOP3.LUT R6, R52, 0xffff, RZ, 0xc0, !PT ;  /* 0x0000ffff34067812 */ /* 0x000fc600078ec0ff */
[----:B------:R-:W2:Y:S01]  /*28c30*/  LDL.LU R52, [R1+0x4e4] ;  /* 0x0004e40001347983 */ /* 0x000ea20000300800 */
[----:B------:R-:W-:Y:S02]  /*28c40*/  LOP3.LUT R3, R102, 0xffff, RZ, 0xc0, !PT ;  /* 0x0000ffff66037812 */ /* 0x000fe400078ec0ff */
[----:B------:R-:W-:Y:S02]  /*28c50*/  PRMT R105, R10, 0x3340, R9 ;  /* 0x000033400a697816 */ /* 0x000fe40000000009 */
[----:B------:R-:W-:Y:S02]  /*28c60*/  PRMT R102, R4, 0x3340, R3 ;  /* 0x0000334004667816 */ /* 0x000fe40000000003 */
[----:B------:R-:W-:Y:S02]  /*28c70*/  LOP3.LUT R3, R109, 0xffff, RZ, 0xc0, !PT ;  /* 0x0000ffff6d037812 */ /* 0x000fe400078ec0ff */
[----:B------:R-:W-:Y:S02]  /*28c80*/  LOP3.LUT R5, R111, 0xffff, RZ, 0xc0, !PT ;  /* 0x0000ffff6f057812 */ /* 0x000fe400078ec0ff */
[----:B------:R-:W-:-:S02]  /*28c90*/  LOP3.LUT R10, R107, 0xffff, RZ, 0xc0, !PT ;  /* 0x0000ffff6b0a7812 */ /* 0x000fc400078ec0ff */
[----:B------:R-:W-:Y:S02]  /*28ca0*/  LOP3.LUT R9, R104, 0xffff, RZ, 0xc0, !PT ;  /* 0x0000ffff68097812 */ /* 0x000fe400078ec0ff */
[----:B------:R-:W-:Y:S02]  /*28cb0*/  PRMT R109, R6, 0x3340, R5 ;  /* 0x00003340066d7816 */ /* 0x000fe40000000005 */
[----:B------:R-:W-:Y:S02]  /*28cc0*/  LOP3.LUT R4, R54, 0xffff, RZ, 0xc0, !PT ;  /* 0x0000ffff36047812 */ /* 0x000fe400078ec0ff */
[----:B------:R-:W2:Y:S02]  /*28cd0*/  LDL.LU R54, [R1+0xe0] ;  /* 0x0000e00001367983 */ /* 0x000ea40000300800 */
[----:B------:R-:W-:Y:S02]  /*28ce0*/  PRMT R111, R4, 0x3340, R3 ;  /* 0x00003340046f7816 */ /* 0x000fe40000000003 */
[----:B------:R-:W-:-:S02]  /*28cf0*/  LOP3.LUT R3, R110, 0xffff, RZ, 0xc0, !PT ;  /* 0x0000ffff6e037812 */ /* 0x000fc400078ec0ff */
[----:B------:R-:W-:Y:S02]  /*28d00*/  PRMT R104, R10, 0x3340, R9 ;  /* 0x000033400a687816 */ /* 0x000fe40000000009 */
[----:B------:R-:W-:Y:S02]  /*28d10*/  LOP3.LUT R10, R108, 0xffff, RZ, 0xc0, !PT ;  /* 0x0000ffff6c0a7812 */ /* 0x000fe400078ec0ff */
[----:B------:R-:W-:Y:S02]  /*28d20*/  LOP3.LUT R9, R106, 0xffff, RZ, 0xc0, !PT ;  /* 0x0000ffff6a097812 */ /* 0x000fe400078ec0ff */
[----:B------:R-:W-:Y:S02]  /*28d30*/  LOP3.LUT R5, R113, 0xffff, RZ, 0xc0, !PT ;  /* 0x0000ffff71057812 */ /* 0x000fe400078ec0ff */
[----:B------:R-:W-:Y:S02]  /*28d40*/  PRMT R113, R10, 0x3340, R9 ;  /* 0x000033400a717816 */ /* 0x000fe40000000009 */
[----:B------:R-:W-:-:S02]  /*28d50*/  LOP3.LUT R9, R82, 0xffff, RZ, 0xc0, !PT ;  /* 0x0000ffff52097812 */ /* 0x000fc400078ec0ff */
[----:B------:R-:W-:-:S04]  /*28d60*/  LOP3.LUT R10, R112, 0xffff, RZ, 0xc0, !PT ;  /* 0x0000ffff700a7812 */ /* 0x000fc800078ec0ff */
[----:B------:R-:W-:Y:S02]  /*28d70*/  PRMT R112, R10, 0x3340, R9 ;  /* 0x000033400a707816 */ /* 0x000fe40000000009 */
[----:B---3--:R-:W-:Y:S02]  /*28d80*/  LOP3.LUT R7, R2, 0xffff, RZ, 0xc0, !PT ;  /* 0x0000ffff02077812 */ /* 0x008fe400078ec0ff */
[----:B------:R-:W3:Y:S02]  /*28d90*/  LDL.LU R2, [R1+0xd8] ;  /* 0x0000d80001027983 */ /* 0x000ee40000300800 */
[----:B------:R-:W-:Y:S02]  /*28da0*/  PRMT R107, R8, 0x3340, R7 ;  /* 0x00003340086b7816 */ /* 0x000fe40000000007 */
[----:B------:R-:W-:Y:S02]  /*28db0*/  LOP3.LUT R8, R51, 0xffff, RZ, 0xc0, !PT ;  /* 0x0000ffff33087812 */ /* 0x000fe400078ec0ff */
[----:B------:R-:W-:-:S02]  /*28dc0*/  LOP3.LUT R6, R53, 0xffff, RZ, 0xc0, !PT ;  /* 0x0000ffff35067812 */ /* 0x000fc400078ec0ff */
[----:B------:R-:W-:Y:S01]  /*28dd0*/  LOP3.LUT R4, R55, 0xffff, RZ, 0xc0, !PT ;  /* 0x0000ffff37047812 */ /* 0x000fe200078ec0ff */
[----:B------:R-:W3:Y:S04]  /*28de0*/  LDL.LU R51, [R1+0xd0] ;  /* 0x0000d00001337983 */ /* 0x000ee80000300800 */
[----:B------:R-:W3:Y:S04]  /*28df0*/  LDL.LU R53, [R1+0xcc] ;  /* 0x0000cc0001357983 */ /* 0x000ee80000300800 */
[----:B------:R-:W3:Y:S01]  /*28e00*/  LDL.LU R55, [R1+0xc8] ;  /* 0x0000c80001377983 */ /* 0x000ee20000300800 */
[----:B------:R-:W-:-:S02]  /*28e10*/  PRMT R110, R4, 0x3340, R3 ;  /* 0x00003340046e7816 */ /* 0x000fc40000000003 */
[----:B------:R-:W-:Y:S02]  /*28e20*/  LOP3.LUT R3, R115, 0xffff, RZ, 0xc0, !PT ;  /* 0x0000ffff73037812 */ /* 0x000fe400078ec0ff */
[----:B------:R-:W-:Y:S02]  /*28e30*/  PRMT R108, R6, 0x3340, R5 ;  /* 0x00003340066c7816 */ /* 0x000fe40000000005 */
[----:B----4-:R-:W-:Y:S02]  /*28e40*/  LOP3.LUT R7, R0, 0xffff, RZ, 0xc0, !PT ;  /* 0x0000ffff00077812 */ /* 0x010fe400078ec0ff */
[----:B------:R-:W4:Y:S01]  /*28e50*/  LDL.LU R0, [R1+0xc4] ;  /* 0x0000c40001007983 */ /* 0x000f220000300800 */
[----:B------:R-:W-:Y:S02]  /*28e60*/  LOP3.LUT R4, R23, 0xffff, RZ, 0xc0, !PT ;  /* 0x0000ffff17047812 */ /* 0x000fe400078ec0ff */
[----:B------:R-:W-:Y:S02]  /*28e70*/  PRMT R106, R8, 0x3340, R7 ;  /* 0x00003340086a7816 */ /* 0x000fe40000000007 */
[----:B------:R-:W-:-:S02]  /*28e80*/  PRMT R82, R4, 0x3340, R3 ;  /* 0x0000334004527816 */ /* 0x000fc40000000003 */
[----:B------:R-:W-:Y:S02]  /*28e90*/  PRMT R4, R221, 0x5410, R191 ;  /* 0x00005410dd047816 */ /* 0x000fe400000000bf */
[----:B------:R-:W4:Y:S01]  /*28ea0*/  LDL R221, [R1+0x5d8] ;  /* 0x0005d80001dd7983 */ /* 0x000f220000100800 */
[----:B------:R-:W-:Y:S02]  /*28eb0*/  LOP3.LUT R8, R20, 0xffff, RZ, 0xc0, !PT ;  /* 0x0000ffff14087812 */ /* 0x000fe400078ec0ff */
[----:B------:R-:W-:Y:S02]  /*28ec0*/  LOP3.LUT R7, R22, 0xffff, RZ, 0xc0, !PT ;  /* 0x0000ffff16077812 */ /* 0x000fe400078ec0ff */
[----:B------:R-:W-:Y:S02]  /*28ed0*/  LOP3.LUT R6, R21, 0xffff, RZ, 0xc0, !PT ;  /* 0x0000ffff15067812 */ /* 0x000fe400078ec0ff */
[----:B------:R-:W-:Y:S02]  /*28ee0*/  PRMT R115, R8, 0x3340, R7 ;  /* 0x0000334008737816 */ /* 0x000fe40000000007 */
[----:B------:R-:W-:-:S02]  /*28ef0*/  PRMT R8, R229, 0x5410, R231 ;  /* 0x00005410e5087816 */ /* 0x000fc400000000e7 */
[----:B------:R-:W-:Y:S02]  /*28f00*/  PRMT R9, R223, 0x5410, R226 ;  /* 0x00005410df097816 */ /* 0x000fe400000000e2 */
[----:B--2---:R-:W-:Y:S02]  /*28f10*/  PRMT R11, R52, 0x5410, R216 ;  /* 0x00005410340b7816 */ /* 0x004fe400000000d8 */
[----:B------:R-:W2:Y:S04]  /*28f20*/  LDL.LU R216, [R1+0x1bfc] ;  /* 0x001bfc0001d87983 */ /* 0x000ea80000300800 */
        /* <DEDUP_REMOVED lines=9> */
[----:B------:R-:W2:Y:S01]  /*28fc0*/  LDL.LU R23, [R1+0x4c8] ;  /* 0x0004c80001177983 */ /* 0x000ea20000300800 */
[----:B------:R-:W-:-:S03]  /*28fd0*/  LOP3.LUT R5, R117, 0xffff, RZ, 0xc0, !PT ;  /* 0x0000ffff75057812 */ /* 0x000fc600078ec0ff */
[----:B------:R-:W2:Y:S01]  /*28fe0*/  LDL.LU R19, [R1+0x4d8] ;  /* 0x0004d80001137983 */ /* 0x000ea20000300800 */
[----:B------:R-:W-:Y:S02]  /*28ff0*/  PRMT R117, R6, 0x3340, R5 ;  /* 0x0000334006757816 */ /* 0x000fe40000000005 */
[----:B------:R-:W-:Y:S02]  /*29000*/  PRMT R5, R217, 0x5410, R219 ;  /* 0x00005410d9057816 */ /* 0x000fe400000000db */
[----:B------:R-:W-:Y:S01]  /*29010*/  PRMT R10, R222, 0x5410, R224 ;  /* 0x00005410de0a7816 */ /* 0x000fe200000000e0 */
[----:B------:R-:W2:Y:S04]  /*29020*/  LDL.LU R219, [R1+0x4b8] ;  /* 0x0004b80001db7983 */ /* 0x000ea80000300800 */
[----:B------:R-:W2:Y:S04]  /*29030*/  LDL.LU R217, [R1+0x484] ;  /* 0x0004840001d97983 */ /* 0x000ea80000300800 */
[----:B------:R-:W2:Y:S01]  /*29040*/  LDL.LU R224, [R1+0x4a4] ;  /* 0x0004a40001e07983 */ /* 0x000ea20000300800 */
[----:B------:R-:W-:-:S03]  /*29050*/  PRMT R6, R218, 0x5410, R220 ;  /* 0x00005410da067816 */ /* 0x000fc600000000dc */
[----:B------:R-:W2:Y:S04]  /*29060*/  LDL.LU R222, [R1+0x480] ;  /* 0x0004800001de7983 */ /* 0x000ea80000300800 */
[----:B------:R-:W2:Y:S04]  /*29070*/  LDL.LU R220, [R1+0x4a0] ;  /* 0x0004a00001dc7983 */ /* 0x000ea80000300800 */
[----:B------:R-:W2:Y:S01]  /*29080*/  LDL.LU R218, [R1+0x458] ;  /* 0x0004580001da7983 */ /* 0x000ea20000300800 */
[----:B------:R-:W-:-:S03]  /*29090*/  LOP3.LUT R16, R54, 0xffff, RZ, 0xc0, !PT ;  /* 0x0000ffff36107812 */ /* 0x000fc600078ec0ff */
[----:B------:R-:W2:Y:S04]  /*290a0*/  LDL.LU R52, [R1+0x478] ;  /* 0x0004780001347983 */ /* 0x000ea80000300800 */
[----:B------:R-:W2:Y:S01]  /*290b0*/  LDL.LU R54, [R1+0x444] ;  /* 0x0004440001367983 */ /* 0x000ea20000300800 */
[----:B------:R-:W-:Y:S02]  /*290c0*/  PRMT R7, R114, 0x5410, R116 ;  /* 0x0000541072077816 */ /* 0x000fe40000000074 */
[----:B---3--:R-:W-:Y:S02]  /*290d0*/  LOP3.LUT R14, R2, 0xffff, RZ, 0xc0, !PT ;  /* 0x0000ffff020e7812 */ /* 0x008fe400078ec0ff */
[----:B------:R-:W3:Y:S01]  /*290e0*/  LDL.LU R2, [R1+0x464] ;  /* 0x0004640001027983 */ /* 0x000ee20000300800 */
[----:B------:R-:W-:-:S02]  /*290f0*/  LOP3.LUT R12, R51, 0xffff, RZ, 0xc0, !PT ;  /* 0x0000ffff330c7812 */ /* 0x000fc400078ec0ff */
[----:B------:R-:W-:Y:S02]  /*29100*/  LOP3.LUT R15, R53, 0xffff, RZ, 0xc0, !PT ;  /* 0x0000ffff350f7812 */ /* 0x000fe400078ec0ff */
[----:B------:R-:W-:Y:S01]  /*29110*/  LOP3.LUT R13, R55, 0xffff, RZ, 0xc0, !PT ;  /* 0x0000ffff370d7812 */ /* 0x000fe200078ec0ff */
[----:B------:R-:W3:Y:S04]  /*29120*/  LDL.LU R51, [R1+0x440] ;  /* 0x0004400001337983 */ /* 0x000ee80000300800 */
[----:B------:R-:W3:Y:S04]  /*29130*/  LDL.LU R53, [R1+0x460] ;  /* 0x0004600001357983 */ /* 0x000ee80000300800 */
[----:B------:R-:W3:Y:S01]  /*29140*/  LDL.LU R55, [R1+0x418] ;  /* 0x0004180001377983 */ /* 0x000ee20000300800 */
[----:B------:R-:W-:-:S02]  /*29150*/  PRMT R116, R14, 0x3340, R13 ;  /* 0x000033400e747816 */ /* 0x000fc4000000000d */
[----:B------:R-:W-:Y:S02]  /*29160*/  PRMT R114, R16, 0x3340, R15 ;  /* 0x0000334010727816 */ /* 0x000fe4000000000f */
[----:B----4-:R-:W-:Y:S02]  /*29170*/  LOP3.LUT R3, R0, 0xffff, RZ, 0xc0, !PT ;  /* 0x0000ffff00037812 */ /* 0x010fe400078ec0ff */
[----:B------:R-:W4:Y:S04]  /*29180*/  LDL.LU R0, [R1+0x438] ;  /* 0x0004380001007983 */ /* 0x000f280000300800 */
[----:B------:R-:W4:Y:S04]  /*29190*/  LDL.LU R14, [R1+0x4bc] ;  /* 0x0004bc00010e7983 */ /* 0x000f280000300800 */
[----:B------:R-:W4:Y:S01]  /*291a0*/  LDL.LU R13, [R1+0x498] ;  /* 0x00049800010d7983 */ /* 0x000f220000300800 */
[----:B------:R-:W-:-:S03]  /*291b0*/  PRMT R3, R12, 0x3340, R3 ;  /* 0x000033400c037816 */ /* 0x000fc60000000003 */
[----:B------:R-:W4:Y:S04]  /*291c0*/  LDL.LU R12, [R1+0x4f8] ;  /* 0x0004f800010c7983 */ /* 0x000f280000300800 */
[----:B------:R0:W-:Y:S04]  /*291d0*/  STS.128 [R221], R8 ;  /* 0x00000008dd007388 */ /* 0x0001e80000000c00 */
[----:B------:R1:W-:Y:S04]  /*291e0*/  STS.128 [R221+0x4000], R4 ;  /* 0x00400004dd007388 */ /* 0x0003e80000000c00 */
[----:B0-----:R-:W4:Y:S04]  /*291f0*/  LDL.LU R8, [R1+0x53c] ;  /* 0x00053c0001087983 */ /* 0x001f280000300800 */
[----:B------:R-:W4:Y:S01]  /*29200*/  LDL.LU R9, [R1+0x504] ;  /* 0x0005040001097983 */ /* 0x000f220000300800 */
[----:B--2---:R-:W-:-:S03]  /*29210*/  PRMT R20, R231, 0x5410, R21 ;  /* 0x00005410e7147816 */ /* 0x004fc60000000015 */
[----:B------:R-:W2:Y:S01]  /*29220*/  LDL.LU R231, [R1+0x404] ;  /* 0x0004040001e77983 */ /* 0x000ea20000300800 */
[----:B------:R-:W-:-:S03]  /*29230*/  PRMT R16, R191, 0x5410, R229 ;  /* 0x00005410bf107816 */ /* 0x000fc600000000e5 */
[----:B------:R-:W2:Y:S04]  /*29240*/  LDL.LU R10, [R1+0x424] ;  /* 0x00042400010a7983 */ /* 0x000ea80000300800 */
[----:B------:R-:W2:Y:S04]  /*29250*/  LDL.LU R229, [R1+0x400] ;  /* 0x0004000001e57983 */ /* 0x000ea80000300800 */
[----:B-1----:R-:W2:Y:S04]  /*29260*/  LDL.LU R6, [R1+0x420] ;  /* 0x0004200001067983 */ /* 0x002ea80000300800 */
[----:B------:R-:W2:Y:S01]  /*29270*/  LDL.LU R191, [R1+0x3d8] ;  /* 0x0003d80001bf7983 */ /* 0x000ea20000300800 */
[----:B------:R-:W-:-:S03]  /*29280*/  PRMT R21, R223, 0x5410, R226 ;  /* 0x00005410df157816 */ /* 0x000fc600000000e2 */
[----:B------:R-:W2:Y:S04]  /*29290*/  LDL.LU R15, [R1+0x3f8] ;  /* 0x0003f800010f7983 */ /* 0x000ea80000300800 */
[----:B------:R-:W2:Y:S04]  /*292a0*/  LDL.LU R226, [R1+0x3c4] ;  /* 0x0003c40001e27983 */ /* 0x000ea80000300800 */
[----:B------:R-:W2:Y:S04]  /*292b0*/  LDL.LU R11, [R1+0x3e4] ;  /* 0x0003e400010b7983 */ /* 0x000ea80000300800 */
[----:B------:R-:W2:Y:S04]  /*292c0*/  LDL.LU R223, [R1+0x3c0] ;  /* 0x0003c00001df7983 */ /* 0x000ea80000300800 */
[----:B------:R-:W2:Y:S01]  /*292d0*/  LDL.LU R7, [R1+0x3e0] ;  /* 0x0003e00001077983 */ /* 0x000ea20000300800 */
[----:B------:R-:W-:-:S03]  /*292e0*/  PRMT R23, R216, 0x5410, R23 ;  /* 0x00005410d8177816 */ /* 0x000fc60000000017 */
[----:B------:R-:W2:Y:S01]  /*292f0*/  LDL R216, [R1+0x5d4] ;  /* 0x0005d40001d87983 */ /* 0x000ea20000100800 */
[----:B------:R-:W-:Y:S02]  /*29300*/  PRMT R4, R220, 0x5410, R222 ;  /* 0x00005410dc047816 */ /* 0x000fe400000000de */
[----:B---3--:R-:W-:Y:S02]  /*29310*/  PRMT R5, R53, 0x5410, R51 ;  /* 0x0000541035057816 */ /* 0x008fe40000000033 */
[----:B----4-:R-:W-:Y:S02]  /*29320*/  PRMT R18, R18, 0x5410, R12 ;  /* 0x0000541012127816 */ /* 0x010fe4000000000c */
[----:B------:R-:W-:Y:S02]  /*29330*/  PRMT R12, R219, 0x5410, R13 ;  /* 0x00005410db0c7816 */ /* 0x000fe4000000000d */
[----:B------:R-:W3:Y:S01]  /*29340*/  LDL.LU R219, [R1+0x47c] ;  /* 0x00047c0001db7983 */ /* 0x000ee20000300800 */
[----:B------:R-:W-:-:S02]  /*29350*/  PRMT R13, R52, 0x5410, R218 ;  /* 0x00005410340d7816 */ /* 0x000fc400000000da */
[----:B------:R-:W-:Y:S02]  /*29360*/  PRMT R19, R19, 0x5410, R14 ;  /* 0x0000541013137816 */ /* 0x000fe4000000000e */
[----:B------:R-:W-:Y:S02]  /*29370*/  PRMT R14, R0, 0x5410, R55 ;  /* 0x00005410000e7816 */ /* 0x000fe40000000037 */
[----:B------:R-:W-:Y:S02]  /*29380*/  PRMT R17, R17, 0x5410, R8 ;  /* 0x0000541011117816 */ /* 0x000fe40000000008 */
[----:B------:R-:W-:Y:S02]  /*29390*/  PRMT R8, R224, 0x5410, R217 ;  /* 0x00005410e0087816 */ /* 0x000fe400000000d9 */
[----:B------:R-:W4:Y:S04]  /*293a0*/  LDL.LU R217, [R1+0x43c] ;  /* 0x00043c0001d97983 */ /* 0x000f280000300800 */
[----:B------:R-:W4:Y:S04]  /*293b0*/  LDL.LU R224, [R1+0x3fc] ;  /* 0x0003fc0001e07983 */ /* 0x000f280000300800 */
[----:B------:R-:W4:Y:S04]  /*293c0*/  LDL.LU R222, [R1+0x3bc] ;  /* 0x0003bc0001de7983 */ /* 0x000f280000300800 */
[----:B------:R-:W4:Y:S01]  /*293d0*/  LDL.LU R220, [R1+0x398] ;  /* 0x0003980001dc7983 */ /* 0x000f220000300800 */
[----:B------:R-:W-:-:S03]  /*293e0*/  PRMT R22, R22, 0x5410, R9 ;  /* 0x0000541016167816 */ /* 0x000fc60000000009 */
[----:B------:R-:W4:Y:S01]  /*293f0*/  LDL.LU R218, [R1+0x384] ;  /* 0x0003840001da7983 */ /* 0x000f220000300800 */
[----:B------:R-:W-:-:S03]  /*29400*/  PRMT R9, R2, 0x5410, R54 ;  /* 0x0000541002097816 */ /* 0x000fc60000000036 */
[----:B------:R-:W4:Y:S04]  /*29410*/  LDL.LU R52, [R1+0x380] ;  /* 0x0003800001347983 */ /* 0x000f280000300800 */
[----:B------:R-:W4:Y:S04]  /*29420*/  LDL.LU R54, [R1+0x37c] ;  /* 0x00037c0001367983 */ /* 0x000f280000300800 */
[----:B------:R-:W4:Y:S04]  /*29430*/  LDL.LU R2, [R1+0x358] ;  /* 0x0003580001027983 */ /* 0x000f280000300800 */
[----:B------:R-:W4:Y:S04]  /*29440*/  LDL.LU R51, [R1+0x344] ;  /* 0x0003440001337983 */ /* 0x000f280000300800 */
[----:B------:R-:W4:Y:S04]  /*29450*/  LDL.LU R53, [R1+0x340] ;  /* 0x0003400001357983 */ /* 0x000f280000300800 */
[----:B------:R-:W4:Y:S04]  /*29460*/  LDL.LU R55, [R1+0x33c] ;  /* 0x00033c0001377983 */ /* 0x000f280000300800 */
[----:B------:R-:W4:Y:S04]  /*29470*/  LDL.LU R0, [R1+0x318] ;  /* 0x0003180001007983 */ /* 0x000f280000300800 */
[----:B------:R0:W-:Y:S04]  /*29480*/  STS.128 [R221+0x8000], R20 ;  /* 0x00800014dd007388 */ /* 0x0001e80000000c00 */
[----:B------:R1:W-:Y:S01]  /*29490*/  STS.128 [R221+0xc000], R16 ;  /* 0x00c00010dd007388 */ /* 0x0003e20000000c00 */
[----:B--2---:R-:W-:-:S03]  /*294a0*/  PRMT R10, R10, 0x5410, R231 ;  /* 0x000054100a0a7816 */ /* 0x004fc600000000e7 */
[----:B------:R-:W2:Y:S01]  /*294b0*/  LDL.LU R231, [R1+0x1bf8] ;  /* 0x001bf80001e77983 */ /* 0x000ea20000300800 */
[----:B------:R-:W-:-:S03]  /*294c0*/  PRMT R6, R6, 0x5410, R229 ;  /* 0x0000541006067816 */ /* 0x000fc600000000e5 */
[----:B------:R-:W2:Y:S01]  /*294d0*/  LDL.LU R229, [R1+0x1bf4] ;  /* 0x001bf40001e57983 */ /* 0x000ea20000300800 */
[----:B------:R-:W-:-:S03]  /*294e0*/  PRMT R15, R15, 0x5410, R191 ;  /* 0x000054100f0f7816 */ /* 0x000fc600000000bf */
[----:B------:R-:W2:Y:S01]  /*294f0*/  LDL.LU R191, [R1+0x1bf0] ;  /* 0x001bf00001bf7983 */ /* 0x000ea20000300800 */
[----:B------:R-:W-:-:S03]  /*29500*/  PRMT R11, R11, 0x5410, R226 ;  /* 0x000054100b0b7816 */ /* 0x000fc600000000e2 */
[----:B------:R-:W2:Y:S01]  /*29510*/  LDL.LU R226, [R1+0x1bec] ;  /* 0x001bec0001e27983 */ /* 0x000ea20000300800 */
[----:B------:R-:W-:-:S03]  /*29520*/  PRMT R7, R7, 0x5410, R223 ;  /* 0x0000541007077816 */ /* 0x000fc600000000df */
[----:B------:R-:W2:Y:S04]  /*29530*/  LDL.LU R223, [R1+0x1be8] ;  /* 0x001be80001df7983 */ /* 0x000ea80000300800 */
[----:B0-----:R-:W3:Y:S04]  /*29540*/  LDL.LU R20, [R1+0x49c] ;  /* 0x00049c0001147983 */ /* 0x001ee80000300800 */
[----:B------:R-:W4:Y:S04]  /*29550*/  LDL.LU R21, [R1+0x45c] ;  /* 0x00045c0001157983 */ /* 0x000f280000300800 */
[----:B------:R-:W2:Y:S04]  /*29560*/  LDL.LU R22, [R1+0x41c] ;  /* 0x00041c0001167983 */ /* 0x000ea80000300800 */
[----:B------:R-:W2:Y:S04]  /*29570*/  LDL.LU R23, [R1+0x3dc] ;  /* 0x0003dc0001177983 */ /* 0x000ea80000300800 */
[----:B-1----:R-:W2:Y:S04]  /*29580*/  LDL.LU R221, [R1+0x1be4] ;  /* 0x001be40001dd7983 */ /* 0x002ea80000300800 */
[----:B------:R-:W2:Y:S04]  /*29590*/  LDL.LU R16, [R1+0x3b8] ;  /* 0x0003b80001107983 */ /* 0x000ea80000300800 */
[----:B------:R-:W2:Y:S04]  /*295a0*/  LDL.LU R17, [R1+0x378] ;  /* 0x0003780001117983 */ /* 0x000ea80000300800 */
[----:B------:R-:W2:Y:S04]  /*295b0*/  LDL.LU R18, [R1+0x338] ;  /* 0x0003380001127983 */ /* 0x000ea80000300800 */
[----:B------:R-:W2:Y:S04]  /*295c0*/  LDL.LU R19, [R1+0x2d8] ;  /* 0x0002d80001137983 */ /* 0x000ea80000300800 */
[----:B------:R0:W-:Y:S04]  /*295d0*/  STS.128 [R216], R12 ;  /* 0x0000000cd8007388 */ /* 0x0001e80000000c00 */
[----:B------:R1:W-:Y:S04]  /*295e0*/  STS.128 [R216+0x4000], R8 ;  /* 0x00400008d8007388 */ /* 0x0003e80000000c00 */
[----:B------:R1:W-:Y:S04]  /*295f0*/  STS.128 [R216+0x8000], R4 ;  /* 0x00800004d8007388 */ /* 0x0003e80000000c00 */
[----:B0-----:R-:W2:Y:S04]  /*29600*/  LDL.LU R12, [R1+0x3a4] ;  /* 0x0003a400010c7983 */ /* 0x001ea80000300800 */
[----:B------:R-:W2:Y:S04]  /*29610*/  LDL.LU R13, [R1+0x364] ;  /* 0x00036400010d7983 */ /* 0x000ea80000300800 */
[----:B------:R-:W2:Y:S04]  /*29620*/  LDL.LU R14, [R1+0x324] ;  /* 0x00032400010e7983 */ /* 0x000ea80000300800 */
[----:B------:R-:W2:Y:S04]  /*29630*/  LDL.LU R15, [R1+0x31c] ;  /* 0x00031c00010f7983 */ /* 0x000ea80000300800 */
[----:B-1----:R-:W2:Y:S04]  /*29640*/  LDL.LU R8, [R1+0x3a0] ;  /* 0x0003a00001087983 */ /* 0x002ea80000300800 */
[----:B------:R-:W2:Y:S04]  /*29650*/  LDL.LU R9, [R1+0x360] ;  /* 0x0003600001097983 */ /* 0x000ea80000300800 */
[----:B------:R-:W2:Y:S04]  /*29660*/  LDL.LU R10, [R1+0x320] ;  /* 0x00032000010a7983 */ /* 0x000ea80000300800 */
[----:B------:R-:W2:Y:S04]  /*29670*/  LDL.LU R11, [R1+0x2fc] ;  /* 0x0002fc00010b7983 */ /* 0x000ea80000300800 */
[----:B------:R-:W2:Y:S04]  /*29680*/  LDL.LU R4, [R1+0x39c] ;  /* 0x00039c0001047983 */ /* 0x000ea80000300800 */
[----:B------:R-:W2:Y:S04]  /*29690*/  LDL.LU R5, [R1+0x35c] ;  /* 0x00035c0001057983 */ /* 0x000ea80000300800 */
[----:B------:R-:W2:Y:S04]  /*296a0*/  LDL.LU R6, [R1+0x304] ;  /* 0x0003040001067983 */ /* 0x000ea80000300800 */
[----:B------:R-:W2:Y:S01]  /*296b0*/  LDL.LU R7, [R1+0x300] ;  /* 0x0003000001077983 */ /* 0x000ea20000300800 */
[----:B---3--:R-:W-:-:S02]  /*296c0*/  PRMT R20, R20, 0x5410, R219 ;  /* 0x0000541014147816 */ /* 0x008fc400000000db */
[----:B----4-:R-:W-:Y:S01]  /*296d0*/  PRMT R21, R21, 0x5410, R217 ;  /* 0x0000541015157816 */ /* 0x010fe200000000d9 */
[----:B------:R-:W3:Y:S04]  /*296e0*/  LDL.LU R219, [R1+0x1be0] ;  /* 0x001be00001db7983 */ /* 0x000ee80000300800 */
[----:B------:R-:W4:Y:S01]  /*296f0*/  LDL.LU R217, [R1+0x1bdc] ;  /* 0x001bdc0001d97983 */ /* 0x000f220000300800 */
[----:B--2---:R-:W-:Y:S02]  /*29700*/  PRMT R22, R22, 0x5410, R224 ;  /* 0x0000541016167816 */ /* 0x004fe400000000e0 */
[----:B------:R-:W-:Y:S01]  /*29710*/  PRMT R23, R23, 0x5410, R222 ;  /* 0x0000541017177816 */ /* 0x000fe200000000de */
[----:B------:R-:W2:Y:S04]  /*29720*/  LDL.LU R224, [R1+0x1bd8] ;  /* 0x001bd80001e07983 */ /* 0x000ea80000300800 */
[----:B------:R-:W2:Y:S01]  /*29730*/  LDL.LU R222, [R1+0x1bd4] ;  /* 0x001bd40001de7983 */ /* 0x000ea20000300800 */
[----:B------:R-:W-:-:S03]  /*29740*/  PRMT R16, R16, 0x5410, R220 ;  /* 0x0000541010107816 */ /* 0x000fc600000000dc */
[----:B------:R-:W3:Y:S01]  /*29750*/  LDL.LU R220, [R1+0x1bd0] ;  /* 0x001bd00001dc7983 */ /* 0x000ee20000300800 */
[----:B------:R-:W-:Y:S02]  /*29760*/  PRMT R17, R17, 0x5410, R2 ;  /* 0x0000541011117816 */ /* 0x000fe40000000002 */
[----:B------:R-:W-:Y:S02]  /*29770*/  PRMT R18, R18, 0x5410, R0 ;  /* 0x0000541012127816 */ /* 0x000fe40000000000 */
[----:B------:R-:W-:Y:S02]  /*29780*/  PRMT R12, R12, 0x5410, R218 ;  /* 0x000054100c0c7816 */ /* 0x000fe400000000da */
[----:B------:R-:W4:Y:S01]  /*29790*/  LDL.LU R218, [R1+0x1bcc] ;  /* 0x001bcc0001da7983 */ /* 0x000f220000300800 */
[----:B------:R-:W-:-:S03]  /*297a0*/  PRMT R8, R8, 0x5410, R52 ;  /* 0x0000541008087816 */ /* 0x000fc60000000034 */
[----:B------:R-:W2:Y:S01]  /*297b0*/  LDL.LU R52, [R1+0x1bc8] ;  /* 0x001bc80001347983 */ /* 0x000ea20000300800 */
[----:B------:R-:W-:Y:S02]  /*297c0*/  PRMT R4, R4, 0x5410, R54 ;  /* 0x0000541004047816 */ /* 0x000fe40000000036 */
[----:B------:R-:W-:Y:S01]  /*297d0*/  PRMT R13, R13, 0x5410, R51 ;  /* 0x000054100d0d7816 */ /* 0x000fe20000000033 */
[----:B------:R-:W3:Y:S04]  /*297e0*/  LDL.LU R54, [R1+0x1bc4] ;  /* 0x001bc40001367983 */ /* 0x000ee80000300800 */
[----:B------:R-:W4:Y:S04]  /*297f0*/  LDL.LU R2, [R1+0x1bc0] ;  /* 0x001bc00001027983 */ /* 0x000f280000300800 */
[----:B------:R-:W2:Y:S01]  /*29800*/  LDL.LU R51, [R1+0x1bbc] ;  /* 0x001bbc0001337983 */ /* 0x000ea20000300800 */
[----:B------:R-:W-:-:S02]  /*29810*/  PRMT R9, R9, 0x5410, R53 ;  /* 0x0000541009097816 */ /* 0x000fc40000000035 */
[----:B------:R-:W-:Y:S01]  /*29820*/  PRMT R5, R5, 0x5410, R55 ;  /* 0x0000541005057816 */ /* 0x000fe20000000037 */
[----:B------:R-:W3:Y:S04]  /*29830*/  LDL.LU R53, [R1+0x1bb8] ;  /* 0x001bb80001357983 */ /* 0x000ee80000300800 */
[----:B------:R-:W4:Y:S04]  /*29840*/  LDL.LU R55, [R1+0x1bb4] ;  /* 0x001bb40001377983 */ /* 0x000f280000300800 */
[----:B------:R-:W3:Y:S01]  /*29850*/  LDL.LU R0, [R1+0x1bb0] ;  /* 0x001bb00001007983 */ /* 0x000ee20000300800 */
[----:B------:R-:W-:-:S02]  /*29860*/  PRMT R14, R14, 0x5410, R6 ;  /* 0x000054100e0e7816 */ /* 0x000fc40000000006 */
[----:B------:R-:W-:Y:S02]  /*29870*/  PRMT R6, R15, 0x5410, R11 ;  /* 0x000054100f067816 */ /* 0x000fe4000000000b */
[----:B------:R-:W-:Y:S01]  /*29880*/  PRMT R10, R10, 0x5410, R7 ;  /* 0x000054100a0a7816 */ /* 0x000fe20000000007 */
[----:B------:R0:W-:Y:S01]  /*29890*/  STS.128 [R216+0xc000], R20 ;  /* 0x00c00014d8007388 */ /* 0x0001e20000000c00 */
[----:B--2---:R-:W-:Y:S02]  /*298a0*/  PRMT R7, R51, 0x5410, R52 ;  /* 0x0000541033077816 */ /* 0x004fe40000000034 */
[----:B----4-:R-:W-:Y:S02]  /*298b0*/  PRMT R15, R55, 0x5410, R2 ;  /* 0x00005410370f7816 */ /* 0x010fe40000000002 */
[----:B---3--:R-:W-:Y:S02]  /*298c0*/  PRMT R19, R0, 0x5410, R19 ;  /* 0x0000541000137816 */ /* 0x008fe40000000013 */
[----:B------:R-:W2:Y:S04]  /*298d0*/  LDL.LU R0, [R1+0x1bac] ;  /* 0x001bac0001007983 */ /* 0x000ea80000300800 */
[----:B------:R-:W3:Y:S04]  /*298e0*/  LDL.LU R2, [R1+0x1ba8] ;  /* 0x001ba80001027983 */ /* 0x000ee80000300800 */
[----:B------:R-:W4:Y:S01]  /*298f0*/  LDL.LU R55, [R1+0x1ba4] ;  /* 0x001ba40001377983 */ /* 0x000f220000300800 */
[----:B------:R-:W-:-:S03]  /*29900*/  PRMT R11, R53, 0x5410, R54 ;  /* 0x00005410350b7816 */ /* 0x000fc60000000036 */
[----:B------:R-:W2:Y:S04]  /*29910*/  LDL.LU R54, [R1+0x1ba0] ;  /* 0x001ba00001367983 */ /* 0x000ea80000300800 */
[----:B------:R-:W3:Y:S04]  /*29920*/  LDL.LU R53, [R1+0x1b9c] ;  /* 0x001b9c0001357983 */ /* 0x000ee80000300800 */
[----:B------:R-:W4:Y:S04]  /*29930*/  LDL.LU R52, [R1+0x1b98] ;  /* 0x001b980001347983 */ /* 0x000f280000300800 */
[----:B------:R-:W2:Y:S04]  /*29940*/  LDL.LU R51, [R1+0x1b94] ;  /* 0x001b940001337983 */ /* 0x000ea80000300800 */
[----:B0-----:R-:W3:Y:S04]  /*29950*/  LDL.LU R216, [R1+0x1b90] ;  /* 0x001b900001d87983 */ /* 0x001ee80000300800 */
[----:B------:R-:W4:Y:S01]  /*29960*/  LDL R23, [R1+0x5d0] ;  /* 0x0005d00001177983 */ /* 0x000f220000100800 */
[----:B------:R-:W-:-:S03]  /*29970*/  PRMT R20, R218, 0x5410, R217 ;  /* 0x00005410da147816 */ /* 0x000fc600000000d9 */
[----:B------:R-:W3:Y:S04]  /*29980*/  LDL.LU R217, [R1+0x1b8c] ;  /* 0x001b8c0001d97983 */ /* 0x000ee80000300800 */
[----:B------:R-:W3:Y:S01]  /*29990*/  LDL.LU R218, [R1+0x1b88] ;  /* 0x001b880001da7983 */ /* 0x000ee20000300800 */
[----:B------:R-:W-:Y:S02]  /*299a0*/  PRMT R21, R226, 0x5410, R225 ;  /* 0x00005410e2157816 */ /* 0x000fe400000000e1 */
[----:B------:R-:W-:Y:S01]  /*299b0*/  PRMT R22, R167, 0x5410, R232 ;  /* 0x00005410a7167816 */ /* 0x000fe200000000e8 */
[----:B----4-:R0:W-:Y:S04]  /*299c0*/  STS.128 [R23], R16 ;  /* 0x0000001017007388 */ /* 0x0101e80000000c00 */
[----:B------:R1:W-:Y:S04]  /*299d0*/  STS.128 [R23+0x4000], R12 ;  /* 0x0040000c17007388 */ /* 0x0003e80000000c00 */
[----:B------:R4:W-:Y:S01]  /*299e0*/  STS.128 [R23+0x8000], R8 ;  /* 0x0080000817007388 */ /* 0x0009e20000000c00 */
[----:B0-----:R-:W-:-:S02]  /*299f0*/  PRMT R16, R220, 0x5410, R219 ;  /* 0x00005410dc107816 */ /* 0x001fc400000000db */
[----:B-1----:R-:W-:Y:S01]  /*29a00*/  PRMT R12, R222, 0x5410, R221 ;  /* 0x00005410de0c7816 */ /* 0x002fe200000000dd */
[----:B------:R-:W3:Y:S04]  /*29a10*/  LDL.LU R219, [R1+0x1b84] ;  /* 0x001b840001db7983 */ /* 0x000ee80000300800 */
[----:B------:R-:W3:Y:S04]  /*29a20*/  LDL.LU R220, [R1+0x1b80] ;  /* 0x001b800001dc7983 */ /* 0x000ee80000300800 */
[----:B------:R-:W3:Y:S04]  /*29a30*/  LDL.LU R221, [R1+0x1b7c] ;  /* 0x001b7c0001dd7983 */ /* 0x000ee80000300800 */
[----:B------:R-:W3:Y:S01]  /*29a40*/  LDL.LU R222, [R1+0x1b78] ;  /* 0x001b780001de7983 */ /* 0x000ee20000300800 */
[----:B----4-:R-:W-:-:S03]  /*29a50*/  PRMT R8, R224, 0x5410, R223 ;  /* 0x00005410e0087816 */ /* 0x010fc600000000df */
[----:B------:R-:W3:Y:S04]  /*29a60*/  LDL.LU R223, [R1+0x1b74] ;  /* 0x001b740001df7983 */ /* 0x000ee80000300800 */
[----:B------:R-:W3:Y:S04]  /*29a70*/  LDL.LU R224, [R1+0x1b70] ;  /* 0x001b700001e07983 */ /* 0x000ee80000300800 */
[----:B------:R-:W3:Y:S04]  /*29a80*/  LDL.LU R225, [R1+0x1b6c] ;  /* 0x001b6c0001e17983 */ /* 0x000ee80000300800 */
[----:B------:R-:W3:Y:S01]  /*29a90*/  LDL.LU R226, [R1+0x1b68] ;  /* 0x001b680001e27983 */ /* 0x000ee20000300800 */
[----:B------:R-:W-:-:S03]  /*29aa0*/  PRMT R17, R191, 0x5410, R227 ;  /* 0x00005410bf117816 */ /* 0x000fc600000000e3 */
[----:B------:R-:W3:Y:S04]  /*29ab0*/  LDL.LU R227, [R1+0x1b64] ;  /* 0x001b640001e37983 */ /* 0x000ee80000300800 */
[----:B------:R-:W4:Y:S01]  /*29ac0*/  LDL R191, [R1+0x5cc] ;  /* 0x0005cc0001bf7983 */ /* 0x000f220000100800 */
[----:B------:R-:W-:Y:S02]  /*29ad0*/  PRMT R13, R229, 0x5410, R228 ;  /* 0x00005410e50d7816 */ /* 0x000fe400000000e4 */
[----:B------:R-:W-:Y:S01]  /*29ae0*/  PRMT R9, R231, 0x5410, R230 ;  /* 0x00005410e7097816 */ /* 0x000fe200000000e6 */
[----:B------:R-:W3:Y:S04]  /*29af0*/  LDL.LU R228, [R1+0x1b60] ;  /* 0x001b600001e47983 */ /* 0x000ee80000300800 */
[----:B------:R-:W3:Y:S04]  /*29b00*/  LDL.LU R229, [R1+0x1b5c] ;  /* 0x001b5c0001e57983 */ /* 0x000ee80000300800 */
[----:B------:R-:W3:Y:S04]  /*29b10*/  LDL.LU R230, [R1+0x1b58] ;  /* 0x001b580001e67983 */ /* 0x000ee80000300800 */
[----:B------:R-:W3:Y:S04]  /*29b20*/  LDL.LU R231, [R1+0x1b54] ;  /* 0x001b540001e77983 */ /* 0x000ee80000300800 */
[----:B------:R-:W3:Y:S04]  /*29b30*/  LDL.LU R232, [R1+0x1b50] ;  /* 0x001b500001e87983 */ /* 0x000ee80000300800 */
[----:B------:R-:W2:Y:S01]  /*29b40*/  LDL R167, [R1+0x5c8] ;  /* 0x0005c80001a77983 */ /* 0x000ea20000100800 */
[----:B------:R-:W-:-:S02]  /*29b50*/  PRMT R18, R234, 0x5410, R233 ;  /* 0x00005410ea127816 */ /* 0x000fc400000000e9 */
[----:B------:R-:W-:Y:S01]  /*29b60*/  PRMT R14, R236, 0x5410, R235 ;  /* 0x00005410ec0e7816 */ /* 0x000fe200000000eb */
[----:B------:R-:W3:Y:S04]  /*29b70*/  LDL.LU R233, [R1+0x1b4c] ;  /* 0x001b4c0001e97983 */ /* 0x000ee80000300800 */
[----:B------:R-:W3:Y:S04]  /*29b80*/  LDL.LU R234, [R1+0x1b48] ;  /* 0x001b480001ea7983 */ /* 0x000ee80000300800 */
[----:B------:R-:W3:Y:S04]  /*29b90*/  LDL.LU R235, [R1+0x1b44] ;  /* 0x001b440001eb7983 */ /* 0x000ee80000300800 */
[----:B------:R-:W3:Y:S01]  /*29ba0*/  LDL.LU R236, [R1+0x1b40] ;  /* 0x001b400001ec7983 */ /* 0x000ee20000300800 */
[----:B------:R-:W-:-:S03]  /*29bb0*/  PRMT R10, R238, 0x5410, R237 ;  /* 0x00005410ee0a7816 */ /* 0x000fc600000000ed */
[----:B------:R0:W-:Y:S04]  /*29bc0*/  STS.128 [R23+0xc000], R4 ;  /* 0x00c0000417007388 */ /* 0x0001e80000000c00 */
[----:B------:R-:W3:Y:S04]  /*29bd0*/  LDL.LU R237, [R1+0x1b3c] ;  /* 0x001b3c0001ed7983 */ /* 0x000ee80000300800 */
[----:B------:R-:W3:Y:S01]  /*29be0*/  LDL.LU R238, [R1+0x1b38] ;  /* 0x001b380001ee7983 */ /* 0x000ee20000300800 */
[----:B------:R-:W-:Y:S02]  /*29bf0*/  PRMT R19, R242, 0x5410, R241 ;  /* 0x00005410f2137816 */ /* 0x000fe400000000f1 */
[----:B------:R-:W-:-:S02]  /*29c00*/  PRMT R15, R244, 0x5410, R243 ;  /* 0x00005410f40f7816 */ /* 0x000fc400000000f3 */
[----:B------:R-:W-:Y:S02]  /*29c10*/  PRMT R11, R246, 0x5410, R245 ;  /* 0x00005410f60b7816 */ /* 0x000fe400000000f5 */
[----:B0-----:R-:W-:Y:S02]  /*29c20*/  PRMT R23, R240, 0x5410, R239 ;  /* 0x00005410f0177816 */ /* 0x001fe400000000ef */
[----:B------:R-:W3:Y:S04]  /*29c30*/  LDL.LU R239, [R1+0x1b34] ;  /* 0x001b340001ef7983 */ /* 0x000ee80000300800 */
[----:B------:R-:W3:Y:S04]  /*29c40*/  LDL.LU R240, [R1+0x1b30] ;  /* 0x001b300001f07983 */ /* 0x000ee80000300800 */
[----:B------:R-:W3:Y:S04]  /*29c50*/  LDL.LU R241, [R1+0x1b2c] ;  /* 0x001b2c0001f17983 */ /* 0x000ee80000300800 */
[----:B------:R-:W3:Y:S04]  /*29c60*/  LDL.LU R242, [R1+0x1b28] ;  /* 0x001b280001f27983 */ /* 0x000ee80000300800 */
[----:B------:R-:W3:Y:S04]  /*29c70*/  LDL.LU R243, [R1+0x1b24] ;  /* 0x001b240001f37983 */ /* 0x000ee80000300800 */
[----:B------:R-:W3:Y:S04]  /*29c80*/  LDL.LU R244, [R1+0x1b20] ;  /* 0x001b200001f47983 */ /* 0x000ee80000300800 */
[----:B------:R-:W3:Y:S04]  /*29c90*/  LDL.LU R245, [R1+0x1b1c] ;  /* 0x001b1c0001f57983 */ /* 0x000ee80000300800 */
[----:B------:R-:W3:Y:S01]  /*29ca0*/  LDL.LU R246, [R1+0x1b18] ;  /* 0x001b180001f67983 */ /* 0x000ee20000300800 */
[----:B------:R-:W-:-:S02]  /*29cb0*/  PRMT R4, R184, 0x5410, R247 ;  /* 0x00005410b8047816 */ /* 0x000fc400000000f7 */
[----:B------:R-:W-:Y:S01]  /*29cc0*/  PRMT R5, R186, 0x5410, R185 ;  /* 0x00005410ba057816 */ /* 0x000fe200000000b9 */
        /* <DEDUP_REMOVED lines=9> */
[----:B------:R-:W3:Y:S04]  /*29d60*/  LDL.LU R190, [R1+0x1af8] ;  /* 0x001af80001be7983 */ /* 0x000ee80000300800 */
[----:B----4-:R0:W-:Y:S02]  /*29d70*/  STS.128 [R191], R20 ;  /* 0x00000014bf007388 */ /* 0x0101e40000000c00 */
[----:B0-----:R-:W-:Y:S01]  /*29d80*/  IMAD.MOV.U32 R23, RZ, RZ, R191 ;  /* 0x000000ffff177224 */ /* 0x001fe200078e00bf */
[----:B------:R-:W-:Y:S01]  /*29d90*/  PRMT R20, R193, 0x5410, R192 ;  /* 0x00005410c1147816 */ /* 0x000fe200000000c0 */
[----:B------:R-:W4:Y:S04]  /*29da0*/  LDL.LU R191, [R1+0x1af4] ;  /* 0x001af40001bf7983 */ /* 0x000f280000300800 */
[----:B------:R0:W-:Y:S04]  /*29db0*/  STS.128 [R23+0x4000], R16 ;  /* 0x0040001017007388 */ /* 0x0001e80000000c00 */
[----:B------:R-:W4:Y:S04]  /*29dc0*/  LDL.LU R192, [R1+0x1af0] ;  /* 0x001af00001c07983 */ /* 0x000f280000300800 */
[----:B------:R-:W4:Y:S04]  /*29dd0*/  LDL.LU R193, [R1+0x1aec] ;  /* 0x001aec0001c17983 */ /* 0x000f280000300800 */
[----:B------:R1:W-:Y:S01]  /*29de0*/  STS.128 [R23+0x8000], R12 ;  /* 0x0080000c17007388 */ /* 0x0003e20000000c00 */
[----:B------:R-:W-:-:S02]  /*29df0*/  PRMT R21, R199, 0x5410, R198 ;  /* 0x00005410c7157816 */ /* 0x000fc400000000c6 */
[----:B------:R-:W-:Y:S02]  /*29e00*/  PRMT R22, R205, 0x5410, R204 ;  /* 0x00005410cd167816 */ /* 0x000fe400000000cc */
[----:B0-----:R-:W-:Y:S02]  /*29e10*/  PRMT R16, R195, 0x5410, R194 ;  /* 0x00005410c3107816 */ /* 0x001fe400000000c2 */
[----:B------:R-:W4:Y:S04]  /*29e20*/  LDL.LU R194, [R1+0x1ae8] ;  /* 0x001ae80001c27983 */ /* 0x000f280000300800 */
[----:B------:R-:W4:Y:S01]  /*29e30*/  LDL.LU R195, [R1+0x1ae4] ;  /* 0x001ae40001c37983 */ /* 0x000f220000300800 */
[----:B-1----:R-:W-:-:S03]  /*29e40*/  PRMT R12, R197, 0x5410, R196 ;  /* 0x00005410c50c7816 */ /* 0x002fc600000000c4 */
[----:B------:R-:W4:Y:S04]  /*29e50*/  LDL.LU R196, [R1+0x1ae0] ;  /* 0x001ae00001c47983 */ /* 0x000f280000300800 */
[----:B------:R-:W4:Y:S04]  /*29e60*/  LDL.LU R197, [R1+0x1adc] ;  /* 0x001adc0001c57983 */ /* 0x000f280000300800 */
[----:B------:R-:W4:Y:S04]  /*29e70*/  LDL.LU R198, [R1+0x1ad8] ;  /* 0x001ad80001c67983 */ /* 0x000f280000300800 */
[----:B------:R-:W4:Y:S01]  /*29e80*/  LDL.LU R199, [R1+0x1ad4] ;  /* 0x001ad40001c77983 */ /* 0x000f220000300800 */
[----:B------:R-:W-:-:S02]  /*29e90*/  PRMT R17, R201, 0x5410, R200 ;  /* 0x00005410c9117816 */ /* 0x000fc400000000c8 */
[----:B------:R-:W-:Y:S01]  /*29ea0*/  PRMT R13, R203, 0x5410, R202 ;  /* 0x00005410cb0d7816 */ /* 0x000fe200000000ca */
[----:B------:R-:W4:Y:S04]  /*29eb0*/  LDL.LU R200, [R1+0x1ad0] ;  /* 0x001ad00001c87983 */ /* 0x000f280000300800 */
[----:B------:R-:W4:Y:S04]  /*29ec0*/  LDL.LU R201, [R1+0x1acc] ;  /* 0x001acc0001c97983 */ /* 0x000f280000300800 */
[----:B------:R-:W4:Y:S04]  /*29ed0*/  LDL.LU R202, [R1+0x1ac8] ;  /* 0x001ac80001ca7983 */ /* 0x000f280000300800 */
[----:B------:R-:W4:Y:S04]  /*29ee0*/  LDL.LU R203, [R1+0x1ac4] ;  /* 0x001ac40001cb7983 */ /* 0x000f280000300800 */
[----:B------:R-:W4:Y:S04]  /*29ef0*/  LDL.LU R204, [R1+0x1ac0] ;  /* 0x001ac00001cc7983 */ /* 0x000f280000300800 */
[----:B------:R-:W4:Y:S01]  /*29f00*/  LDL.LU R205, [R1+0x1abc] ;  /* 0x001abc0001cd7983 */ /* 0x000f220000300800 */
[----:B------:R-:W-:-:S02]  /*29f10*/  PRMT R18, R143, 0x5410, R206 ;  /* 0x000054108f127816 */ /* 0x000fc400000000ce */
[----:B------:R-:W-:Y:S01]  /*29f20*/  PRMT R14, R208, 0x5410, R207 ;  /* 0x00005410d00e7816 */ /* 0x000fe200000000cf */
[----:B------:R-:W4:Y:S04]  /*29f30*/  LDL.LU R206, [R1+0x1ab8] ;  /* 0x001ab80001ce7983 */ /* 0x000f280000300800 */
[----:B------:R-:W3:Y:S04]  /*29f40*/  LDL R143, [R1+0x5c4] ;  /* 0x0005c400018f7983 */ /* 0x000ee80000100800 */
[----:B------:R0:W-:Y:S04]  /*29f50*/  STS.128 [R23+0xc000], R8 ;  /* 0x00c0000817007388 */ /* 0x0001e80000000c00 */
[----:B------:R-:W4:Y:S04]  /*29f60*/  LDL.LU R207, [R1+0x1ab4] ;  /* 0x001ab40001cf7983 */ /* 0x000f280000300800 */
[----:B------:R-:W4:Y:S01]  /*29f70*/  LDL.LU R208, [R1+0x1ab0] ;  /* 0x001ab00001d07983 */ /* 0x000f220000300800 */
[----:B------:R-:W-:-:S02]  /*29f80*/  PRMT R19, R212, 0x5410, R211 ;  /* 0x00005410d4137816 */ /* 0x000fc400000000d3 */
[----:B------:R-:W-:Y:S01]  /*29f90*/  PRMT R15, R214, 0x5410, R213 ;  /* 0x00005410d60f7816 */ /* 0x000fe200000000d5 */
[----:B--2---:R1:W-:Y:S01]  /*29fa0*/  STS.128 [R167], R4 ;  /* 0x00000004a7007388 */ /* 0x0043e20000000c00 */
[----:B0-----:R-:W-:-:S03]  /*29fb0*/  PRMT R23, R210, 0x5410, R209 ;  /* 0x00005410d2177816 */ /* 0x001fc600000000d1 */
[----:B------:R-:W4:Y:S04]  /*29fc0*/  LDL.LU R209, [R1+0x1aac] ;  /* 0x001aac0001d17983 */ /* 0x000f280000300800 */
[----:B------:R-:W4:Y:S04]  /*29fd0*/  LDL.LU R210, [R1+0x1aa8] ;  /* 0x001aa80001d27983 */ /* 0x000f280000300800 */
[----:B------:R-:W4:Y:S04]  /*29fe0*/  LDL.LU R211, [R1+0x1aa4] ;  /* 0x001aa40001d37983 */ /* 0x000f280000300800 */
[----:B------:R-:W4:Y:S04]  /*29ff0*/  LDL.LU R212, [R1+0x1aa0] ;  /* 0x001aa00001d47983 */ /* 0x000f280000300800 */
[----:B------:R-:W4:Y:S04]  /*2a000*/  LDL.LU R213, [R1+0x1a9c] ;  /* 0x001a9c0001d57983 */ /* 0x000f280000300800 */
[----:B------:R-:W4:Y:S01]  /*2a010*/  LDL.LU R214, [R1+0x1a98] ;  /* 0x001a980001d67983 */ /* 0x000f220000300800 */
[----:B------:R-:W-:-:S02]  /*2a020*/  PRMT R8, R152, 0x5410, R215 ;  /* 0x0000541098087816 */ /* 0x000fc400000000d7 */
[----:B-1----:R-:W-:Y:S01]  /*2a030*/  PRMT R4, R154, 0x5410, R153 ;  /* 0x000054109a047816 */ /* 0x002fe20000000099 */
[----:B------:R-:W4:Y:S04]  /*2a040*/  LDL.LU R215, [R1+0x1a94] ;  /* 0x001a940001d77983 */ /* 0x000f280000300800 */
[----:B------:R-:W2:Y:S04]  /*2a050*/  LDL.LU R152, [R1+0x1a90] ;  /* 0x001a900001987983 */ /* 0x000ea80000300800 */
[----:B------:R-:W2:Y:S04]  /*2a060*/  LDL.LU R153, [R1+0x1a8c] ;  /* 0x001a8c0001997983 */ /* 0x000ea80000300800 */
[----:B------:R-:W2:Y:S01]  /*2a070*/  LDL.LU R154, [R1+0x1a88] ;  /* 0x001a8800019a7983 */ /* 0x000ea20000300800 */
[----:B------:R-:W-:-:S02]  /*2a080*/  PRMT R9, R156, 0x5410, R155 ;  /* 0x000054109c097816 */ /* 0x000fc4000000009b */
[----:B------:R-:W-:Y:S01]  /*2a090*/  PRMT R5, R158, 0x5410, R157 ;  /* 0x000054109e057816 */ /* 0x000fe2000000009d */
[----:B------:R-:W2:Y:S04]  /*2a0a0*/  LDL.LU R155, [R1+0x1a84] ;  /* 0x001a8400019b7983 */ /* 0x000ea80000300800 */
        /* <DEDUP_REMOVED lines=9> */
[----:B------:R-:W-:-:S03]  /*2a140*/  PRMT R11, R164, 0x5410, R163 ;  /* 0x00005410a40b7816 */ /* 0x000fc600000000a3 */
[----:B------:R0:W-:Y:S04]  /*2a150*/  STS.128 [R167+0x4000], R20 ;  /* 0x00400014a7007388 */ /* 0x0001e80000000c00 */
[----:B------:R-:W2:Y:S04]  /*2a160*/  LDL.LU R163, [R1+0x1a64] ;  /* 0x001a640001a37983 */ /* 0x000ea80000300800 */
[----:B------:R-:W2:Y:S01]  /*2a170*/  LDL.LU R164, [R1+0x1a60] ;  /* 0x001a600001a47983 */ /* 0x000ea20000300800 */
[----:B------:R-:W-:-:S03]  /*2a180*/  PRMT R7, R166, 0x5410, R165 ;  /* 0x00005410a6077816 */ /* 0x000fc600000000a5 */
[----:B------:R-:W2:Y:S04]  /*2a190*/  LDL.LU R165, [R1+0x1a5c] ;  /* 0x001a5c0001a57983 */ /* 0x000ea80000300800 */
[----:B------:R-:W2:Y:S01]  /*2a1a0*/  LDL.LU R166, [R1+0x1a58] ;  /* 0x001a580001a67983 */ /* 0x000ea20000300800 */
[----:B0-----:R-:W-:Y:S01]  /*2a1b0*/  IMAD.MOV.U32 R23, RZ, RZ, R167 ;  /* 0x000000ffff177224 */ /* 0x001fe200078e00a7 */
[----:B------:R-:W-:Y:S02]  /*2a1c0*/  PRMT R20, R169, 0x5410, R168 ;  /* 0x00005410a9147816 */ /* 0x000fe400000000a8 */
[----:B------:R-:W2:Y:S04]  /*2a1d0*/  LDL.LU R167, [R1+0x1a54] ;  /* 0x001a540001a77983 */ /* 0x000ea80000300800 */
[----:B------:R0:W-:Y:S04]  /*2a1e0*/  STS.128 [R23+0x8000], R16 ;  /* 0x0080001017007388 */ /* 0x0001e80000000c00 */
[----:B------:R-:W2:Y:S04]  /*2a1f0*/  LDL.LU R168, [R1+0x1a50] ;  /* 0x001a500001a87983 */ /* 0x000ea80000300800 */
[----:B------:R-:W2:Y:S01]  /*2a200*/  LDL.LU R169, [R1+0x1a4c] ;  /* 0x001a4c0001a97983 */ /* 0x000ea20000300800 */
[----:B------:R-:W-:-:S02]  /*2a210*/  PRMT R21, R173, 0x5410, R172 ;  /* 0x00005410ad157816 */ /* 0x000fc400000000ac */
[----:B------:R-:W-:Y:S01]  /*2a220*/  PRMT R22, R177, 0x5410, R176 ;  /* 0x00005410b1167816 */ /* 0x000fe200000000b0 */
[----:B------:R1:W-:Y:S01]  /*2a230*/  STS.128 [R23+0xc000], R12 ;  /* 0x00c0000c17007388 */ /* 0x0003e20000000c00 */
[----:B0-----:R-:W-:-:S03]  /*2a240*/  PRMT R16, R171, 0x5410, R170 ;  /* 0x00005410ab107816 */ /* 0x001fc600000000aa */
[----:B------:R-:W2:Y:S04]  /*2a250*/  LDL.LU R170, [R1+0x1a48] ;  /* 0x001a480001aa7983 */ /* 0x000ea80000300800 */
[----:B------:R-:W2:Y:S04]  /*2a260*/  LDL.LU R171, [R1+0x1a44] ;  /* 0x001a440001ab7983 */ /* 0x000ea80000300800 */
[----:B------:R-:W2:Y:S04]  /*2a270*/  LDL.LU R172, [R1+0x1a40] ;  /* 0x001a400001ac7983 */ /* 0x000ea80000300800 */
[----:B------:R-:W2:Y:S01]  /*2a280*/  LDL.LU R173, [R1+0x1a3c] ;  /* 0x001a3c0001ad7983 */ /* 0x000ea20000300800 */
[----:B------:R-:W-:-:S03]  /*2a290*/  PRMT R17, R175, 0x5410, R174 ;  /* 0x00005410af117816 */ /* 0x000fc600000000ae */
[----:B------:R-:W2:Y:S04]  /*2a2a0*/  LDL.LU R174, [R1+0x1a38] ;  /* 0x001a380001ae7983 */ /* 0x000ea80000300800 */
[----:B------:R-:W2:Y:S04]  /*2a2b0*/  LDL.LU R175, [R1+0x1a34] ;  /* 0x001a340001af7983 */ /* 0x000ea80000300800 */
[----:B------:R-:W2:Y:S04]  /*2a2c0*/  LDL.LU R176, [R1+0x1a30] ;  /* 0x001a300001b07983 */ /* 0x000ea80000300800 */
[----:B------:R-:W2:Y:S01]  /*2a2d0*/  LDL.LU R177, [R1+0x1a2c] ;  /* 0x001a2c0001b17983 */ /* 0x000ea20000300800 */
[----:B------:R-:W-:-:S02]  /*2a2e0*/  PRMT R18, R179, 0x5410, R178 ;  /* 0x00005410b3127816 */ /* 0x000fc400000000b2 */
[----:B-1----:R-:W-:Y:S01]  /*2a2f0*/  PRMT R23, R73, 0x5410, R180 ;  /* 0x0000541049177816 */ /* 0x002fe200000000b4 */
[----:B------:R-:W2:Y:S04]  /*2a300*/  LDL.LU R178, [R1+0x1a28] ;  /* 0x001a280001b27983 */ /* 0x000ea80000300800 */
[----:B------:R-:W2:Y:S04]  /*2a310*/  LDL.LU R179, [R1+0x1a24] ;  /* 0x001a240001b37983 */ /* 0x000ea80000300800 */
[----:B------:R-:W2:Y:S04]  /*2a320*/  LDL.LU R180, [R1+0x1a20] ;  /* 0x001a200001b47983 */ /* 0x000ea80000300800 */
[----:B------:R-:W4:Y:S01]  /*2a330*/  LDL R73, [R1+0x5c0] ;  /* 0x0005c00001497983 */ /* 0x000f220000100800 */
[----:B------:R-:W-:-:S02]  /*2a340*/  PRMT R19, R182, 0x5410, R181 ;  /* 0x00005410b6137816 */ /* 0x000fc400000000b5 */
[----:B------:R-:W-:Y:S01]  /*2a350*/  PRMT R12, R120, 0x5410, R183 ;  /* 0x00005410780c7816 */ /* 0x000fe200000000b7 */
[----:B------:R-:W2:Y:S04]  /*2a360*/  LDL.LU R181, [R1+0x1a1c] ;  /* 0x001a1c0001b57983 */ /* 0x000ea80000300800 */
[----:B------:R-:W2:Y:S04]  /*2a370*/  LDL.LU R182, [R1+0x1a18] ;  /* 0x001a180001b67983 */ /* 0x000ea80000300800 */
[----:B------:R-:W2:Y:S04]  /*2a380*/  LDL.LU R183, [R1+0x1a14] ;  /* 0x001a140001b77983 */ /* 0x000ea80000300800 */
[----:B------:R-:W2:Y:S01]  /*2a390*/  LDL.LU R120, [R1+0x1a10] ;  /* 0x001a100001787983 */ /* 0x000ea20000300800 */
[----:B------:R-:W-:-:S02]  /*2a3a0*/  PRMT R13, R126, 0x5410, R125 ;  /* 0x000054107e0d7816 */ /* 0x000fc4000000007d */
[----:B------:R-:W-:Y:S02]  /*2a3b0*/  PRMT R14, R132, 0x5410, R131 ;  /* 0x00005410840e7816 */ /* 0x000fe40000000083 */
[----:B------:R-:W-:Y:S01]  /*2a3c0*/  PRMT R15, R138, 0x5410, R137 ;  /* 0x000054108a0f7816 */ /* 0x000fe20000000089 */
[----:B---3--:R0:W-:Y:S04]  /*2a3d0*/  STS.128 [R143], R8 ;  /* 0x000000088f007388 */ /* 0x0081e80000000c00 */
[----:B------:R1:W-:Y:S01]  /*2a3e0*/  STS.128 [R143+0x4000], R4 ;  /* 0x004000048f007388 */ /* 0x0003e20000000c00 */
[----:B0-----:R-:W-:Y:S02]  /*2a3f0*/  PRMT R8, R122, 0x5410, R121 ;  /* 0x000054107a087816 */ /* 0x001fe40000000079 */
[----:B-1----:R-:W-:Y:S01]  /*2a400*/  PRMT R4, R124, 0x5410, R123 ;  /* 0x000054107c047816 */ /* 0x002fe2000000007b */
        /* <DEDUP_REMOVED lines=27> */
[----:B------:R0:W-:Y:S04]  /*2a5c0*/  STS.128 [R143+0x8000], R20 ;  /* 0x008000148f007388 */ /* 0x0001e80000000c00 */
[----:B------:R-:W3:Y:S04]  /*2a5d0*/  LDL.LU R142, [R1+0x19b8] ;  /* 0x0019b800018e7983 */ /* 0x000ee80000300800 */
[----:B------:R1:W-:Y:S01]  /*2a5e0*/  STS.128 [R143+0xc000], R16 ;  /* 0x00c000108f007388 */ /* 0x0003e20000000c00 */
[----:B0-----:R-:W-:-:S03]  /*2a5f0*/  PRMT R20, R145, 0x5410, R144 ;  /* 0x0000541091147816 */ /* 0x001fc60000000090 */
[----:B-1----:R-:W3:Y:S04]  /*2a600*/  LDL.LU R143, [R1+0x19b4] ;  /* 0x0019b400018f7983 */ /* 0x002ee80000300800 */
[----:B------:R-:W3:Y:S04]  /*2a610*/  LDL.LU R144, [R1+0x19b0] ;  /* 0x0019b00001907983 */ /* 0x000ee80000300800 */
[----:B------:R-:W3:Y:S01]  /*2a620*/  LDL.LU R145, [R1+0x19ac] ;  /* 0x0019ac0001917983 */ /* 0x000ee20000300800 */
[----:B------:R-:W-:Y:S02]  /*2a630*/  PRMT R21, R147, 0x5410, R146 ;  /* 0x0000541093157816 */ /* 0x000fe40000000092 */
        /* <DEDUP_REMOVED lines=32> */
[----:B------:R-:W4:Y:S01]  /*2a840*/  LDL.LU R101, [R1+0x195c] ;  /* 0x00195c0001657983 */ /* 0x000f220000300800 */
[----:B------:R-:W-:-:S03]  /*2a850*/  PRMT R5, R103, 0x5410, R102 ;  /* 0x0000541067057816 */ /* 0x000fc60000000066 */
        /* <DEDUP_REMOVED lines=22> */
[----:B------:R0:W-:Y:S01]  /*2a9c0*/  STS.128 [R73+0xc000], R20 ;  /* 0x00c0001449007388 */ /* 0x0001e20000000c00 */
[----:B------:R-:W-:-:S03]  /*2a9d0*/  PRMT R7, R82, 0x5410, R3 ;  /* 0x0000541052077816 */ /* 0x000fc60000000003 */
[----:B------:R-:W2:Y:S04]  /*2a9e0*/  LDL R3, [R1+0x17f4] ;  /* 0x0017f40001037983 */ /* 0x000ea80000100800 */
[----:B------:R-:W3:Y:S04]  /*2a9f0*/  LDL R82, [R1+0xbc] ;  /* 0x0000bc0001527983 */ /* 0x000ee80000100800 */
[----:B0-----:R-:W4:Y:S04]  /*2aa00*/  LDL R23, [R1+0x5bc] ;  /* 0x0005bc0001177983 */ /* 0x001f280000100800 */
[----:B------:R-:W3:Y:S04]  /*2aa10*/  LDL R73, [R1+0xb8] ;  /* 0x0000b80001497983 */ /* 0x000ee80000100800 */
[----:B----4-:R-:W-:Y:S04]  /*2aa20*/  STS.128 [R23], R16 ;  /* 0x0000001017007388 */ /* 0x010fe80000000c00 */
[----:B------:R-:W-:Y:S04]  /*2aa30*/  STS.128 [R23+0x4000], R12 ;  /* 0x0040000c17007388 */ /* 0x000fe80000000c00 */
[----:B------:R-:W-:Y:S04]  /*2aa40*/  STS.128 [R23+0x8000], R8 ;  /* 0x0080000817007388 */ /* 0x000fe80000000c00 */
[----:B------:R-:W-:Y:S04]  /*2aa50*/  STS.128 [R23+0xc000], R4 ;  /* 0x00c0000417007388 */ /* 0x000fe80000000c00 */
[----:B--2---:R0:W-:Y:S04]  /*2aa60*/  STS.U8 [R3+0x10000], R118 ;  /* 0x0100007603007388 */ /* 0x0041e80000000000 */
[----:B------:R1:W-:Y:S04]  /*2aa70*/  STS.U8 [R3+0x10400], R119 ;  /* 0x0104007703007388 */ /* 0x0003e80000000000 */
[----:B------:R2:W-:Y:S04]  /*2aa80*/  STS.U8 [R3+0x10800], R24 ;  /* 0x0108001803007388 */ /* 0x0005e80000000000 */
[----:B------:R4:W-:Y:S04]  /*2aa90*/  STS.U8 [R3+0x10c00], R25 ;  /* 0x010c001903007388 */ /* 0x0009e80000000000 */
[----:B------:R3:W-:Y:S04]  /*2aaa0*/  STS.U8 [R3+0x11000], R26 ;  /* 0x0110001a03007388 */ /* 0x0007e80000000000 */
[----:B------:R3:W-:Y:S04]  /*2aab0*/  STS.U8 [R3+0x11400], R27 ;  /* 0x0114001b03007388 */ /* 0x0007e80000000000 */
[----:B0-----:R-:W3:Y:S04]  /*2aac0*/  LDL.LU R118, [R1+0x1918] ;  /* 0x0019180001767983 */ /* 0x001ee80000300800 */
[----:B-1----:R-:W3:Y:S04]  /*2aad0*/  LDL.LU R119, [R1+0x1914] ;  /* 0x0019140001777983 */ /* 0x002ee80000300800 */
[----:B--2---:R-:W2:Y:S04]  /*2aae0*/  LDL.LU R24, [R1+0x1910] ;  /* 0x0019100001187983 */ /* 0x004ea80000300800 */
[----:B----4-:R-:W2:Y:S04]  /*2aaf0*/  LDL.LU R25, [R1+0x190c] ;  /* 0x00190c0001197983 */ /* 0x010ea80000300800 */
[----:B---3--:R-:W2:Y:S04]  /*2ab00*/  LDL.LU R26, [R1+0x1908] ;  /* 0x00190800011a7983 */ /* 0x008ea80000300800 */
[----:B------:R-:W2:Y:S04]  /*2ab10*/  LDL.LU R27, [R1+0x1904] ;  /* 0x00190400011b7983 */ /* 0x000ea80000300800 */
[----:B------:R0:W-:Y:S04]  /*2ab20*/  STS.U8 [R3+0x11800], R28 ;  /* 0x0118001c03007388 */ /* 0x0001e80000000000 */
[----:B------:R1:W-:Y:S04]  /*2ab30*/  STS.U8 [R3+0x11c00], R29 ;  /* 0x011c001d03007388 */ /* 0x0003e80000000000 */
[----:B0-----:R-:W2:Y:S04]  /*2ab40*/  LDL.LU R28, [R1+0x1900] ;  /* 0x00190000011c7983 */ /* 0x001ea80000300800 */
[----:B-1----:R-:W2:Y:S04]  /*2ab50*/  LDL.LU R29, [R1+0x18fc] ;  /* 0x0018fc00011d7983 */ /* 0x002ea80000300800 */
[----:B------:R-:W3:Y:S04]  /*2ab60*/  LDL R4, [R1+0xb4] ;  /* 0x0000b40001047983 */ /* 0x000ee80000100800 */
[----:B------:R0:W-:Y:S04]  /*2ab70*/  STS.U8 [R82+0x10080], R30 ;  /* 0x0100801e52007388 */ /* 0x0001e80000000000 */
[----:B------:R1:W-:Y:S04]  /*2ab80*/  STS.U8 [R82+0x10480], R31 ;  /* 0x0104801f52007388 */ /* 0x0003e80000000000 */
[----:B------:R-:W-:Y:S04]  /*2ab90*/  STS.U8 [R82+0x10880], R87 ;  /* 0x0108805752007388 */ /* 0x000fe80000000000 */
[----:B------:R-:W-:Y:S04]  /*2aba0*/  STS.U8 [R82+0x10c80], R86 ;  /* 0x010c805652007388 */ /* 0x000fe80000000000 */
[----:B------:R-:W-:Y:S04]  /*2abb0*/  STS.U8 [R82+0x11080], R85 ;  /* 0x0110805552007388 */ /* 0x000fe80000000000 */
[----:B0-----:R-:W2:Y:S04]  /*2abc0*/  LDL.LU R30, [R1+0x18f8] ;  /* 0x0018f800011e7983 */ /* 0x001ea80000300800 */
[----:B-1----:R-:W2:Y:S04]  /*2abd0*/  LDL.LU R31, [R1+0x18f4] ;  /* 0x0018f400011f7983 */ /* 0x002ea80000300800 */
[----:B------:R-:W4:Y:S04]  /*2abe0*/  LDL R3, [R1+0xb0] ;  /* 0x0000b00001037983 */ /* 0x000f280000100800 */
[----:B------:R-:W-:Y:S04]  /*2abf0*/  STS.U8 [R82+0x11480], R84 ;  /* 0x0114805452007388 */ /* 0x000fe80000000000 */
        /* <DEDUP_REMOVED lines=10> */
[----:B---3--:R-:W-:Y:S04]  /*2aca0*/  STS.U8 [R4+0x10180], R71 ;  /* 0x0101804704007388 */ /* 0x008fe80000000000 */
[----:B------:R-:W-:Y:S04]  /*2acb0*/  STS.U8 [R4+0x10580], R70 ;  /* 0x0105804604007388 */ /* 0x000fe80000000000 */
[----:B------:R-:W-:Y:S04]  /*2acc0*/  STS.U8 [R4+0x10980], R69 ;  /* 0x0109804504007388 */ /* 0x000fe80000000000 */
[----:B------:R-:W-:Y:S04]  /*2acd0*/  STS.U8 [R4+0x10d80], R68 ;  /* 0x010d804404007388 */ /* 0x000fe80000000000 */
[----:B------:R-:W-:Y:S04]  /*2ace0*/  STS.U8 [R4+0x11180], R67 ;  /* 0x0111804304007388 */ /* 0x000fe80000000000 */
[----:B------:R-:W-:Y:S04]  /*2acf0*/  STS.U8 [R4+0x11580], R66 ;  /* 0x0115804204007388 */ /* 0x000fe80000000000 */
[----:B------:R-:W-:Y:S04]  /*2ad00*/  STS.U8 [R4+0x11980], R65 ;  /* 0x0119804104007388 */ /* 0x000fe80000000000 */
[----:B------:R0:W-:Y:S04]  /*2ad10*/  STS.U8 [R4+0x11d80], R64 ;  /* 0x011d804004007388 */ /* 0x0001e80000000000 */
[----:B0-----:R-:W3:Y:S04]  /*2ad20*/  LDL R4, [R1+0xac] ;  /* 0x0000ac0001047983 */ /* 0x001ee80000100800 */
[----:B----4-:R-:W-:Y:S04]  /*2ad30*/  STS.U8 [R3+0x10200], R63 ;  /* 0x0102003f03007388 */ /* 0x010fe80000000000 */
[----:B------:R-:W-:Y:S04]  /*2ad40*/  STS.U8 [R3+0x10600], R62 ;  /* 0x0106003e03007388 */ /* 0x000fe80000000000 */
[----:B------:R-:W-:Y:S04]  /*2ad50*/  STS.U8 [R3+0x10a00], R61 ;  /* 0x010a003d03007388 */ /* 0x000fe80000000000 */
[----:B------:R-:W-:Y:S04]  /*2ad60*/  STS.U8 [R3+0x10e00], R60 ;  /* 0x010e003c03007388 */ /* 0x000fe80000000000 */
[----:B------:R-:W-:Y:S04]  /*2ad70*/  STS.U8 [R3+0x11200], R59 ;  /* 0x0112003b03007388 */ /* 0x000fe80000000000 */
[----:B------:R-:W-:Y:S04]  /*2ad80*/  STS.U8 [R3+0x11600], R58 ;  /* 0x0116003a03007388 */ /* 0x000fe80000000000 */
[----:B------:R-:W-:Y:S04]  /*2ad90*/  STS.U8 [R3+0x11a00], R57 ;  /* 0x011a003903007388 */ /* 0x000fe80000000000 */
[----:B------:R0:W-:Y:S04]  /*2ada0*/  STS.U8 [R3+0x11e00], R56 ;  /* 0x011e003803007388 */ /* 0x0001e80000000000 */
[----:B0-----:R-:W4:Y:S04]  /*2adb0*/  LDL R3, [R1+0xa8] ;  /* 0x0000a80001037983 */ /* 0x001f280000100800 */
[----:B------:R-:W2:Y:S04]  /*2adc0*/  LDL.LU.64 R56, [R1] ;  /* 0x0000000001387983 */ /* 0x000ea80000300a00 */
[----:B------:R-:W2:Y:S04]  /*2add0*/  LDL.LU.64 R58, [R1+0x8] ;  /* 0x00000800013a7983 */ /* 0x000ea80000300a00 */
        /* <DEDUP_REMOVED lines=14> */
[----:B---3--:R0:W-:Y:S04]  /*2aec0*/  STS.U8 [R4+0x10280], R32 ;  /* 0x0102802004007388 */ /* 0x0081e80000000000 */
[----:B0-----:R-:W3:Y:S04]  /*2aed0*/  LDL.LU R32, [R1+0x18f0] ;  /* 0x0018f00001207983 */ /* 0x001ee80000300800 */
[----:B------:R-:W2:Y:S04]  /*2aee0*/  LDL R5, [R1+0xa4] ;  /* 0x0000a40001057983 */ /* 0x000ea80000100800 */
[----:B------:R-:W-:Y:S04]  /*2aef0*/  STS.U8 [R4+0x10680], R33 ;  /* 0x0106802104007388 */ /* 0x000fe80000000000 */
[----:B------:R-:W-:Y:S04]  /*2af00*/  STS.U8 [R4+0x10a80], R34 ;  /* 0x010a802204007388 */ /* 0x000fe80000000000 */
[----:B------:R-:W-:Y:S04]  /*2af10*/  STS.U8 [R4+0x10e80], R35 ;  /* 0x010e802304007388 */ /* 0x000fe80000000000 */
[----:B------:R-:W-:Y:S04]  /*2af20*/  STS.U8 [R4+0x11280], R36 ;  /* 0x0112802404007388 */ /* 0x000fe80000000000 */
[----:B------:R-:W-:Y:S04]  /*2af30*/  STS.U8 [R4+0x11680], R37 ;  /* 0x0116802504007388 */ /* 0x000fe80000000000 */
[----:B------:R-:W-:Y:S04]  /*2af40*/  STS.U8 [R4+0x11a80], R38 ;  /* 0x011a802604007388 */ /* 0x000fe80000000000 */
[----:B------:R0:W-:Y:S04]  /*2af50*/  STS.U8 [R4+0x11e80], R39 ;  /* 0x011e802704007388 */ /* 0x0001e80000000000 */
[----:B----4-:R-:W-:Y:S04]  /*2af60*/  STS.U8 [R3+0x10300], R40 ;  /* 0x0103002803007388 */ /* 0x010fe80000000000 */
[----:B------:R-:W-:Y:S04]  /*2af70*/  STS.U8 [R3+0x10700], R41 ;  /* 0x0107002903007388 */ /* 0x000fe80000000000 */
[----:B------:R-:W-:Y:S04]  /*2af80*/  STS.U8 [R3+0x10b00], R42 ;  /* 0x010b002a03007388 */ /* 0x000fe80000000000 */
[----:B------:R-:W-:Y:S04]  /*2af90*/  STS.U8 [R3+0x10f00], R43 ;  /* 0x010f002b03007388 */ /* 0x000fe80000000000 */
[----:B------:R-:W-:Y:S04]  /*2afa0*/  STS.U8 [R3+0x11300], R44 ;  /* 0x0113002c03007388 */ /* 0x000fe80000000000 */
[----:B------:R-:W-:Y:S04]  /*2afb0*/  STS.U8 [R3+0x11700], R45 ;  /* 0x0117002d03007388 */ /* 0x000fe80000000000 */
[----:B------:R-:W-:Y:S04]  /*2afc0*/  STS.U8 [R3+0x11b00], R46 ;  /* 0x011b002e03007388 */ /* 0x000fe80000000000 */
[----:B------:R1:W-:Y:S01]  /*2afd0*/  STS.U8 [R3+0x11f00], R47 ;  /* 0x011f002f03007388 */ /* 0x0003e20000000000 */
[----:B0-----:R-:W0:Y:S01]  /*2afe0*/  S2R R4, SR_CgaCtaId ;  /* 0x0000000000047919 */ /* 0x001e220000008800 */
[----:B------:R-:W-:Y:S01]  /*2aff0*/  UMOV UR17, 0x40000040 ;  /* 0x4000004000117882 */ /* 0x000fe20000000000 */
[----:B------:R-:W-:Y:S01]  /*2b000*/  UIADD3.64 UR52, UR4, 0x1fe, URZ ;  /* 0x000001fe04347897 */ /* 0x000fe2000fffe03f */
[----:B------:R-:W-:Y:S01]  /*2b010*/  UMOV UR54, UR18 ;  /* 0x0000001200367c82 */ /* 0x000fe20008000000 */
[----:B------:R-:W-:Y:S01]  /*2b020*/  UMOV UR55, UR19 ;  /* 0x0000001300377c82 */ /* 0x000fe20008000000 */
[----:B------:R-:W-:Y:S01]  /*2b030*/  UIADD3.64 UR48, UR4, 0x200, URZ ;  /* 0x0000020004307897 */ /* 0x000fe2000fffe03f */
[----:B------:R-:W-:Y:S01]  /*2b040*/  UMOV UR50, UR6 ;  /* 0x0000000600327c82 */ /* 0x000fe20008000000 */
[----:B------:R-:W-:Y:S01]  /*2b050*/  UMOV UR51, UR7 ;  /* 0x0000000700337c82 */ /* 0x000fe20008000000 */
[----:B------:R-:W3:Y:S01]  /*2b060*/  LDL.LU R33, [R1+0x18ec] ;  /* 0x0018ec0001217983 */ /* 0x000ee20000300800 */
[----:B-1----:R-:W-:-:S03]  /*2b070*/  MOV R3, 0x400 ;  /* 0x0000040000037802 */ /* 0x002fc60000000f00 */
[----:B------:R-:W3:Y:S04]  /*2b080*/  LDL.LU R34, [R1+0x18e8] ;  /* 0x0018e80001227983 */ /* 0x000ee80000300800 */
        /* <DEDUP_REMOVED lines=13> */
[----:B0-----:R-:W-:-:S04]  /*2b160*/  LEA R3, R4, R3, 0x18 ;  /* 0x0000000304037211 */ /* 0x001fc800078ec0ff */
[----:B------:R-:W-:-:S04]  /*2b170*/  SHF.R.U32.HI R3, RZ, 0x4, R3 ;  /* 0x00000004ff037819 */ /* 0x000fc80000011603 */
[----:B------:R-:W-:-:S04]  /*2b180*/  SGXT.U32 R3, R3, 0xe ;  /* 0x0000000e0303781a */ /* 0x000fc80000000000 */
[----:B------:R-:W-:Y:S01]  /*2b190*/  R2UR UR16, R3 ;  /* 0x00000000031072ca */ /* 0x000fe200000e0000 */
[----:B--2---:R0:W-:Y:S04]  /*2b1a0*/  STS.U8 [R5+0x11f80], R48 ;  /* 0x011f803005007388 */ /* 0x0041e80000000000 */
[----:B------:R1:W-:Y:S04]  /*2b1b0*/  STS.U8 [R5+0x10380], R49 ;  /* 0x0103803105007388 */ /* 0x0003e80000000000 */
[----:B------:R2:W-:Y:S04]  /*2b1c0*/  STS.U8 [R5+0x10780], R50 ;  /* 0x0107803205007388 */ /* 0x0005e80000000000 */
[----:B------:R-:W-:Y:S04]  /*2b1d0*/  STS.U8 [R5+0x10b80], R252 ;  /* 0x010b80fc05007388 */ /* 0x000fe80000000000 */
[----:B------:R-:W-:Y:S04]  /*2b1e0*/  STS.U8 [R5+0x10f80], R251 ;  /* 0x010f80fb05007388 */ /* 0x000fe80000000000 */
[----:B------:R-:W-:Y:S04]  /*2b1f0*/  STS.U8 [R5+0x11380], R250 ;  /* 0x011380fa05007388 */ /* 0x000fe80000000000 */
[----:B------:R-:W-:Y:S04]  /*2b200*/  STS.U8 [R5+0x11780], R249 ;  /* 0x011780f905007388 */ /* 0x000fe80000000000 */
[----:B------:R-:W-:Y:S01]  /*2b210*/  STS.U8 [R5+0x11b80], R248 ;  /* 0x011b80f805007388 */ /* 0x000fe20000000000 */
[----:B------:R4:W-:Y:S06]  /*2b220*/  MEMBAR.ALL.CTA ;  /* 0x0000000000007992 */ /* 0x0009ec0000008000 */
[----:B----4-:R-:W4:Y:S04]  /*2b230*/  FENCE.VIEW.ASYNC.S ;  /* 0x00000000000073c6 */ /* 0x010f280000000000 */
[----:B0-----:R-:W3:Y:S04]  /*2b240*/  LDL.LU R48, [R1+0x18b0] ;  /* 0x0018b00001307983 */ /* 0x001ee80000300800 */
[----:B-1----:R-:W3:Y:S04]  /*2b250*/  LDL.LU R49, [R1+0x18ac] ;  /* 0x0018ac0001317983 */ /* 0x002ee80000300800 */
[----:B--2---:R-:W3:Y:S01]  /*2b260*/  LDL.LU R50, [R1+0x18a8] ;  /* 0x0018a80001327983 */ /* 0x004ee20000300800 */
[----:B----4-:R-:W-:Y:S06]  /*2b270*/  BAR.SYNC.DEFER_BLOCKING 0x0 ;  /* 0x0000000000007b1d */ /* 0x010fec0000010000 */
[----:B------:R-:W-:-:S06]  /*2b280*/  WARPGROUP.ARRIVE ;  /* 0x00000000000079c5 */ /* 0x000fcc0000000000 */
[----:B------:R-:W-:Y:S03]  /*2b290*/  QGMMA.64x64x32.F32.E5M2.E5M2 R56, gdesc[UR16], R56, gsb0 ;  /* 0x00e00000103879f3 */ /* 0x000fe60008003838 */
[----:B------:R-:W-:Y:S02]  /*2b2a0*/  WARPGROUP.DEPBAR.LE gsb0, 0x0 ;  /* 0x00008000000079c5 */ /* 0x000fe40000010000 */
        /* <DEDUP_REMOVED lines=13> */
[----:B------:R-:W-:Y:S01]  /*2b380*/  QGMMA.64x64x32.F32.E5M2.E5M2 R216, gdesc[UR48], R216, gsb0 ;  /* 0x00e0000030d879f3 */ /* 0x000fe200080038d8 */
[----:B------:R-:W-:Y:S01]  /*2b390*/  UIADD3.64 UR52, UR4, 0x202, URZ ;  /* 0x0000020204347897 */ /* 0x000fe2000fffe03f */
[----:B------:R-:W-:Y:S01]  /*2b3a0*/  UMOV UR54, UR10 ;  /* 0x0000000a00367c82 */ /* 0x000fe20008000000 */
[----:B------:R-:W-:Y:S01]  /*2b3b0*/  UMOV UR55, UR11 ;  /* 0x0000000b00377c82 */ /* 0x000fe20008000000 */
        /* <DEDUP_REMOVED lines=60> */
[----:B------:R-:W-:Y:S04]  /*2b780*/  STL.64 [R1], R56 ;  /* 0x0000003801007387 */ /* 0x000fe80000100a00 */
[----:B------:R-:W-:Y:S04]  /*2b790*/  STL.64 [R1+0x8], R58 ;  /* 0x0000083a01007387 */ /* 0x000fe80000100a00 */
        /* <DEDUP_REMOVED lines=10> */
[----:B------:R-:W-:Y:S01]  /*2b840*/  STL.64 [R1+0x60], R80 ;  /* 0x0000605001007387 */ /* 0x000fe20000100a00 */
[----:B------:R-:W-:-:S02]  /*2b850*/  WARPGROUP.DEPBAR.LE gsb0, 0x0 ;  /* 0x00008000000079c5 */ /* 0x000fc40000010000 */
[----:B------:R-:W-:-:S06]  /*2b860*/  WARPGROUP.ARRIVE ;  /* 0x00000000000079c5 */ /* 0x000fcc0000000000 */
[----:B------:R-:W-:Y:S01]  /*2b870*/  QGMMA.64x64x32.F32.E5M2.E5M2 R120, gdesc[UR52], R120, gsb0 ;  /* 0x00e00000347879f3 */ /* 0x000fe20008003878 */
[----:B------:R-:W-:Y:S04]  /*2b880*/  STL.64 [R1+0x68], R82 ;  /* 0x0000685201007387 */ /* 0x000fe80000100a00 */
[----:B------:R-:W-:Y:S04]  /*2b890*/  STL.64 [R1+0x70], R84 ;  /* 0x0000705401007387 */ /* 0x000fe80000100a00 */
[----:B------:R0:W-:Y:S04]  /*2b8a0*/  STL.64 [R1+0x78], R86 ;  /* 0x0000785601007387 */ /* 0x0001e80000100a00 */
[----:B0-----:R-:W2:Y:S04]  /*2b8b0*/  LDL.LU.64 R86, [R1+0x18a0] ;  /* 0x0018a00001567983 */ /* 0x001ea80000300a00 */
        /* <DEDUP_REMOVED lines=15> */
[----:B------:R-:W4:Y:S01]  /*2b9b0*/  LDL.LU R3, [R1+0x17d4] ;  /* 0x0017d40001037983 */ /* 0x000f220000300800 */
[----:B------:R-:W-:Y:S01]  /*2b9c0*/  UIADD3.64 UR48, UR4, 0x800, URZ ;  /* 0x0000080004307897 */ /* 0x000fe2000fffe03f */
[----:B------:R-:W-:Y:S01]  /*2b9d0*/  UMOV UR50, UR6 ;  /* 0x0000000600327c82 */ /* 0x000fe20008000000 */
[----:B------:R-:W-:Y:S01]  /*2b9e0*/  UMOV UR51, UR7 ;  /* 0x0000000700337c82 */ /* 0x000fe20008000000 */
[----:B------:R-:W-:-:S02]  /*2b9f0*/  WARPGROUP.DEPBAR.LE gsb0, 0x0 ;  /* 0x00008000000079c5 */ /* 0x000fc40000010000 */
        /* <DEDUP_REMOVED lines=15> */
[----:B------:R-:W-:Y:S04]  /*2baf0*/  STL [R1+0x1810], R242 ;  /* 0x001810f201007387 */ /* 0x000fe80000100800 */
[----:B------:R-:W-:Y:S04]  /*2bb00*/  STL [R1+0x180c], R243 ;  /* 0x00180cf301007387 */ /* 0x000fe80000100800 */
[----:B------:R-:W-:Y:S04]  /*2bb10*/  STL [R1+0x1808], R244 ;  /* 0x001808f401007387 */ /* 0x000fe80000100800 */
[----:B------:R-:W-:Y:S01]  /*2bb20*/  STL [R1+0x1804], R245 ;  /* 0x001804f501007387 */ /* 0x000fe20000100800 */
[----:B------:R-:W-:Y:S01]  /*2bb30*/  UMOV UR54, UR18 ;  /* 0x0000001200367c82 */ /* 0x000fe20008000000 */
[----:B------:R-:W-:-:S02]  /*2bb40*/  UMOV UR55, UR19 ;  /* 0x0000001300377c82 */ /* 0x000fc40008000000 */
[----:B------:R-:W-:Y:S04]  /*2bb50*/  STL [R1+0x1800], R246 ;  /* 0x001800f601007387 */ /* 0x000fe80000100800 */
[----:B------:R-:W-:Y:S01]  /*2bb60*/  STL [R1+0x17fc], R247 ;  /* 0x0017fcf701007387 */ /* 0x000fe20000100800 */
[----:B------:R-:W-:-:S03]  /*2bb70*/  R2UR UR48, R51 ;  /* 0x00000000333072ca */ /* 0x000fc600000e0000 */
[----:B------:R-:W3:Y:S01]  /*2bb80*/  LDL.LU R51, [R1+0x1824] ;  /* 0x0018240001337983 */ /* 0x000ee20000300800 */
[----:B------:R-:W-:Y:S02]  /*2bb90*/  WARPGROUP.DEPBAR.LE gsb0, 0x0 ;  /* 0x00008000000079c5 */ /* 0x000fe40000010000 */
[----:B------:R-:W-:-:S06]  /*2bba0*/  WARPGROUP.ARRIVE ;  /* 0x00000000000079c5 */ /* 0x000fcc0000000000 */
[----:B------:R-:W-:Y:S01]  /*2bbb0*/  QGMMA.64x64x32.F32.E5M2.E5M2 R88, gdesc[UR52], R88, gsb0 ;  /* 0x00e00000345879f3 */ /* 0x000fe20008003858 */
[----:B------:R-:W-:Y:S02]  /*2bbc0*/  R2UR UR53, R52 ;  /* 0x00000000343572ca */ /* 0x000fe400000e0000 */
[----:B------:R-:W-:Y:S01]  /*2bbd0*/  R2UR UR52, R53 ;  /* 0x00000000353472ca */ /* 0x000fe200000e0000 */
[----:B------:R-:W3:Y:S04]  /*2bbe0*/  LDL.LU R52, [R1+0x1820] ;  /* 0x0018200001347983 */ /* 0x000ee80000300800 */
[----:B------:R-:W3:Y:S04]  /*2bbf0*/  LDL.LU R53, [R1+0x181c] ;  /* 0x00181c0001357983 */ /* 0x000ee80000300800 */
[----:B------:R-:W2:Y:S04]  /*2bc00*/  LDL R4, [R1+0x17f0] ;  /* 0x0017f00001047983 */ /* 0x000ea80000100800 */
[----:B------:R-:W3:Y:S04]  /*2bc10*/  LDL.LU R19, [R1+0x84] ;  /* 0x0000840001137983 */ /* 0x000ee80000300800 */
[----:B------:R-:W3:Y:S04]  /*2bc20*/  LDL.LU R20, [R1+0x8c] ;  /* 0x00008c0001147983 */ /* 0x000ee80000300800 */
[----:B------:R-:W3:Y:S04]  /*2bc30*/  LDL.LU R21, [R1+0x94] ;  /* 0x0000940001157983 */ /* 0x000ee80000300800 */
[----:B------:R-:W3:Y:S01]  /*2bc40*/  LDL.LU R23, [R1+0x9c] ;  /* 0x00009c0001177983 */ /* 0x000ee20000300800 */
[----:B----4-:R-:W-:-:S03]  /*2bc50*/  R2UR UR49, R3 ;  /* 0x00000000033172ca */ /* 0x010fc600000e0000 */
[----:B------:R-:W4:Y:S01]  /*2bc60*/  LDL.LU R3, [R1+0x168c] ;  /* 0x00168c0001037983 */ /* 0x000f220000300800 */
[----:B------:R-:W-:Y:S01]  /*2bc70*/  UIADD3.64 UR56, UR4, 0xa00, URZ ;  /* 0x00000a0004387897 */ /* 0x000fe2000fffe03f */
[----:B------:R-:W-:Y:S01]  /*2bc80*/  UMOV UR58, UR6 ;  /* 0x00000006003a7c82 */ /* 0x000fe20008000000 */
[----:B------:R-:W-:Y:S01]  /*2bc90*/  UMOV UR59, UR7 ;  /* 0x00000007003b7c82 */ /* 0x000fe20008000000 */
[----:B------:R-:W-:Y:S01]  /*2bca0*/  VIADD R2, R2, 0x1 ;  /* 0x0000000102027836 */ /* 0x000fe20000000000 */
[----:B------:R-:W-:Y:S02]  /*2bcb0*/  WARPGROUP.DEPBAR.LE gsb0, 0x0 ;  /* 0x00008000000079c5 */ /* 0x000fe40000010000 */
[----:B------:R-:W-:-:S06]  /*2bcc0*/  WARPGROUP.ARRIVE ;  /* 0x00000000000079c5 */ /* 0x000fcc0000000000 */
[----:B------:R-:W-:Y:S01]  /*2bcd0*/  QGMMA.64x64x32.F32.E5M2.E5M2 R88, gdesc[UR56], R88, gsb0 ;  /* 0x00e00000385879f3 */ /* 0x000fe20008003858 */
[----:B------:R-:W-:Y:S02]  /*2bce0*/  R2UR UR57, R54 ;  /* 0x00000000363972ca */ /* 0x000fe400000e0000 */
[----:B------:R-:W-:Y:S01]  /*2bcf0*/  R2UR UR56, R55 ;  /* 0x00000000373872ca */ /* 0x000fe200000e0000 */
[----:B------:R-:W4:Y:S04]  /*2bd00*/  LDL.LU R54, [R1+0x1818] ;  /* 0x0018180001367983 */ /* 0x000f280000300800 */
[----:B------:R-:W4:Y:S04]  /*2bd10*/  LDL.LU R55, [R1+0x1814] ;  /* 0x0018140001377983 */ /* 0x000f280000300800 */
[----:B------:R-:W4:Y:S04]  /*2bd20*/  LDL.LU R22, [R1+0x80] ;  /* 0x0000800001167983 */ /* 0x000f280000300800 */
[----:B------:R0:W-:Y:S01]  /*2bd30*/  STL [R1+0x5b8], R2 ;  /* 0x0005b80201007387 */ /* 0x0001e20000100800 */
[----:B--2---:R-:W-:-:S02]  /*2bd40*/  ISETP.NE.U32.AND P0, PT, R2, R4, PT ;  /* 0x000000040200720c */ /* 0x004fc40003f05070 */
[----:B0-----:R-:W0:Y:S02]  /*2bd50*/  LDC R2, c[0x0][0x238] ;  /* 0x00008e00ff027b82 */ /* 0x001e240000000800 */
[----:B0-----:R-:W-:-:S05]  /*2bd60*/  IMAD.SHL.U32 R2, R2, 0x80, RZ ;  /* 0x0000008002027824 */ /* 0x001fca00078e00ff */
[C---:B---3--:R-:W-:Y:S02]  /*2bd70*/  IADD3 R19, P4, R2.reuse, R19, RZ ;  /* 0x0000001302137210 */ /* 0x048fe40007f9e0ff */
[C---:B------:R-:W-:Y:S02]  /*2bd80*/  IADD3 R23, P1, R2.reuse, R23, RZ ;  /* 0x0000001702177210 */ /* 0x040fe40007f3e0ff */
[C---:B------:R-:W-:Y:S02]  /*2bd90*/  IADD3 R20, P5, R2.reuse, R20, RZ ;  /* 0x0000001402147210 */ /* 0x040fe40007fbe0ff */
[C---:B------:R-:W-:Y:S01]  /*2bda0*/  IADD3 R21, P6, R2.reuse, R21, RZ ;  /* 0x0000001502157210 */ /* 0x040fe20007fde0ff */
[----:B------:R-:W-:Y:S04]  /*2bdb0*/  STL [R1+0x84], R19 ;  /* 0x0000841301007387 */ /* 0x000fe80000100800 */
[----:B------:R0:W-:Y:S04]  /*2bdc0*/  STL [R1+0x9c], R23 ;  /* 0x00009c1701007387 */ /* 0x0001e80000100800 */
[----:B------:R1:W-:Y:S01]  /*2bdd0*/  STL [R1+0x8c], R20 ;  /* 0x00008c1401007387 */ /* 0x0003e20000100800 */
[----:B----4-:R-:W-:-:S03]  /*2bde0*/  IADD3 R3, P2, R2, R3, RZ ;  /* 0x0000000302037210 */ /* 0x010fc60007f5e0ff */
[----:B0-----:R-:W2:Y:S04]  /*2bdf0*/  LDL.LU R23, [R1+0x167c] ;  /* 0x00167c0001177983 */ /* 0x001ea80000300800 */
[----:B------:R-:W-:Y:S04]  /*2be00*/  STL [R1+0x94], R21 ;  /* 0x0000941501007387 */ /* 0x000fe80000100800 */
[----:B------:R-:W3:Y:S04]  /*2be10*/  LDL.LU R243, [R1+0x88] ;  /* 0x0000880001f37983 */ /* 0x000ee80000300800 */
[----:B------:R-:W4:Y:S04]  /*2be20*/  LDL.LU R242, [R1+0x1674] ;  /* 0x0016740001f27983 */ /* 0x000f280000300800 */
[----:B------:R-:W4:Y:S04]  /*2be30*/  LDL.LU R248, [R1+0x90] ;  /* 0x0000900001f87983 */ /* 0x000f280000300800 */
[----:B------:R0:W-:Y:S04]  /*2be40*/  STL [R1+0x168c], R3 ;  /* 0x00168c0301007387 */ /* 0x0001e80000100800 */
        /* <DEDUP_REMOVED lines=11> */
[----:B-1----:R-:W4:Y:S04]  /*2bf00*/  LDL.LU R20, [R1+0x1668] ;  /* 0x0016680001147983 */ /* 0x002f280000300800 */
[----:B0-----:R-:W4:Y:S01]  /*2bf10*/  LDL.LU R3, [R1+0x163c] ;  /* 0x00163c0001037983 */ /* 0x001f220000300800 */
[----:B------:R-:W-:-:S05]  /*2bf20*/  IADD3 R0, P3, R2, R0, RZ ;  /* 0x0000000002007210 */ /* 0x000fca0007f7e0ff */
[----:B------:R0:W-:Y:S04]  /*2bf30*/  STL [R1+0x1684], R0 ;  /* 0x0016840001007387 */ /* 0x0001e80000100800 */
[----:B------:R-:W4:Y:S04]  /*2bf40*/  LDL.LU R11, [R1+0x1660] ;  /* 0x00166000010b7983 */ /* 0x000f280000300800 */
[----:B------:R-:W4:Y:S04]  /*2bf50*/  LDL.LU R12, [R1+0x1634] ;  /* 0x00163400010c7983 */ /* 0x000f280000300800 */
[----:B------:R-:W4:Y:S01]  /*2bf60*/  LDL.LU R13, [R1+0x1658] ;  /* 0x00165800010d7983 */ /* 0x000f220000300800 */
[----:B0-----:R-:W-:-:S05]  /*2bf70*/  SHF.R.S32.HI R0, RZ, 0x1f, R2 ;  /* 0x0000001fff007819 */ /* 0x001fca0000011402 */
[----:B------:R-:W-:-:S05]  /*2bf80*/  IMAD.X R22, R0, 0x1, R22, P4 ;  /* 0x0000000100167824 */ /* 0x000fca00020e0616 */
        /* <DEDUP_REMOVED lines=8> */
[----:B0-----:R-:W4:Y:S01]  /*2c010*/  LDL.LU R22, [R1+0x1638] ;  /* 0x0016380001167983 */ /* 0x001f220000300800 */
[----:B--2---:R-:W-:Y:S01]  /*2c020*/  IADD3 R23, P4, R2, R23, RZ ;  /* 0x0000001702177210 */ /* 0x004fe20007f9e0ff */
[----:B---3--:R-:W-:Y:S01]  /*2c030*/  IMAD.X R243, R0, 0x1, R243, P5 ;  /* 0x0000000100f37824 */ /* 0x008fe200028e06f3 */
[----:B----4-:R-:W-:Y:S01]  /*2c040*/  IADD3 R242, P5, R2, R242, RZ ;  /* 0x000000f202f27210 */ /* 0x010fe20007fbe0ff */
[----:B------:R-:W-:-:S02]  /*2c050*/  IMAD.X R248, R0, 0x1, R248, P6 ;  /* 0x0000000100f87824 */ /* 0x000fc400030e06f8 */
[----:B------:R0:W-:Y:S01]  /*2c060*/  STL [R1+0x167c], R23 ;  /* 0x00167c1701007387 */ /* 0x0001e20000100800 */
[----:B------:R-:W-:Y:S01]  /*2c070*/  IADD3 R249, P6, R2, R249, RZ ;  /* 0x000000f902f97210 */ /* 0x000fe20007fde0ff */
[----:B------:R-:W-:Y:S01]  /*2c080*/  IMAD.X R250, R0, 0x1, R250, P1 ;  /* 0x0000000100fa7824 */ /* 0x000fe200008e06fa */
[----:B------:R-:W-:Y:S01]  /*2c090*/  IADD3 R251, P1, R2, R251, RZ ;  /* 0x000000fb02fb7210 */ /* 0x000fe20007f3e0ff */
[----:B------:R-:W-:Y:S01]  /*2c0a0*/  IMAD.X R252, R0, 0x1, R252, P2 ;  /* 0x0000000100fc7824 */ /* 0x000fe200010e06fc */
[----:B------:R-:W-:Y:S01]  /*2c0b0*/  IADD3 R4, P2, R2, R4, RZ ;  /* 0x0000000402047210 */ /* 0x000fe20007f5e0ff */
[----:B0-----:R-:W2:Y:S04]  /*2c0c0*/  LDL.LU R23, [R1+0x160c] ;  /* 0x00160c0001177983 */ /* 0x001ea80000300800 */
[----:B------:R-:W-:Y:S04]  /*2c0d0*/  STL [R1+0x88], R243 ;  /* 0x000088f301007387 */ /* 0x000fe80000100800 */
[----:B------:R-:W-:Y:S04]  /*2c0e0*/  STL [R1+0x1674], R242 ;  /* 0x001674f201007387 */ /* 0x000fe80000100800 */
[----:B------:R-:W-:Y:S04]  /*2c0f0*/  STL [R1+0x90], R248 ;  /* 0x000090f801007387 */ /* 0x000fe80000100800 */
[----:B------:R-:W-:Y:S01]  /*2c100*/  STL [R1+0x166c], R249 ;  /* 0x00166cf901007387 */ /* 0x000fe20000100800 */
[----:B------:R-:W-:-:S03]  /*2c110*/  IMAD.X R5, R0, 0x1, R5, P3 ;  /* 0x0000000100057824 */ /* 0x000fc600018e0605 */
[----:B------:R-:W-:Y:S01]  /*2c120*/  STL [R1+0x98], R250 ;  /* 0x000098fa01007387 */ /* 0x000fe20000100800 */
[----:B------:R-:W-:-:S03]  /*2c130*/  IADD3 R6, P3, R2, R6, RZ ;  /* 0x0000000602067210 */ /* 0x000fc60007f7e0ff */
[----:B------:R-:W-:Y:S01]  /*2c140*/  STL [R1+0x1664], R251 ;  /* 0x001664fb01007387 */ /* 0x000fe20000100800 */
[----:B------:R-:W-:-:S03]  /*2c150*/  IMAD.X R7, R0, 0x1, R7, P4 ;  /* 0x0000000100077824 */ /* 0x000fc600020e0607 */
[----:B------:R-:W-:Y:S01]  /*2c160*/  STL [R1+0x1688], R252 ;  /* 0x001688fc01007387 */ /* 0x000fe20000100800 */
[----:B------:R-:W-:-:S03]  /*2c170*/  IADD3 R8, P4, R2, R8, RZ ;  /* 0x0000000802087210 */ /* 0x000fc60007f9e0ff */
[----:B------:R-:W-:Y:S01]  /*2c180*/  STL [R1+0x165c], R4 ;  /* 0x00165c0401007387 */ /* 0x000fe20000100800 */
[----:B------:R-:W-:-:S03]  /*2c190*/  IMAD.X R9, R0, 0x1, R9, P5 ;  /* 0x0000000100097824 */ /* 0x000fc600028e0609 */
[----:B------:R-:W-:Y:S01]  /*2c1a0*/  STL [R1+0x1680], R5 ;  /* 0x0016800501007387 */ /* 0x000fe20000100800 */
[----:B------:R-:W-:-:S03]  /*2c1b0*/  IMAD.X R20, R0, 0x1, R20, P6 ;  /* 0x0000000100147824 */ /* 0x000fc600030e0614 */
[----:B------:R-:W-:Y:S01]  /*2c1c0*/  STL [R1+0x1654], R6 ;  /* 0x0016540601007387 */ /* 0x000fe20000100800 */
[----:B------:R-:W-:-:S03]  /*2c1d0*/  IADD3 R10, P5, R2, R10, RZ ;  /* 0x0000000a020a7210 */ /* 0x000fc60007fbe0ff */
[----:B------:R-:W-:Y:S04]  /*2c1e0*/  STL [R1+0x1678], R7 ;  /* 0x0016780701007387 */ /* 0x000fe80000100800 */
[----:B------:R-:W-:Y:S01]  /*2c1f0*/  STL [R1+0x164c], R8 ;  /* 0x00164c0801007387 */ /* 0x000fe20000100800 */
[----:B------:R-:W-:-:S03]  /*2c200*/  IADD3 R3, P6, R2, R3, RZ ;  /* 0x0000000302037210 */ /* 0x000fc60007fde0ff */
[----:B------:R-:W-:Y:S04]  /*2c210*/  STL [R1+0x1670], R9 ;  /* 0x0016700901007387 */ /* 0x000fe80000100800 */
[----:B------:R0:W-:Y:S04]  /*2c220*/  STL [R1+0x1668], R20 ;  /* 0x0016681401007387 */ /* 0x0001e80000100800 */
[----:B------:R-:W-:Y:S04]  /*2c230*/  STL [R1+0x1644], R10 ;  /* 0x0016440a01007387 */ /* 0x000fe80000100800 */
[----:B0-----:R-:W3:Y:S04]  /*2c240*/  LDL.LU R20, [R1+0x1630] ;  /* 0x0016300001147983 */ /* 0x001ee80000300800 */
[----:B------:R0:W-:Y:S04]  /*2c250*/  STL [R1+0x163c], R3 ;  /* 0x00163c0301007387 */ /* 0x0001e80000100800 */
[----:B0-----:R-:W4:Y:S01]  /*2c260*/  LDL.LU R3, [R1+0x1604] ;  /* 0x0016040001037983 */ /* 0x001f220000300800 */
[----:B------:R-:W-:Y:S01]  /*2c270*/  IMAD.X R11, R0, 0x1, R11, P1 ;  /* 0x00000001000b7824 */ /* 0x000fe200008e060b */
[----:B------:R-:W-:Y:S01]  /*2c280*/  IADD3 R12, P1, R2, R12, RZ ;  /* 0x0000000c020c7210 */ /* 0x000fe20007f3e0ff */
[----:B------:R-:W-:Y:S01]  /*2c290*/  IMAD.X R13, R0, 0x1, R13, P2 ;  /* 0x00000001000d7824 */ /* 0x000fe200010e060d */
[----:B------:R-:W-:Y:S01]  /*2c2a0*/  IADD3 R14, P2, R2, R14, RZ ;  /* 0x0000000e020e7210 */ /* 0x000fe20007f5e0ff */
[----:B------:R-:W-:Y:S01]  /*2c2b0*/  IMAD.X R15, R0, 0x1, R15, P3 ;  /* 0x00000001000f7824 */ /* 0x000fe200018e060f */
        /* <DEDUP_REMOVED lines=10> */
[----:B------:R-:W-:Y:S04]  /*2c360*/  STL [R1+0x1624], R16 ;  /* 0x0016241001007387 */ /* 0x000fe80000100800 */
[----:B------:R-:W-:Y:S04]  /*2c370*/  STL [R1+0x1648], R17 ;  /* 0x0016481101007387 */ /* 0x000fe80000100800 */
[----:B------:R-:W-:Y:S04]  /*2c380*/  STL [R1+0x161c], R18 ;  /* 0x00161c1201007387 */ /* 0x000fe80000100800 */
[----:B------:R0:W-:Y:S04]  /*2c390*/  STL [R1+0x1638], R22 ;  /* 0x0016381601007387 */ /* 0x0001e80000100800 */
[----:B------:R-:W-:Y:S04]  /*2c3a0*/  STL [R1+0x1640], R19 ;  /* 0x0016401301007387 */ /* 0x000fe80000100800 */
[----:B0-----:R-:W4:Y:S01]  /*2c3b0*/  LDL.LU R22, [R1+0x1628] ;  /* 0x0016280001167983 */ /* 0x001f220000300800 */
[----:B------:R-:W-:-:S05]  /*2c3c0*/  IADD3 R21, P5, R2, R21, RZ ;  /* 0x0000001502157210 */ /* 0x000fca0007fbe0ff */
[----:B------:R0:W-:Y:S04]  /*2c3d0*/  STL [R1+0x1614], R21 ;  /* 0x0016141501007387 */ /* 0x0001e80000100800 */
[----:B------:R-:W4:Y:S04]  /*2c3e0*/  LDL.LU R243, [R1+0x15fc] ;  /* 0x0015fc0001f37983 */ /* 0x000f280000300800 */
[----:B------:R-:W4:Y:S04]  /*2c3f0*/  LDL.LU R242, [R1+0x1620] ;  /* 0x0016200001f27983 */ /* 0x000f280000300800 */
[----:B------:R-:W4:Y:S01]  /*2c400*/  LDL.LU R248, [R1+0x15f4] ;  /* 0x0015f40001f87983 */ /* 0x000f220000300800 */
[----:B--2---:R-:W-:-:S05]  /*2c410*/  IADD3 R23, P6, R2, R23, RZ ;  /* 0x0000001702177210 */ /* 0x004fca0007fde0ff */
[----:B------:R1:W-:Y:S04]  /*2c420*/  STL [R1+0x160c], R23 ;  /* 0x00160c1701007387 */ /* 0x0003e80000100800 */
        /* <DEDUP_REMOVED lines=11> */
[----:B0-----:R-:W2:Y:S04]  /*2c4e0*/  LDL.LU R21, [R1+0x15c4] ;  /* 0x0015c40001157983 */ /* 0x001ea80000300800 */
[----:B-1----:R-:W2:Y:S04]  /*2c4f0*/  LDL.LU R23, [R1+0x15e8] ;  /* 0x0015e80001177983 */ /* 0x002ea80000300800 */
[----:B------:R-:W2:Y:S04]  /*2c500*/  LDL.LU R11, [R1+0x15bc] ;  /* 0x0015bc00010b7983 */ /* 0x000ea80000300800 */
[----:B------:R-:W2:Y:S01]  /*2c510*/  LDL.LU R12, [R1+0x15e0] ;  /* 0x0015e000010c7983 */ /* 0x000ea20000300800 */
[----:B---3--:R-:W-:-:S05]  /*2c520*/  IMAD.X R20, R0, 0x1, R20, P1 ;  /* 0x0000000100147824 */ /* 0x008fca00008e0614 */
[----:B------:R0:W-:Y:S04]  /*2c530*/  STL [R1+0x1630], R20 ;  /* 0x0016301401007387 */ /* 0x0001e80000100800 */
[----:B------:R-:W3:Y:S01]  /*2c540*/  LDL.LU R13, [R1+0x15b4] ;  /* 0x0015b400010d7983 */ /* 0x000ee20000300800 */
[----:B----4-:R-:W-:-:S05]  /*2c550*/  IADD3 R3, P1, R2, R3, RZ ;  /* 0x0000000302037210 */ /* 0x010fca0007f3e0ff */
[----:B------:R1:W-:Y:S04]  /*2c560*/  STL [R1+0x1604], R3 ;  /* 0x0016040301007387 */ /* 0x0003e80000100800 */
[----:B------:R-:W4:Y:S04]  /*2c570*/  LDL.LU R14, [R1+0x15d8] ;  /* 0x0015d800010e7983 */ /* 0x000f280000300800 */
[----:B------:R-:W4:Y:S04]  /*2c580*/  LDL.LU R15, [R1+0x15ac] ;  /* 0x0015ac00010f7983 */ /* 0x000f280000300800 */
[----:B------:R-:W4:Y:S04]  /*2c590*/  LDL.LU R16, [R1+0x15d0] ;  /* 0x0015d00001107983 */ /* 0x000f280000300800 */
[----:B------:R-:W4:Y:S04]  /*2c5a0*/  LDL.LU R17, [R1+0x15a4] ;  /* 0x0015a40001117983 */ /* 0x000f280000300800 */
[----:B------:R-:W4:Y:S04]  /*2c5b0*/  LDL.LU R18, [R1+0x15c8] ;  /* 0x0015c80001127983 */ /* 0x000f280000300800 */
[----:B------:R-:W4:Y:S04]  /*2c5c0*/  LDL.LU R19, [R1+0x159c] ;  /* 0x00159c0001137983 */ /* 0x000f280000300800 */
[----:B0-----:R-:W4:Y:S04]  /*2c5d0*/  LDL.LU R20, [R1+0x15c0] ;  /* 0x0015c00001147983 */ /* 0x001f280000300800 */
[----:B-1----:R-:W4:Y:S01]  /*2c5e0*/  LDL.LU R3, [R1+0x1594] ;  /* 0x0015940001037983 */ /* 0x002f220000300800 */
[----:B------:R-:W-:-:S05]  /*2c5f0*/  IMAD.X R22, R0, 0x1, R22, P2 ;  /* 0x0000000100167824 */ /* 0x000fca00010e0616 */
[----:B------:R0:W-:Y:S04]  /*2c600*/  STL [R1+0x1628], R22 ;  /* 0x0016281601007387 */ /* 0x0001e80000100800 */
[----:B0-----:R-:W4:Y:S01]  /*2c610*/  LDL.LU R22, [R1+0x15b8] ;  /* 0x0015b80001167983 */ /* 0x001f220000300800 */
[----:B------:R-:W-:Y:S01]  /*2c620*/  IADD3 R243, P2, R2, R243, RZ ;  /* 0x000000f302f37210 */ /* 0x000fe20007f5e0ff */
[----:B------:R-:W-:Y:S01]  /*2c630*/  IMAD.X R242, R0, 0x1, R242, P3 ;  /* 0x0000000100f27824 */ /* 0x000fe200018e06f2 */
[----:B------:R-:W-:-:S03]  /*2c640*/  IADD3 R248, P3, R2, R248, RZ ;  /* 0x000000f802f87210 */ /* 0x000fc60007f7e0ff */
[----:B------:R-:W-:Y:S04]  /*2c650*/  STL [R1+0x15fc], R243 ;  /* 0x0015fcf301007387 */ /* 0x000fe80000100800 */
[----:B------:R-:W-:Y:S04]  /*2c660*/  STL [R1+0x1620], R242 ;  /* 0x001620f201007387 */ /* 0x000fe80000100800 */
[----:B------:R-:W-:Y:S01]  /*2c670*/  STL [R1+0x15f4], R248 ;  /* 0x0015f4f801007387 */ /* 0x000fe20000100800 */
[----:B--2---:R-:W-:Y:S01]  /*2c680*/  IMAD.X R249, R0, 0x1, R249, P4 ;  /* 0x0000000100f97824 */ /* 0x004fe200020e06f9 */
        /* <DEDUP_REMOVED lines=13> */
[----:B------:R-:W-:Y:S01]  /*2c760*/  IADD3 R9, P2, R2, R9, RZ ;  /* 0x0000000902097210 */ /* 0x000fe20007f5e0ff */
[----:B------:R-:W-:Y:S02]  /*2c770*/  IMAD.X R10, R0, 0x1, R10, P3 ;  /* 0x00000001000a7824 */ /* 0x000fe400018e060a */
[----:B------:R-:W-:Y:S01]  /*2c780*/  STL [R1+0x15dc], R5 ;  /* 0x0015dc0501007387 */ /* 0x000fe20000100800 */
[----:B------:R-:W-:-:S03]  /*2c790*/  IADD3 R21, P3, R2, R21, RZ ;  /* 0x0000001502157210 */ /* 0x000fc60007f7e0ff */
[----:B------:R-:W-:Y:S04]  /*2c7a0*/  STL [R1+0x1600], R6 ;  /* 0x0016000601007387 */ /* 0x000fe80000100800 */
[----:B------:R-:W-:Y:S04]  /*2c7b0*/  STL [R1+0x15d4], R7 ;  /* 0x0015d40701007387 */ /* 0x000fe80000100800 */
[----:B------:R-:W-:Y:S01]  /*2c7c0*/  STL [R1+0x15f8], R8 ;  /* 0x0015f80801007387 */ /* 0x000fe20000100800 */
[----:B------:R-:W-:-:S03]  /*2c7d0*/  IMAD.X R23, R0, 0x1, R23, P4 ;  /* 0x0000000100177824 */ /* 0x000fc600020e0617 */
[----:B------:R-:W-:Y:S04]  /*2c7e0*/  STL [R1+0x15cc], R9 ;  /* 0x0015cc0901007387 */ /* 0x000fe80000100800 */
[----:B------:R0:W-:Y:S04]  /*2c7f0*/  STL [R1+0x15c4], R21 ;  /* 0x0015c41501007387 */ /* 0x0001e80000100800 */
[----:B------:R-:W-:Y:S01]  /*2c800*/  STL [R1+0x15f0], R10 ;  /* 0x0015f00a01007387 */ /* 0x000fe20000100800 */
[----:B------:R-:W-:Y:S01]  /*2c810*/  IADD3 R11, P4, R2, R11, RZ ;  /* 0x0000000b020b7210 */ /* 0x000fe20007f9e0ff */
[----:B------:R-:W-:-:S02]  /*2c820*/  IMAD.X R12, R0, 0x1, R12, P5 ;  /* 0x00000001000c7824 */ /* 0x000fc400028e060c */
[----:B0-----:R-:W2:Y:S04]  /*2c830*/  LDL.LU R21, [R1+0x158c] ;  /* 0x00158c0001157983 */ /* 0x001ea80000300800 */
[----:B------:R0:W-:Y:S01]  /*2c840*/  STL [R1+0x15e8], R23 ;  /* 0x0015e81701007387 */ /* 0x0001e20000100800 */
[----:B---3--:R-:W-:-:S03]  /*2c850*/  IADD3 R13, P5, R2, R13, RZ ;  /* 0x0000000d020d7210 */ /* 0x008fc60007fbe0ff */
[----:B0-----:R-:W3:Y:S01]  /*2c860*/  LDL.LU R23, [R1+0x15b0] ;  /* 0x0015b00001177983 */ /* 0x001ee20000300800 */
[----:B----4-:R-:W-:Y:S01]  /*2c870*/  IMAD.X R14, R0, 0x1, R14, P6 ;  /* 0x00000001000e7824 */ /* 0x010fe200030e060e */
[----:B------:R-:W-:Y:S02]  /*2c880*/  IADD3 R15, P6, R2, R15, RZ ;  /* 0x0000000f020f7210 */ /* 0x000fe40007fde0ff */
[----:B------:R-:W-:Y:S01]  /*2c890*/  STL [R1+0x15bc], R11 ;  /* 0x0015bc0b01007387 */ /* 0x000fe20000100800 */
[----:B------:R-:W-:-:S03]  /*2c8a0*/  IMAD.X R16, R0, 0x1, R16, P1 ;  /* 0x0000000100107824 */ /* 0x000fc600008e0610 */
[----:B------:R-:W-:Y:S01]  /*2c8b0*/  STL [R1+0x15e0], R12 ;  /* 0x0015e00c01007387 */ /* 0x000fe20000100800 */
[----:B------:R-:W-:-:S03]  /*2c8c0*/  IADD3 R17, P1, R2, R17, RZ ;  /* 0x0000001102117210 */ /* 0x000fc60007f3e0ff */
[----:B------:R-:W-:Y:S01]  /*2c8d0*/  STL [R1+0x15b4], R13 ;  /* 0x0015b40d01007387 */ /* 0x000fe20000100800 */
[C---:B------:R-:W-:Y:S02]  /*2c8e0*/  IMAD.X R18, R0.reuse, 0x1, R18, P2 ;  /* 0x0000000100127824 */ /* 0x040fe400010e0612 */
[----:B------:R-:W-:Y:S01]  /*2c8f0*/  IMAD.X R20, R0, 0x1, R20, P3 ;  /* 0x0000000100147824 */ /* 0x000fe200018e0614 */
[----:B------:R-:W-:Y:S01]  /*2c900*/  STL [R1+0x15d8], R14 ;  /* 0x0015d80e01007387 */ /* 0x000fe20000100800 */
[----:B------:R-:W-:-:S03]  /*2c910*/  IADD3 R3, P3, R2, R3, RZ ;  /* 0x0000000302037210 */ /* 0x000fc60007f7e0ff */
[----:B------:R-:W-:Y:S01]  /*2c920*/  STL [R1+0x15ac], R15 ;  /* 0x0015ac0f01007387 */ /* 0x000fe20000100800 */
[----:B------:R-:W-:-:S03]  /*2c930*/  IADD3 R19, P2, R2, R19, RZ ;  /* 0x0000001302137210 */ /* 0x000fc60007f5e0ff */
[----:B------:R-:W-:Y:S04]  /*2c940*/  STL [R1+0x15d0], R16 ;  /* 0x0015d01001007387 */ /* 0x000fe80000100800 */
[----:B------:R-:W-:Y:S04]  /*2c950*/  STL [R1+0x15a4], R17 ;  /* 0x0015a41101007387 */ /* 0x000fe80000100800 */
[----:B------:R-:W-:Y:S04]  /*2c960*/  STL [R1+0x15c8], R18 ;  /* 0x0015c81201007387 */ /* 0x000fe80000100800 */
[----:B------:R0:W-:Y:S04]  /*2c970*/  STL [R1+0x1594], R3 ;  /* 0x0015940301007387 */ /* 0x0001e80000100800 */
[----:B------:R-:W-:Y:S04]  /*2c980*/  STL [R1+0x159c], R19 ;  /* 0x00159c1301007387 */ /* 0x000fe80000100800 */
[----:B0-----:R-:W4:Y:S04]  /*2c990*/  LDL.LU R3, [R1+0x1584] ;  /* 0x0015840001037983 */ /* 0x001f280000300800 */
[----:B------:R0:W-:Y:S04]  /*2c9a0*/  STL [R1+0x15c0], R20 ;  /* 0x0015c01401007387 */ /* 0x0001e80000100800 */
[----:B------:R-:W4:Y:S04]  /*2c9b0*/  LDL.LU R243, [R1+0x15a8] ;  /* 0x0015a80001f37983 */ /* 0x000f280000300800 */
[----:B------:R-:W4:Y:S04]  /*2c9c0*/  LDL.LU R242, [R1+0x157c] ;  /* 0x00157c0001f27983 */ /* 0x000f280000300800 */
[----:B------:R-:W4:Y:S01]  /*2c9d0*/  LDL.LU R248, [R1+0x15a0] ;  /* 0x0015a00001f87983 */ /* 0x000f220000300800 */
        /* <DEDUP_REMOVED lines=13> */
[----:B0-----:R-:W4:Y:S04]  /*2cab0*/  LDL.LU R20, [R1+0x1570] ;  /* 0x0015700001147983 */ /* 0x001f280000300800 */
[----:B-1----:R-:W4:Y:S04]  /*2cac0*/  LDL.LU R22, [R1+0x1544] ;  /* 0x0015440001167983 */ /* 0x002f280000300800 */
[----:B------:R-:W4:Y:S04]  /*2cad0*/  LDL.LU R11, [R1+0x1568] ;  /* 0x00156800010b7983 */ /* 0x000f280000300800 */
[----:B------:R-:W4:Y:S01]  /*2cae0*/  LDL.LU R12, [R1+0x153c] ;  /* 0x00153c00010c7983 */ /* 0x000f220000300800 */
[----:B--2---:R-:W-:-:S05]  /*2caf0*/  IADD3 R21, P4, R2, R21, RZ ;  /* 0x0000001502157210 */ /* 0x004fca0007f9e0ff */
[----:B------:R0:W-:Y:S04]  /*2cb00*/  STL [R1+0x158c], R21 ;  /* 0x00158c1501007387 */ /* 0x0001e80000100800 */
[----:B------:R-:W2:Y:S01]  /*2cb10*/  LDL.LU R13, [R1+0x1560] ;  /* 0x00156000010d7983 */ /* 0x000ea20000300800 */
[----:B---3--:R-:W-:-:S05]  /*2cb20*/  IMAD.X R23, R0, 0x1, R23, P5 ;  /* 0x0000000100177824 */ /* 0x008fca00028e0617 */
[----:B------:R1:W-:Y:S04]  /*2cb30*/  STL [R1+0x15b0], R23 ;  /* 0x0015b01701007387 */ /* 0x0003e80000100800 */
[----:B------:R-:W3:Y:S04]  /*2cb40*/  LDL.LU R14, [R1+0x1534] ;  /* 0x00153400010e7983 */ /* 0x000ee80000300800 */
[----:B------:R-:W3:Y:S04]  /*2cb50*/  LDL.LU R15, [R1+0x1558] ;  /* 0x00155800010f7983 */ /* 0x000ee80000300800 */
[----:B------:R-:W3:Y:S04]  /*2cb60*/  LDL.LU R16, [R1+0x152c] ;  /* 0x00152c0001107983 */ /* 0x000ee80000300800 */
[----:B------:R-:W3:Y:S04]  /*2cb70*/  LDL.LU R17, [R1+0x1550] ;  /* 0x0015500001117983 */ /* 0x000ee80000300800 */
[----:B------:R-:W3:Y:S04]  /*2cb80*/  LDL.LU R18, [R1+0x1524] ;  /* 0x0015240001127983 */ /* 0x000ee80000300800 */
[----:B------:R-:W3:Y:S04]  /*2cb90*/  LDL.LU R19, [R1+0x1548] ;  /* 0x0015480001137983 */ /* 0x000ee80000300800 */
[----:B0-----:R-:W3:Y:S04]  /*2cba0*/  LDL.LU R21, [R1+0x151c] ;  /* 0x00151c0001157983 */ /* 0x001ee80000300800 */
[----:B-1----:R-:W3:Y:S01]  /*2cbb0*/  LDL.LU R23, [R1+0x1540] ;  /* 0x0015400001177983 */ /* 0x002ee20000300800 */
[----:B----4-:R-:W-:-:S05]  /*2cbc0*/  IADD3 R3, P5, R2, R3, RZ ;  /* 0x0000000302037210 */ /* 0x010fca0007fbe0ff */
        /* <DEDUP_REMOVED lines=33> */
[----:B0-----:R-:W4:Y:S04]  /*2cde0*/  LDL.LU R20, [R1+0x1538] ;  /* 0x0015380001147983 */ /* 0x001f280000300800 */
[----:B------:R0:W-:Y:S04]  /*2cdf0*/  STL [R1+0x1544], R22 ;  /* 0x0015441601007387 */ /* 0x0001e80000100800 */
[----:B0-----:R-:W4:Y:S01]  /*2ce00*/  LDL.LU R22, [R1+0x150c] ;  /* 0x00150c0001167983 */ /* 0x001f220000300800 */
[----:B------:R-:W-:Y:S01]  /*2ce10*/  IMAD.X R11, R0, 0x1, R11, P2 ;  /* 0x00000001000b7824 */ /* 0x000fe200010e060b */
[----:B------:R-:W-:-:S04]  /*2ce20*/  IADD3 R12, P2, R2, R12, RZ ;  /* 0x0000000c020c7210 */ /* 0x000fc80007f5e0ff */
[----:B------:R-:W-:Y:S04]  /*2ce30*/  STL [R1+0x1568], R11 ;  /* 0x0015680b01007387 */ /* 0x000fe80000100800 */
[----:B------:R-:W-:Y:S01]  /*2ce40*/  STL [R1+0x153c], R12 ;  /* 0x00153c0c01007387 */ /* 0x000fe20000100800 */
[----:B--2---:R-:W-:-:S05]  /*2ce50*/  IMAD.X R13, R0, 0x1, R13, P3 ;  /* 0x00000001000d7824 */ /* 0x004fca00018e060d */
[----:B------:R-:W-:Y:S01]  /*2ce60*/  STL [R1+0x1560], R13 ;  /* 0x0015600d01007387 */ /* 0x000fe20000100800 */
[----:B---3--:R-:W-:Y:S01]  /*2ce70*/  IADD3 R14, P3, R2, R14, RZ ;  /* 0x0000000e020e7210 */ /* 0x008fe20007f7e0ff */
[----:B------:R-:W-:Y:S01]  /*2ce80*/  IMAD.X R15, R0, 0x1, R15, P4 ;  /* 0x00000001000f7824 */ /* 0x000fe200020e060f */
[----:B------:R-:W-:Y:S01]  /*2ce90*/  IADD3 R16, P4, R2, R16, RZ ;  /* 0x0000001002107210 */ /* 0x000fe20007f9e0ff */
[----:B------:R-:W-:Y:S01]  /*2cea0*/  IMAD.X R17, R0, 0x1, R17, P5 ;  /* 0x0000000100117824 */ /* 0x000fe200028e0611 */
[----:B------:R-:W-:Y:S01]  /*2ceb0*/  IADD3 R18, P5, R2, R18, RZ ;  /* 0x0000001202127210 */ /* 0x000fe20007fbe0ff */
[----:B------:R-:W-:Y:S04]  /*2cec0*/  STL [R1+0x1534], R14 ;  /* 0x0015340e01007387 */ /* 0x000fe80000100800 */
[----:B------:R-:W-:Y:S01]  /*2ced0*/  STL [R1+0x1558], R15 ;  /* 0x0015580f01007387 */ /* 0x000fe20000100800 */
[----:B------:R-:W-:-:S02]  /*2cee0*/  IMAD.X R23, R0, 0x1, R23, P1 ;  /* 0x0000000100177824 */ /* 0x000fc400008e0617 */
[----:B------:R-:W-:Y:S01]  /*2cef0*/  IMAD.X R19, R0, 0x1, R19, P6 ;  /* 0x0000000100137824 */ /* 0x000fe200030e0613 */
[----:B------:R-:W-:Y:S01]  /*2cf00*/  STL [R1+0x152c], R16 ;  /* 0x00152c1001007387 */ /* 0x000fe20000100800 */
[----:B------:R-:W-:-:S03]  /*2cf10*/  IADD3 R21, P6, R2, R21, RZ ;  /* 0x0000001502157210 */ /* 0x000fc60007fde0ff */
[----:B------:R-:W-:Y:S04]  /*2cf20*/  STL [R1+0x1550], R17 ;  /* 0x0015501101007387 */ /* 0x000fe80000100800 */
[----:B------:R-:W-:Y:S04]  /*2cf30*/  STL [R1+0x1524], R18 ;  /* 0x0015241201007387 */ /* 0x000fe80000100800 */
[----:B------:R0:W-:Y:S04]  /*2cf40*/  STL [R1+0x1540], R23 ;  /* 0x0015401701007387 */ /* 0x0001e80000100800 */
[----:B------:R-:W-:Y:S04]  /*2cf50*/  STL [R1+0x1548], R19 ;  /* 0x0015481301007387 */ /* 0x000fe80000100800 */
[----:B0-----:R-:W2:Y:S04]  /*2cf60*/  LDL.LU R23, [R1+0x1530] ;  /* 0x0015300001177983 */ /* 0x001ea80000300800 */
[----:B------:R0:W-:Y:S04]  /*2cf70*/  STL [R1+0x151c], R21 ;  /* 0x00151c1501007387 */ /* 0x0001e80000100800 */
[----:B------:R-:W3:Y:S04]  /*2cf80*/  LDL.LU R243, [R1+0x1504] ;  /* 0x0015040001f37983 */ /* 0x000ee80000300800 */
[----:B------:R-:W3:Y:S04]  /*2cf90*/  LDL.LU R242, [R1+0x1528] ;  /* 0x0015280001f27983 */ /* 0x000ee80000300800 */
        /* <DEDUP_REMOVED lines=18> */
[----:B------:R-:W-:-:S05]  /*2d0c0*/  IMAD.X R20, R0, 0x1, R20, P2 ;  /* 0x0000000100147824 */ /* 0x000fca00010e0614 */
[----:B------:R0:W-:Y:S04]  /*2d0d0*/  STL [R1+0x1538], R20 ;  /* 0x0015381401007387 */ /* 0x0001e80000100800 */
[----:B------:R-:W4:Y:S01]  /*2d0e0*/  LDL.LU R13, [R1+0x14bc] ;  /* 0x0014bc00010d7983 */ /* 0x000f220000300800 */
[----:B------:R-:W-:-:S05]  /*2d0f0*/  IADD3 R22, P2, R2, R22, RZ ;  /* 0x0000001602167210 */ /* 0x000fca0007f5e0ff */
        /* <DEDUP_REMOVED lines=9> */
[----:B--2---:R-:W-:Y:S01]  /*2d190*/  IMAD.X R23, R0, 0x1, R23, P3 ;  /* 0x0000000100177824 */ /* 0x004fe200018e0617 */
[----:B---3--:R-:W-:Y:S01]  /*2d1a0*/  IADD3 R243, P3, R2, R243, RZ ;  /* 0x000000f302f37210 */ /* 0x008fe20007f7e0ff */
[----:B------:R-:W-:Y:S01]  /*2d1b0*/  IMAD.X R242, R0, 0x1, R242, P4 ;  /* 0x0000000100f27824 */ /* 0x000fe200020e06f2 */
[----:B------:R-:W-:-:S02]  /*2d1c0*/  IADD3 R248, P4, R2, R248, RZ ;  /* 0x000000f802f87210 */ /* 0x000fc40007f9e0ff */
[----:B------:R0:W-:Y:S04]  /*2d1d0*/  STL [R1+0x1530], R23 ;  /* 0x0015301701007387 */ /* 0x0001e80000100800 */
[----:B0-----:R-:W2:Y:S04]  /*2d1e0*/  LDL.LU R23, [R1+0x14c0] ;  /* 0x0014c00001177983 */ /* 0x001ea80000300800 */
[----:B------:R-:W-:Y:S01]  /*2d1f0*/  STL [R1+0x1504], R243 ;  /* 0x001504f301007387 */ /* 0x000fe20000100800 */
[----:B----4-:R-:W-:-:S03]  /*2d200*/  IMAD.X R249, R0, 0x1, R249, P5 ;  /* 0x0000000100f97824 */ /* 0x010fc600028e06f9 */
[----:B------:R-:W-:Y:S01]  /*2d210*/  STL [R1+0x1528], R242 ;  /* 0x001528f201007387 */ /* 0x000fe20000100800 */
[----:B------:R-:W-:Y:S01]  /*2d220*/  IMAD.X R251, R0, 0x1, R251, P6 ;  /* 0x0000000100fb7824 */ /* 0x000fe200030e06fb */
[C---:B------:R-:W-:Y:S02]  /*2d230*/  IADD3 R250, P5, R2.reuse, R250, RZ ;  /* 0x000000fa02fa7210 */ /* 0x040fe40007fbe0ff */
[----:B------:R-:W-:Y:S01]  /*2d240*/  STL [R1+0x14fc], R248 ;  /* 0x0014fcf801007387 */ /* 0x000fe20000100800 */
[----:B------:R-:W-:Y:S01]  /*2d250*/  IADD3 R252, P6, R2, R252, RZ ;  /* 0x000000fc02fc7210 */ /* 0x000fe20007fde0ff */
[----:B------:R-:W-:Y:S02]  /*2d260*/  IMAD.X R4, R0, 0x1, R4, P1 ;  /* 0x0000000100047824 */ /* 0x000fe400008e0604 */
        /* <DEDUP_REMOVED lines=19> */
[----:B------:R-:W-:Y:S04]  /*2d3a0*/  STL [R1+0x14f8], R10 ;  /* 0x0014f80a01007387 */ /* 0x000fe80000100800 */
[----:B0-----:R-:W3:Y:S04]  /*2d3b0*/  LDL.LU R21, [R1+0x1494] ;  /* 0x0014940001157983 */ /* 0x001ee80000300800 */
[----:B------:R0:W-:Y:S04]  /*2d3c0*/  STL [R1+0x14f0], R3 ;  /* 0x0014f00301007387 */ /* 0x0001e80000100800 */
[----:B0-----:R-:W4:Y:S01]  /*2d3d0*/  LDL.LU R3, [R1+0x14b8] ;  /* 0x0014b80001037983 */ /* 0x001f220000300800 */
[----:B------:R-:W-:Y:S01]  /*2d3e0*/  IADD3 R11, P5, R2, R11, RZ ;  /* 0x0000000b020b7210 */ /* 0x000fe20007fbe0ff */
[----:B------:R-:W-:Y:S01]  /*2d3f0*/  IMAD.X R12, R0, 0x1, R12, P6 ;  /* 0x00000001000c7824 */ /* 0x000fe200030e060c */
[----:B------:R-:W-:Y:S01]  /*2d400*/  IADD3 R13, P6, R2, R13, RZ ;  /* 0x0000000d020d7210 */ /* 0x000fe20007fde0ff */
[----:B------:R-:W-:Y:S01]  /*2d410*/  IMAD.X R14, R0, 0x1, R14, P1 ;  /* 0x00000001000e7824 */ /* 0x000fe200008e060e */
[----:B------:R-:W-:Y:S01]  /*2d420*/  IADD3 R15, P1, R2, R15, RZ ;  /* 0x0000000f020f7210 */ /* 0x000fe20007f3e0ff */
        /* <DEDUP_REMOVED lines=21> */
[----:B--2---:R-:W-:-:S05]  /*2d580*/  IMAD.X R23, R0, 0x1, R23, P5 ;  /* 0x0000000100177824 */ /* 0x004fca00028e0617 */
        /* <DEDUP_REMOVED lines=16> */
[----:B---3--:R-:W-:-:S05]  /*2d690*/  IADD3 R21, P5, R2, R21, RZ ;  /* 0x0000001502157210 */ /* 0x008fca0007fbe0ff */
[----:B------:R0:W-:Y:S04]  /*2d6a0*/  STL [R1+0x1494], R21 ;  /* 0x0014941501007387 */ /* 0x0001e80000100800 */
[----:B------:R-:W3:Y:S01]  /*2d6b0*/  LDL.LU R13, [R1+0x1468] ;  /* 0x00146800010d7983 */ /* 0x000ee20000300800 */
[----:B----4-:R-:W-:-:S05]  /*2d6c0*/  IMAD.X R3, R0, 0x1, R3, P6 ;  /* 0x0000000100037824 */ /* 0x010fca00030e0603 */
        /* <DEDUP_REMOVED lines=9> */
[----:B------:R-:W-:-:S05]  /*2d760*/  IADD3 R22, P6, R2, R22, RZ ;  /* 0x0000001602167210 */ /* 0x000fca0007fde0ff */
[----:B------:R0:W-:Y:S04]  /*2d770*/  STL [R1+0x148c], R22 ;  /* 0x00148c1601007387 */ /* 0x0001e80000100800 */
[----:B0-----:R-:W4:Y:S01]  /*2d780*/  LDL.LU R22, [R1+0x141c] ;  /* 0x00141c0001167983 */ /* 0x001f220000300800 */
[----:B------:R-:W-:Y:S01]  /*2d790*/  IMAD.X R243, R0, 0x1, R243, P1 ;  /* 0x0000000100f37824 */ /* 0x000fe200008e06f3 */
[----:B------:R-:W-:Y:S01]  /*2d7a0*/  IADD3 R242, P1, R2, R242, RZ ;  /* 0x000000f202f27210 */ /* 0x000fe20007f3e0ff */
[----:B------:R-:W-:-:S03]  /*2d7b0*/  IMAD.X R248, R0, 0x1, R248, P2 ;  /* 0x0000000100f87824 */ /* 0x000fc600010e06f8 */
[----:B------:R-:W-:Y:S04]  /*2d7c0*/  STL [R1+0x14b0], R243 ;  /* 0x0014b0f301007387 */ /* 0x000fe80000100800 */
[----:B------:R-:W-:Y:S04]  /*2d7d0*/  STL [R1+0x1484], R242 ;  /* 0x001484f201007387 */ /* 0x000fe80000100800 */
[----:B------:R-:W-:Y:S01]  /*2d7e0*/  STL [R1+0x14a8], R248 ;  /* 0x0014a8f801007387 */ /* 0x000fe20000100800 */
[----:B--2---:R-:W-:Y:S01]  /*2d7f0*/  IADD3 R249, P2, R2, R249, RZ ;  /* 0x000000f902f97210 */ /* 0x004fe20007f5e0ff */
        /* <DEDUP_REMOVED lines=23> */
[----:B------:R-:W-:Y:S01]  /*2d970*/  STL [R1+0x1454], R10 ;  /* 0x0014540a01007387 */ /* 0x000fe20000100800 */
[----:B------:R-:W-:Y:S01]  /*2d980*/  IMAD.X R11, R0, 0x1, R11, P3 ;  /* 0x00000001000b7824 */ /* 0x000fe200018e060b */
[----:B------:R-:W-:-:S02]  /*2d990*/  IADD3 R12, P3, R2, R12, RZ ;  /* 0x0000000c020c7210 */ /* 0x000fc40007f7e0ff */
[----:B0-----:R-:W2:Y:S04]  /*2d9a0*/  LDL.LU R20, [R1+0x1440] ;  /* 0x0014400001147983 */ /* 0x001ea80000300800 */
[----:B------:R0:W-:Y:S01]  /*2d9b0*/  STL [R1+0x144c], R23 ;  /* 0x00144c1701007387 */ /* 0x0001e20000100800 */
[----:B---3--:R-:W-:-:S03]  /*2d9c0*/  IMAD.X R13, R0, 0x1, R13, P4 ;  /* 0x00000001000d7824 */ /* 0x008fc600020e060d */
[----:B0-----:R-:W3:Y:S04]  /*2d9d0*/  LDL.LU R23, [R1+0x1414] ;  /* 0x0014140001177983 */ /* 0x001ee80000300800 */
[----:B------:R-:W-:Y:S01]  /*2d9e0*/  STL [R1+0x1470], R11 ;  /* 0x0014700b01007387 */ /* 0x000fe20000100800 */
[----:B----4-:R-:W-:Y:S01]  /*2d9f0*/  IADD3 R14, P4, R2, R14, RZ ;  /* 0x0000000e020e7210 */ /* 0x010fe20007f9e0ff */
[----:B------:R-:W-:Y:S01]  /*2da00*/  IMAD.X R15, R0, 0x1, R15, P5 ;  /* 0x00000001000f7824 */ /* 0x000fe200028e060f */
[----:B------:R-:W-:Y:S01]  /*2da10*/  IADD3 R16, P5, R2, R16, RZ ;  /* 0x0000001002107210 */ /* 0x000fe20007fbe0ff */
[----:B------:R-:W-:Y:S01]  /*2da20*/  STL [R1+0x1444], R12 ;  /* 0x0014440c01007387 */ /* 0x000fe20000100800 */
[----:B------:R-:W-:-:S03]  /*2da30*/  IMAD.X R17, R0, 0x1, R17, P6 ;  /* 0x0000000100117824 */ /* 0x000fc600030e0611 */
[----:B------:R-:W-:Y:S01]  /*2da40*/  STL [R1+0x1468], R13 ;  /* 0x0014680d01007387 */ /* 0x000fe20000100800 */
[----:B------:R-:W-:-:S03]  /*2da50*/  IADD3 R18, P6, R2, R18, RZ ;  /* 0x0000001202127210 */ /* 0x000fc60007fde0ff */
[----:B------:R-:W-:Y:S04]  /*2da60*/  STL [R1+0x143c], R14 ;  /* 0x00143c0e01007387 */ /* 0x000fe80000100800 */
[----:B------:R-:W-:Y:S01]  /*2da70*/  STL [R1+0x1460], R15 ;  /* 0x0014600f01007387 */ /* 0x000fe20000100800 */
[C---:B------:R-:W-:Y:S02]  /*2da80*/  IMAD.X R3, R0.reuse, 0x1, R3, P2 ;  /* 0x0000000100037824 */ /* 0x040fe400010e0603 */
[----:B------:R-:W-:Y:S01]  /*2da90*/  IMAD.X R19, R0, 0x1, R19, P1 ;  /* 0x0000000100137824 */ /* 0x000fe200008e0613 */
        /* <DEDUP_REMOVED lines=28> */
[----:B--2---:R-:W-:-:S05]  /*2dc60*/  IMAD.X R20, R0, 0x1, R20, P3 ;  /* 0x0000000100147824 */ /* 0x004fca00018e0614 */
[----:B------:R0:W-:Y:S04]  /*2dc70*/  STL [R1+0x1440], R20 ;  /* 0x0014401401007387 */ /* 0x0001e80000100800 */
[----:B------:R-:W2:Y:S01]  /*2dc80*/  LDL.LU R13, [R1+0x13c4] ;  /* 0x0013c400010d7983 */ /* 0x000ea20000300800 */
[----:B---3--:R-:W-:-:S05]  /*2dc90*/  IADD3 R23, P3, R2, R23, RZ ;  /* 0x0000001702177210 */ /* 0x008fca0007f7e0ff */
        /* <DEDUP_REMOVED lines=9> */
[----:B----4-:R-:W-:-:S05]  /*2dd30*/  IMAD.X R3, R0, 0x1, R3, P4 ;  /* 0x0000000100037824 */ /* 0x010fca00020e0603 */
[----:B------:R0:W-:Y:S04]  /*2dd40*/  STL [R1+0x1438], R3 ;  /* 0x0014380301007387 */ /* 0x0001e80000100800 */
[----:B0-----:R-:W4:Y:S01]  /*2dd50*/  LDL.LU R3, [R1+0x13c8] ;  /* 0x0013c80001037983 */ /* 0x001f220000300800 */
[----:B------:R-:W-:Y:S01]  /*2dd60*/  IADD3 R243, P4, R2, R243, RZ ;  /* 0x000000f302f37210 */ /* 0x000fe20007f9e0ff */
[----:B------:R-:W-:Y:S01]  /*2dd70*/  IMAD.X R242, R0, 0x1, R242, P5 ;  /* 0x0000000100f27824 */ /* 0x000fe200028e06f2 */
[----:B------:R-:W-:-:S03]  /*2dd80*/  IADD3 R248, P5, R2, R248, RZ ;  /* 0x000000f802f87210 */ /* 0x000fc60007fbe0ff */
[----:B------:R-:W-:Y:S01]  /*2dd90*/  STL [R1+0x140c], R243 ;  /* 0x00140cf301007387 */ /* 0x000fe20000100800 */
        /* <DEDUP_REMOVED lines=27> */
[----:B0-----:R-:W4:Y:S04]  /*2df50*/  LDL.LU R21, [R1+0x139c] ;  /* 0x00139c0001157983 */ /* 0x001f280000300800 */
[----:B------:R0:W-:Y:S04]  /*2df60*/  STL [R1+0x13f8], R22 ;  /* 0x0013f81601007387 */ /* 0x0001e80000100800 */
[----:B0-----:R-:W4:Y:S01]  /*2df70*/  LDL.LU R22, [R1+0x13c0] ;  /* 0x0013c00001167983 */ /* 0x001f220000300800 */
[----:B------:R-:W-:Y:S01]  /*2df80*/  IADD3 R11, P6, R2, R11, RZ ;  /* 0x0000000b020b7210 */ /* 0x000fe20007fde0ff */
[----:B------:R-:W-:-:S04]  /*2df90*/  IMAD.X R12, R0, 0x1, R12, P1 ;  /* 0x00000001000c7824 */ /* 0x000fc800008e060c */
[----:B------:R-:W-:Y:S04]  /*2dfa0*/  STL [R1+0x13cc], R11 ;  /* 0x0013cc0b01007387 */ /* 0x000fe80000100800 */
[----:B------:R-:W-:Y:S01]  /*2dfb0*/  STL [R1+0x13f0], R12 ;  /* 0x0013f00c01007387 */ /* 0x000fe20000100800 */
[----:B--2---:R-:W-:-:S05]  /*2dfc0*/  IADD3 R13, P1, R2, R13, RZ ;  /* 0x0000000d020d7210 */ /* 0x004fca0007f3e0ff */
[----:B------:R-:W-:Y:S01]  /*2dfd0*/  STL [R1+0x13c4], R13 ;  /* 0x0013c40d01007387 */ /* 0x000fe20000100800 */
[----:B---3--:R-:W-:Y:S01]  /*2dfe0*/  IMAD.X R14, R0, 0x1, R14, P2 ;  /* 0x00000001000e7824 */ /* 0x008fe200010e060e */
[----:B------:R-:W-:Y:S01]  /*2dff0*/  IADD3 R15, P2, R2, R15, RZ ;  /* 0x0000000f020f7210 */ /* 0x000fe20007f5e0ff */
[----:B------:R-:W-:Y:S01]  /*2e000*/  IMAD.X R16, R0, 0x1, R16, P3 ;  /* 0x0000000100107824 */ /* 0x000fe200018e0610 */
[----:B------:R-:W-:Y:S01]  /*2e010*/  IADD3 R17, P3, R2, R17, RZ ;  /* 0x0000001102117210 */ /* 0x000fe20007f7e0ff */
[C---:B------:R-:W-:Y:S01]  /*2e020*/  IMAD.X R18, R0.reuse, 0x1, R18, P4 ;  /* 0x0000000100127824 */ /* 0x040fe200020e0612 */
[----:B------:R-:W-:Y:S01]  /*2e030*/  STL [R1+0x13e8], R14 ;  /* 0x0013e80e01007387 */ /* 0x000fe20000100800 */
[----:B------:R-:W-:-:S03]  /*2e040*/  IMAD.X R20, R0, 0x1, R20, P5 ;  /* 0x0000000100147824 */ /* 0x000fc600028e0614 */
[----:B------:R-:W-:Y:S01]  /*2e050*/  STL [R1+0x13bc], R15 ;  /* 0x0013bc0f01007387 */ /* 0x000fe20000100800 */
[C---:B------:R-:W-:Y:S02]  /*2e060*/  IADD3 R19, P4, R2.reuse, R19, RZ ;  /* 0x0000001302137210 */ /* 0x040fe40007f9e0ff */
[----:B------:R-:W-:Y:S01]  /*2e070*/  IADD3 R23, P5, R2, R23, RZ ;  /* 0x0000001702177210 */ /* 0x000fe20007fbe0ff */
[----:B------:R-:W-:Y:S04]  /*2e080*/  STL [R1+0x13e0], R16 ;  /* 0x0013e01001007387 */ /* 0x000fe80000100800 */
        /* <DEDUP_REMOVED lines=26> */
[----:B------:R-:W-:-:S05]  /*2e230*/  IADD3 R21, P6, R2, R21, RZ ;  /* 0x0000001502157210 */ /* 0x000fca0007fde0ff */
[----:B------:R0:W-:Y:S04]  /*2e240*/  STL [R1+0x139c], R21 ;  /* 0x00139c1501007387 */ /* 0x0001e80000100800 */
        /* <DEDUP_REMOVED lines=11> */
[----:B--2---:R-:W-:Y:S01]  /*2e300*/  IADD3 R23, P1, R2, R23, RZ ;  /* 0x0000001702177210 */ /* 0x004fe20007f3e0ff */
[----:B---3--:R-:W-:Y:S01]  /*2e310*/  IMAD.X R243, R0, 0x1, R243, P2 ;  /* 0x0000000100f37824 */ /* 0x008fe200010e06f3 */
[----:B------:R-:W-:Y:S01]  /*2e320*/  IADD3 R242, P2, R2, R242, RZ ;  /* 0x000000f202f27210 */ /* 0x000fe20007f5e0ff */
[----:B------:R-:W-:-:S02]  /*2e330*/  IMAD.X R248, R0, 0x1, R248, P3 ;  /* 0x0000000100f87824 */ /* 0x000fc400018e06f8 */
[----:B------:R0:W-:Y:S04]  /*2e340*/  STL [R1+0x1394], R23 ;  /* 0x0013941701007387 */ /* 0x0001e80000100800 */
[----:B0-----:R-:W2:Y:S04]  /*2e350*/  LDL.LU R23, [R1+0x1324] ;  /* 0x0013240001177983 */ /* 0x001ea80000300800 */
        /* <DEDUP_REMOVED lines=33> */
[----:B------:R-:W-:-:S03]  /*2e570*/  IMAD.X R13, R0, 0x1, R13, P5 ;  /* 0x00000001000d7824 */ /* 0x000fc600028e060d */
[----:B------:R-:W-:Y:S01]  /*2e580*/  STL [R1+0x1378], R11 ;  /* 0x0013780b01007387 */ /* 0x000fe20000100800 */
[----:B------:R-:W-:Y:S01]  /*2e590*/  IADD3 R14, P5, R2, R14, RZ ;  /* 0x0000000e020e7210 */ /* 0x000fe20007fbe0ff */
        /* <DEDUP_REMOVED lines=90> */
[----:B0-----:R-:W3:Y:S04]  /*2eb40*/  LDL.LU R23, [R1+0x12c8] ;  /* 0x0012c80001177983 */ /* 0x001ee80000300800 */
[----:B------:R-:W-:Y:S04]  /*2eb50*/  STL [R1+0x12d4], R11 ;  /* 0x0012d40b01007387 */ /* 0x000fe80000100800 */
[----:B------:R-:W-:Y:S01]  /*2eb60*/  STL [R1+0x12f8], R12 ;  /* 0x0012f80c01007387 */ /* 0x000fe20000100800 */
[----:B----4-:R-:W-:Y:S01]  /*2eb70*/  IMAD.X R14, R0, 0x1, R14, P3 ;  /* 0x00000001000e7824 */ /* 0x010fe200018e060e */
[----:B------:R-:W-:Y:S01]  /*2eb80*/  IADD3 R15, P3, R2, R15, RZ ;  /* 0x0000000f020f7210 */ /* 0x000fe20007f7e0ff */
[----:B------:R-:W-:Y:S01]  /*2eb90*/  IMAD.X R16, R0, 0x1, R16, P4 ;  /* 0x0000000100107824 */ /* 0x000fe200020e0610 */
[----:B------:R-:W-:Y:S01]  /*2eba0*/  IADD3 R17, P4, R2, R17, RZ ;  /* 0x0000001102117210 */ /* 0x000fe20007f9e0ff */
[----:B------:R-:W-:Y:S01]  /*2ebb0*/  STL [R1+0x12cc], R13 ;  /* 0x0012cc0d01007387 */ /* 0x000fe20000100800 */
[----:B------:R-:W-:-:S02]  /*2ebc0*/  IMAD.X R18, R0, 0x1, R18, P5 ;  /* 0x0000000100127824 */ /* 0x000fc400028e0612 */
[----:B------:R-:W-:Y:S01]  /*2ebd0*/  IMAD.X R20, R0, 0x1, R20, P6 ;  /* 0x0000000100147824 */ /* 0x000fe200030e0614 */
[----:B------:R-:W-:Y:S04]  /*2ebe0*/  STL [R1+0x12f0], R14 ;  /* 0x0012f00e01007387 */ /* 0x000fe80000100800 */
        /* <DEDUP_REMOVED lines=142> */
[----:B------:R-:W-:Y:S04]  /*2f4d0*/  STL [R1+0x121c], R243 ;  /* 0x00121cf301007387 */ /* 0x000fe80000100800 */
[----:B------:R-:W-:Y:S04]  /*2f4e0*/  STL [R1+0x1240], R242 ;  /* 0x001240f201007387 */ /* 0x000fe80000100800 */
[----:B------:R-:W-:Y:S01]  /*2f4f0*/  STL [R1+0x1214], R248 ;  /* 0x001214f801007387 */ /* 0x000fe20000100800 */
[----:B----4-:R-:W-:Y:S01]  /*2f500*/  IMAD.X R249, R0, 0x1, R249, P2 ;  /* 0x0000000100f97824 */ /* 0x010fe200010e06f9 */
        /* <DEDUP_REMOVED lines=29> */
[----:B------:R-:W-:-:S03]  /*2f6e0*/  IADD3 R13, P3, R2, R13, RZ ;  /* 0x0000000d020d7210 */ /* 0x000fc60007f7e0ff */
[----:B------:R-:W-:Y:S04]  /*2f6f0*/  STL [R1+0x11dc], R11 ;  /* 0x0011dc0b01007387 */ /* 0x000fe80000100800 */
[----:B------:R-:W-:Y:S01]  /*2f700*/  STL [R1+0x1200], R12 ;  /* 0x0012000c01007387 */ /* 0x000fe20000100800 */
[----:B------:R-:W-:Y:S01]  /*2f710*/  IMAD.X R14, R0, 0x1, R14, P4 ;  /* 0x00000001000e7824 */ /* 0x000fe200020e060e */
        /* <DEDUP_REMOVED lines=90> */
[----:B------:R-:W-:Y:S04]  /*2fcc0*/  STL [R1+0x1188], R11 ;  /* 0x0011880b01007387 */ /* 0x000fe80000100800 */
[----:B------:R-:W-:Y:S04]  /*2fcd0*/  STL [R1+0x115c], R12 ;  /* 0x00115c0c01007387 */ /* 0x000fe80000100800 */
[----:B------:R-:W-:Y:S01]  /*2fce0*/  STL [R1+0x1180], R13 ;  /* 0x0011800d01007387 */ /* 0x000fe20000100800 */
[----:B----4-:R-:W-:Y:S01]  /*2fcf0*/  IADD3 R14, P1, R2, R14, RZ ;  /* 0x0000000e020e7210 */ /* 0x010fe20007f3e0ff */
        /* <DEDUP_REMOVED lines=148> */
[----:B------:R-:W-:Y:S04]  /*30640*/  STL [R1+0x10d0], R243 ;  /* 0x0010d0f301007387 */ /* 0x000fe80000100800 */
[----:B------:R-:W-:Y:S01]  /*30650*/  STL [R1+0x10a4], R242 ;  /* 0x0010a4f201007387 */ /* 0x000fe20000100800 */
[----:B----4-:R-:W-:Y:S01]  /*30660*/  IADD3 R249, P6, R2, R249, RZ ;  /* 0x000000f902f97210 */ /* 0x010fe20007fde0ff */
        /* <DEDUP_REMOVED lines=34> */
[----:B------:R-:W-:Y:S01]  /*30890*/  IADD3 R14, P2, R2, R14, RZ ;  /* 0x0000000e020e7210 */ /* 0x000fe20007f5e0ff */
        /* <DEDUP_REMOVED lines=148> */
[----:B------:R-:W-:Y:S04]  /*311e0*/  STL [R1+0xfd8], R243 ;  /* 0x000fd8f301007387 */ /* 0x000fe80000100800 */
[----:B------:R-:W-:Y:S01]  /*311f0*/  STL [R1+0xfac], R242 ;  /* 0x000facf201007387 */ /* 0x000fe20000100800 */
        /* <DEDUP_REMOVED lines=1528> */
[----:B------:R-:W-:Y:S01]  /*37180*/  IMAD.X R19, R0, 0x1, R19, P2 ;  /* 0x0000000100137824 */ /* 0x000fe200010e0613 */
[----:B------:R-:W-:Y:S01]  /*37190*/  STL [R1+0x7a4], R14 ;  /* 0x0007a40e01007387 */ /* 0x000fe20000100800 */
[----:B------:R-:W-:-:S03]  /*371a0*/  IADD3 R21, P2, R2, R21, RZ ;  /* 0x0000001502157210 */ /* 0x000fc60007f5e0ff */
[----:B------:R-:W-:Y:S04]  /*371b0*/  STL [R1+0x7c8], R15 ;  /* 0x0007c80f01007387 */ /* 0x000fe80000100800 */
[----:B------:R-:W-:Y:S04]  /*371c0*/  STL [R1+0x79c], R16 ;  /* 0x00079c1001007387 */ /* 0x000fe80000100800 */
[----:B------:R-:W-:Y:S04]  /*371d0*/  STL [R1+0x7c0], R17 ;  /* 0x0007c01101007387 */ /* 0x000fe80000100800 */
[----:B------:R-:W-:Y:S04]  /*371e0*/  STL [R1+0x794], R18 ;  /* 0x0007941201007387 */ /* 0x000fe80000100800 */
[----:B------:R0:W-:Y:S04]  /*371f0*/  STL [R1+0x78c], R21 ;  /* 0x00078c1501007387 */ /* 0x0001e80000100800 */
[----:B------:R-:W-:Y:S04]  /*37200*/  STL [R1+0x7b8], R19 ;  /* 0x0007b81301007387 */ /* 0x000fe80000100800 */
[----:B0-----:R-:W4:Y:S01]  /*37210*/  LDL.LU R21, [R1+0x7a0] ;  /* 0x0007a00001157983 */ /* 0x001f220000300800 */
[----:B------:R-:W-:-:S03]  /*37220*/  IMAD.X R22, R0, 0x1, R22, P3 ;  /* 0x0000000100167824 */ /* 0x000fc600018e0616 */
[----:B------:R-:W4:Y:S04]  /*37230*/  LDL.LU R243, [R1+0x774] ;  /* 0x0007740001f37983 */ /* 0x000f280000300800 */
[----:B------:R0:W-:Y:S04]  /*37240*/  STL [R1+0x7b0], R22 ;  /* 0x0007b01601007387 */ /* 0x0001e80000100800 */
        /* <DEDUP_REMOVED lines=64> */
[----:B------:R0:W-:Y:S01]  /*37650*/  STL [R1+0x73c], R22 ;  /* 0x00073c1601007387 */ /* 0x0001e20000100800 */
[----:B------:R-:W-:-:S03]  /*37660*/  IADD3 R11, P1, R2, R11, RZ ;  /* 0x0000000b020b7210 */ /* 0x000fc60007f3e0ff */
[----:B------:R-:W-:Y:S01]  /*37670*/  STL [R1+0x768], R10 ;  /* 0x0007680a01007387 */ /* 0x000fe20000100800 */
[----:B------:R-:W-:-:S03]  /*37680*/  IMAD.X R12, R0, 0x1, R12, P2 ;  /* 0x00000001000c7824 */ /* 0x000fc600010e060c */
        /* <DEDUP_REMOVED lines=21> */
[----:B------:R1:W-:Y:S04]  /*377e0*/  STL [R1+0x714], R19 ;  /* 0x0007141301007387 */ /* 0x0003e80000100800 */
        /* <DEDUP_REMOVED lines=22> */
[----:B--2---:R-:W-:-:S05]  /*37950*/  IADD3 R22, P1, R2, R22, RZ ;  /* 0x0000001602167210 */ /* 0x004fca0007f3e0ff */
[----:B------:R2:W-:Y:S04]  /*37960*/  STL [R1+0x704], R22 ;  /* 0x0007041601007387 */ /* 0x0005e80000100800 */
[----:B------:R-:W4:Y:S01]  /*37970*/  LDL.LU R15, [R1+0x6d8] ;  /* 0x0006d800010f7983 */ /* 0x000f220000300800 */
[----:B---3--:R-:W-:-:S05]  /*37980*/  IMAD.X R23, R0, 0x1, R23, P2 ;  /* 0x0000000100177824 */ /* 0x008fca00010e0617 */
[----:B------:R3:W-:Y:S04]  /*37990*/  STL [R1+0x728], R23 ;  /* 0x0007281701007387 */ /* 0x0007e80000100800 */
[----:B------:R-:W4:Y:S04]  /*379a0*/  LDL.LU R16, [R1+0x17b8] ;  /* 0x0017b80001107983 */ /* 0x000f280000300800 */
[----:B------:R-:W4:Y:S04]  /*379b0*/  LDL.LU R17, [R1+0x6d0] ;  /* 0x0006d00001117983 */ /* 0x000f280000300800 */
[----:B------:R-:W4:Y:S04]  /*379c0*/  LDL.LU R18, [R1+0x17b0] ;  /* 0x0017b00001127983 */ /* 0x000f280000300800 */
[----:B-1----:R-:W4:Y:S04]  /*379d0*/  LDL.LU R19, [R1+0x6c8] ;  /* 0x0006c80001137983 */ /* 0x002f280000300800 */
[----:B0-----:R-:W4:Y:S04]  /*379e0*/  LDL.LU R20, [R1+0x17a8] ;  /* 0x0017a80001147983 */ /* 0x001f280000300800 */
[----:B------:R-:W4:Y:S04]  /*379f0*/  LDL.LU R21, [R1+0x6c0] ;  /* 0x0006c00001157983 */ /* 0x000f280000300800 */
[----:B--2---:R-:W2:Y:S04]  /*37a00*/  LDL.LU R22, [R1+0x17a0] ;  /* 0x0017a00001167983 */ /* 0x004ea80000300800 */
[----:B---3--:R-:W3:Y:S01]  /*37a10*/  LDL.LU R23, [R1+0x6b8] ;  /* 0x0006b80001177983 */ /* 0x008ee20000300800 */
        /* <DEDUP_REMOVED lines=16> */
[----:B------:R-:W-:Y:S04]  /*37b20*/  STL [R1+0x710], R250 ;  /* 0x000710fa01007387 */ /* 0x000fe80000100800 */
[----:B------:R-:W-:Y:S04]  /*37b30*/  STL [R1+0x6e4], R251 ;  /* 0x0006e4fb01007387 */ /* 0x000fe80000100800 */
[----:B------:R-:W-:Y:S04]  /*37b40*/  STL [R1+0x708], R252 ;  /* 0x000708fc01007387 */ /* 0x000fe80000100800 */
[----:B------:R-:W-:Y:S04]  /*37b50*/  STL [R1+0x6dc], R4 ;  /* 0x0006dc0401007387 */ /* 0x000fe80000100800 */
[----:B------:R0:W-:Y:S02]  /*37b60*/  STL [R1+0x700], R5 ;  /* 0x0007000501007387 */ /* 0x0001e40000100800 */
[----:B0-----:R-:W0:Y:S01]  /*37b70*/  LDC R5, c[0x0][0x23c] ;  /* 0x00008f00ff057b82 */ /* 0x001e220000000800 */
[----:B------:R-:W-:Y:S01]  /*37b80*/  IADD3 R6, P1, R2, R6, RZ ;  /* 0x0000000602067210 */ /* 0x000fe20007f3e0ff */
[----:B------:R-:W-:Y:S01]  /*37b90*/  IMAD.X R7, R0, 0x1, R7, P2 ;  /* 0x0000000100077824 */ /* 0x000fe200010e0607 */
[----:B------:R-:W-:Y:S01]  /*37ba0*/  IADD3 R8, P2, R2, R8, RZ ;  /* 0x0000000802087210 */ /* 0x000fe20007f5e0ff */
[----:B------:R-:W-:Y:S01]  /*37bb0*/  IMAD.X R9, R0, 0x1, R9, P3 ;  /* 0x0000000100097824 */ /* 0x000fe200018e0609 */
[----:B------:R-:W-:Y:S01]  /*37bc0*/  IADD3 R10, P3, R2, R10, RZ ;  /* 0x0000000a020a7210 */ /* 0x000fe20007f7e0ff */
[----:B------:R1:W-:Y:S01]  /*37bd0*/  STL [R1+0x6d4], R6 ;  /* 0x0006d40601007387 */ /* 0x0003e20000100800 */
[----:B------:R-:W-:-:S03]  /*37be0*/  IMAD.X R11, R0, 0x1, R11, P4 ;  /* 0x00000001000b7824 */ /* 0x000fc600020e060b */
[----:B------:R1:W-:Y:S01]  /*37bf0*/  STL [R1+0x6f8], R7 ;  /* 0x0006f80701007387 */ /* 0x0003e20000100800 */
[----:B------:R-:W-:-:S03]  /*37c00*/  IADD3 R12, P4, R2, R12, RZ ;  /* 0x0000000c020c7210 */ /* 0x000fc60007f9e0ff */
[----:B------:R1:W-:Y:S01]  /*37c10*/  STL [R1+0x6cc], R8 ;  /* 0x0006cc0801007387 */ /* 0x0003e20000100800 */
[----:B------:R-:W-:-:S03]  /*37c20*/  IMAD.X R13, R0, 0x1, R13, P5 ;  /* 0x00000001000d7824 */ /* 0x000fc600028e060d */
[----:B------:R1:W-:Y:S01]  /*37c30*/  STL [R1+0x6f0], R9 ;  /* 0x0006f00901007387 */ /* 0x0003e20000100800 */
[----:B------:R-:W-:-:S03]  /*37c40*/  IADD3 R14, P5, R2, R14, RZ ;  /* 0x0000000e020e7210 */ /* 0x000fc60007fbe0ff */
[----:B------:R1:W-:Y:S04]  /*37c50*/  STL [R1+0x6c4], R10 ;  /* 0x0006c40a01007387 */ /* 0x0003e80000100800 */
[----:B------:R1:W-:Y:S04]  /*37c60*/  STL [R1+0x6e8], R11 ;  /* 0x0006e80b01007387 */ /* 0x0003e80000100800 */
[----:B------:R1:W-:Y:S04]  /*37c70*/  STL [R1+0x6bc], R12 ;  /* 0x0006bc0c01007387 */ /* 0x0003e80000100800 */
[----:B------:R1:W-:Y:S01]  /*37c80*/  STL [R1+0x6e0], R13 ;  /* 0x0006e00d01007387 */ /* 0x0003e20000100800 */
[----:B0-----:R-:W-:-:S03]  /*37c90*/  IMAD.SHL.U32 R5, R5, 0x80, RZ ;  /* 0x0000008005057824 */ /* 0x001fc600078e00ff */
[----:B------:R0:W-:Y:S01]  /*37ca0*/  STL [R1+0x6b4], R14 ;  /* 0x0006b40e01007387 */ /* 0x0001e20000100800 */
[----:B------:R-:W-:-:S05]  /*37cb0*/  IMAD.X R15, R0, 0x1, R15, P6 ;  /* 0x00000001000f7824 */ /* 0x000fca00030e060f */
[----:B------:R0:W-:Y:S01]  /*37cc0*/  STL [R1+0x6d8], R15 ;  /* 0x0006d80f01007387 */ /* 0x0001e20000100800 */
[C---:B------:R-:W-:Y:S01]  /*37cd0*/  IADD3 R16, P6, R5.reuse, R16, RZ ;  /* 0x0000001005107210 */ /* 0x040fe20007fde0ff */
[C---:B------:R-:W-:Y:S01]  /*37ce0*/  IMAD.X R17, R0.reuse, 0x1, R17, P1 ;  /* 0x0000000100117824 */ /* 0x040fe200008e0611 */
[C---:B------:R-:W-:Y:S01]  /*37cf0*/  IADD3 R18, P1, R5.reuse, R18, RZ ;  /* 0x0000001205127210 */ /* 0x040fe20007f3e0ff */
[C---:B------:R-:W-:Y:S01]  /*37d00*/  IMAD.X R19, R0.reuse, 0x1, R19, P2 ;  /* 0x0000000100137824 */ /* 0x040fe200010e0613 */
[----:B------:R-:W-:Y:S01]  /*37d10*/  IADD3 R20, P2, R5, R20, RZ ;  /* 0x0000001405147210 */ /* 0x000fe20007f5e0ff */
[----:B------:R0:W-:Y:S01]  /*37d20*/  STL [R1+0x17b8], R16 ;  /* 0x0017b81001007387 */ /* 0x0001e20000100800 */
[----:B------:R-:W-:-:S03]  /*37d30*/  IMAD.X R21, R0, 0x1, R21, P3 ;  /* 0x0000000100157824 */ /* 0x000fc600018e0615 */
[----:B------:R0:W-:Y:S01]  /*37d40*/  STL [R1+0x6d0], R17 ;  /* 0x0006d01101007387 */ /* 0x0001e20000100800 */
[----:B--2---:R-:W-:-:S03]  /*37d50*/  IADD3 R22, P3, R5, R22, RZ ;  /* 0x0000001605167210 */ /* 0x004fc60007f7e0ff */
[----:B------:R2:W-:Y:S04]  /*37d60*/  STL [R1+0x17b0], R18 ;  /* 0x0017b01201007387 */ /* 0x0005e80000100800 */
[----:B------:R2:W-:Y:S01]  /*37d70*/  STL [R1+0x6c8], R19 ;  /* 0x0006c81301007387 */ /* 0x0005e20000100800 */
[----:B---3--:R-:W-:-:S03]  /*37d80*/  IMAD.X R23, R0, 0x1, R23, P4 ;  /* 0x0000000100177824 */ /* 0x008fc600020e0617 */
[----:B------:R3:W-:Y:S04]  /*37d90*/  STL [R1+0x17a8], R20 ;  /* 0x0017a81401007387 */ /* 0x0007e80000100800 */
[----:B------:R3:W-:Y:S04]  /*37da0*/  STL [R1+0x6c0], R21 ;  /* 0x0006c01501007387 */ /* 0x0007e80000100800 */
[----:B------:R3:W-:Y:S04]  /*37db0*/  STL [R1+0x17a0], R22 ;  /* 0x0017a01601007387 */ /* 0x0007e80000100800 */
[----:B------:R-:W3:Y:S04]  /*37dc0*/  LDL.LU R242, [R1+0x6b0] ;  /* 0x0006b00001f27983 */ /* 0x000ee80000300800 */
[----:B------:R3:W-:Y:S04]  /*37dd0*/  STL [R1+0x6b8], R23 ;  /* 0x0006b81701007387 */ /* 0x0007e80000100800 */
        /* <DEDUP_REMOVED lines=22> */
[----:B------:R-:W4:Y:S04]  /*37f40*/  LDL.LU R15, [R1+0x1740] ;  /* 0x00174000010f7983 */ /* 0x000f280000300800 */
[----:B------:R-:W4:Y:S04]  /*37f50*/  LDL.LU R16, [R1+0x1764] ;  /* 0x0017640001107983 */ /* 0x000f280000300800 */
[----:B------:R-:W4:Y:S04]  /*37f60*/  LDL.LU R17, [R1+0x1738] ;  /* 0x0017380001117983 */ /* 0x000f280000300800 */
[----:B--2---:R-:W2:Y:S04]  /*37f70*/  LDL.LU R18, [R1+0x175c] ;  /* 0x00175c0001127983 */ /* 0x004ea80000300800 */
[----:B------:R-:W2:Y:S04]  /*37f80*/  LDL.LU R19, [R1+0x1730] ;  /* 0x0017300001137983 */ /* 0x000ea80000300800 */
[----:B---3--:R-:W3:Y:S04]  /*37f90*/  LDL.LU R20, [R1+0x1754] ;  /* 0x0017540001147983 */ /* 0x008ee80000300800 */
[----:B------:R-:W3:Y:S04]  /*37fa0*/  LDL.LU R21, [R1+0x1728] ;  /* 0x0017280001157983 */ /* 0x000ee80000300800 */
[----:B------:R-:W3:Y:S04]  /*37fb0*/  LDL.LU R22, [R1+0x174c] ;  /* 0x00174c0001167983 */ /* 0x000ee80000300800 */
[----:B------:R-:W3:Y:S04]  /*37fc0*/  LDL.LU R23, [R1+0x1720] ;  /* 0x0017200001177983 */ /* 0x000ee80000300800 */
[----:B----4-:R-:W4:Y:S01]  /*37fd0*/  LDL.LU R3, [R1+0x1744] ;  /* 0x0017440001037983 */ /* 0x010f220000300800 */
[----:B------:R-:W-:Y:S01]  /*37fe0*/  SHF.R.S32.HI R4, RZ, 0x1f, R5 ;  /* 0x0000001fff047819 */ /* 0x000fe20000011405 */
[----:B------:R-:W-:-:S02]  /*37ff0*/  WARPGROUP.DEPBAR.LE gsb0, 0x0 ;  /* 0x00008000000079c5 */ /* 0x000fc40000010000 */
[----:B------:R-:W-:Y:S01]  /*38000*/  WARPGROUP.ARRIVE ;  /* 0x00000000000079c5 */ /* 0x000fe20000000000 */
[----:B------:R-:W-:Y:S01]  /*38010*/  UMOV UR22, UR10 ;  /* 0x0000000a00167c82 */ /* 0x000fe20008000000 */
[----:B------:R-:W-:Y:S01]  /*38020*/  IMAD.X R242, R0, 0x1, R242, P5 ;  /* 0x0000000100f27824 */ /* 0x000fe200028e06f2 */
[----:B------:R-:W-:Y:S01]  /*38030*/  IADD3 R2, P5, R5, R2, RZ ;  /* 0x0000000205027210 */ /* 0x000fe20007fbe0ff */
[----:B------:R-:W-:-:S03]  /*38040*/  IMAD.X R247, R4, 0x1, R247, P6 ;  /* 0x0000000104f77824 */ /* 0x000fc600030e06f7 */
[----:B------:R0:W-:Y:S04]  /*38050*/  STL [R1+0x6b0], R242 ;  /* 0x0006b0f201007387 */ /* 0x0001e80000100800 */
[----:B0-----:R0:W5:Y:S04]  /*38060*/  LDL.LU R242, [R1+0x1810] ;  /* 0x0018100001f27983 */ /* 0x0011680000300800 */
[----:B------:R1:W-:Y:S04]  /*38070*/  STL [R1+0x1790], R2 ;  /* 0x0017900201007387 */ /* 0x0003e80000100800 */
        /* <DEDUP_REMOVED lines=39> */
[----:B--2---:R-:W-:-:S03]  /*382f0*/  IMAD.X R18, R4, 0x1, R18, P5 ;  /* 0x0000000104127824 */ /* 0x004fc600028e0612 */
[----:B------:R2:W-:Y:S01]  /*38300*/  STL [R1+0x176c], R14 ;  /* 0x00176c0e01007387 */ /* 0x0005e20000100800 */
[----:B------:R-:W-:-:S03]  /*38310*/  IADD3 R19, P5, R5, R19, RZ ;  /* 0x0000001305137210 */ /* 0x000fc60007fbe0ff */
[----:B------:R2:W-:Y:S01]  /*38320*/  STL [R1+0x1740], R15 ;  /* 0x0017400f01007387 */ /* 0x0005e20000100800 */
[----:B---3--:R-:W-:-:S03]  /*38330*/  IMAD.X R20, R4, 0x1, R20, P6 ;  /* 0x0000000104147824 */ /* 0x008fc600030e0614 */
[----:B------:R3:W-:Y:S01]  /*38340*/  STL [R1+0x1764], R16 ;  /* 0x0017641001007387 */ /* 0x0007e20000100800 */
[----:B------:R-:W-:-:S03]  /*38350*/  IADD3 R21, P6, R5, R21, RZ ;  /* 0x0000001505157210 */ /* 0x000fc60007fde0ff */
[----:B------:R3:W-:Y:S04]  /*38360*/  STL [R1+0x1738], R17 ;  /* 0x0017381101007387 */ /* 0x0007e80000100800 */
[----:B------:R3:W-:Y:S01]  /*38370*/  STL [R1+0x175c], R18 ;  /* 0x00175c1201007387 */ /* 0x0007e20000100800 */
[----:B------:R-:W-:-:S03]  /*38380*/  IMAD.X R22, R4, 0x1, R22, P1 ;  /* 0x0000000104167824 */ /* 0x000fc600008e0616 */
[----:B------:R3:W-:Y:S01]  /*38390*/  STL [R1+0x1730], R19 ;  /* 0x0017301301007387 */ /* 0x0007e20000100800 */
[----:B------:R-:W-:-:S03]  /*383a0*/  IADD3 R23, P1, R5, R23, RZ ;  /* 0x0000001705177210 */ /* 0x000fc60007f3e0ff */
[----:B------:R3:W-:Y:S04]  /*383b0*/  STL [R1+0x1754], R20 ;  /* 0x0017541401007387 */ /* 0x0007e80000100800 */
[----:B------:R3:W-:Y:S01]  /*383c0*/  STL [R1+0x1728], R21 ;  /* 0x0017281501007387 */ /* 0x0007e20000100800 */
[----:B----4-:R-:W-:-:S03]  /*383d0*/  IMAD.X R3, R4, 0x1, R3, P2 ;  /* 0x0000000104037824 */ /* 0x010fc600010e0603 */
[----:B------:R-:W4:Y:S04]  /*383e0*/  LDL.LU R0, [R1+0x1718] ;  /* 0x0017180001007983 */ /* 0x000f280000300800 */
[----:B------:R3:W-:Y:S04]  /*383f0*/  STL [R1+0x174c], R22 ;  /* 0x00174c1601007387 */ /* 0x0007e80000100800 */
[----:B-1----:R-:W4:Y:S04]  /*38400*/  LDL.LU R2, [R1+0x173c] ;  /* 0x00173c0001027983 */ /* 0x002f280000300800 */
[----:B------:R1:W-:Y:S04]  /*38410*/  STL [R1+0x1720], R23 ;  /* 0x0017201701007387 */ /* 0x0003e80000100800 */
[----:B0-----:R-:W4:Y:S04]  /*38420*/  LDL.LU R247, [R1+0x1710] ;  /* 0x0017100001f77983 */ /* 0x001f280000300800 */
        /* <DEDUP_REMOVED lines=24> */
[----:B------:R-:W3:Y:S04]  /*385b0*/  LDL.LU R20, [R1+0x16b0] ;  /* 0x0016b00001147983 */ /* 0x000ee80000300800 */
[----:B------:R-:W3:Y:S04]  /*385c0*/  LDL.LU R21, [R1+0x16d4] ;  /* 0x0016d40001157983 */ /* 0x000ee80000300800 */
[----:B------:R-:W3:Y:S04]  /*385d0*/  LDL.LU R22, [R1+0x16a8] ;  /* 0x0016a80001167983 */ /* 0x000ee80000300800 */
[----:B-1----:R-:W3:Y:S04]  /*385e0*/  LDL.LU R23, [R1+0x16cc] ;  /* 0x0016cc0001177983 */ /* 0x002ee80000300800 */
[----:B0-----:R-:W3:Y:S01]  /*385f0*/  LDL.LU R3, [R1+0x16a0] ;  /* 0x0016a00001037983 */ /* 0x001ee20000300800 */
[----:B------:R-:W-:-:S02]  /*38600*/  UMOV UR23, UR11 ;  /* 0x0000000b00177c82 */ /* 0x000fc40008000000 */
[----:B------:R-:W-:Y:S01]  /*38610*/  QGMMA.64x64x32.F32.E5M2.E5M2 R88, gdesc[UR20], R88, gsb0 ;  /* 0x00e00000145879f3 */ /* 0x000fe20008003858 */
[----:B------:R-:W-:Y:S01]  /*38620*/  UMOV UR26, UR14 ;  /* 0x0000000e001a7c82 */ /* 0x000fe20008000000 */
[----:B------:R-:W-:Y:S01]  /*38630*/  UMOV UR27, UR15 ;  /* 0x0000000f001b7c82 */ /* 0x000fe20008000000 */
[----:B------:R-:W-:Y:S02]  /*38640*/  WARPGROUP.DEPBAR.LE gsb0, 0x0 ;  /* 0x00008000000079c5 */ /* 0x000fe40000010000 */
[----:B------:R-:W-:-:S06]  /*38650*/  WARPGROUP.ARRIVE ;  /* 0x00000000000079c5 */ /* 0x000fcc0000000000 */
[----:B------:R-:W-:Y:S01]  /*38660*/  QGMMA.64x64x32.F32.E5M2.E5M2 R88, gdesc[UR24], R88, gsb0 ;  /* 0x00e00000185879f3 */ /* 0x000fe20008003858 */
[----:B------:R-:W-:Y:S01]  /*38670*/  UMOV UR30, UR18 ;  /* 0x00000012001e7c82 */ /* 0x000fe20008000000 */
[----:B------:R-:W-:Y:S01]  /*38680*/  UMOV UR31, UR19 ;  /* 0x00000013001f7c82 */ /* 0x000fe20008000000 */
[----:B------:R-:W-:Y:S02]  /*38690*/  WARPGROUP.DEPBAR.LE gsb0, 0x0 ;  /* 0x00008000000079c5 */ /* 0x000fe40000010000 */
[----:B------:R-:W-:-:S06]  /*386a0*/  WARPGROUP.ARRIVE ;  /* 0x00000000000079c5 */ /* 0x000fcc0000000000 */
[----:B------:R-:W-:Y:S01]  /*386b0*/  QGMMA.64x64x32.F32.E5M2.E5M2 R56, gdesc[UR28], R56, gsb0 ;  /* 0x00e000001c3879f3 */ /* 0x000fe20008003838 */
[C---:B----4-:R-:W-:Y:S01]  /*386c0*/  IADD3 R0, P2, R5.reuse, R0, RZ ;  /* 0x0000000005007210 */ /* 0x050fe20007f5e0ff */
        /* <DEDUP_REMOVED lines=35> */
[----:B--2---:R-:W-:-:S03]  /*38900*/  IADD3 R14, P6, R5, R14, RZ ;  /* 0x0000000e050e7210 */ /* 0x004fc60007fde0ff */
[----:B------:R2:W-:Y:S01]  /*38910*/  STL [R1+0x16d8], R10 ;  /* 0x0016d80a01007387 */ /* 0x0005e20000100800 */
[----:B------:R-:W-:-:S03]  /*38920*/  IMAD.X R15, R4, 0x1, R15, P1 ;  /* 0x00000001040f7824 */ /* 0x000fc600008e060f */
[----:B------:R2:W-:Y:S01]  /*38930*/  STL [R1+0x16fc], R11 ;  /* 0x0016fc0b01007387 */ /* 0x0005e20000100800 */
[----:B---3--:R-:W-:-:S03]  /*38940*/  IADD3 R16, P1, R5, R16, RZ ;  /* 0x0000001005107210 */ /* 0x008fc60007f3e0ff */
        /* <DEDUP_REMOVED lines=10> */
[----:B------:R3:W-:Y:S04]  /*389f0*/  STL [R1+0x16e4], R17 ;  /* 0x0016e41101007387 */ /* 0x0007e80000100800 */
[----:B------:R3:W-:Y:S01]  /*38a00*/  STL [R1+0x16b8], R18 ;  /* 0x0016b81201007387 */ /* 0x0007e20000100800 */
[----:B------:R-:W-:-:S03]  /*38a10*/  IADD3 R22, P4, R5, R22, RZ ;  /* 0x0000001605167210 */ /* 0x000fc60007f9e0ff */
[----:B------:R3:W-:Y:S01]  /*38a20*/  STL [R1+0x16dc], R19 ;  /* 0x0016dc1301007387 */ /* 0x0007e20000100800 */
[----:B------:R-:W-:-:S03]  /*38a30*/  IMAD.X R23, R4, 0x1, R23, P5 ;  /* 0x0000000104177824 */ /* 0x000fc600028e0617 */
[----:B------:R3:W-:Y:S04]  /*38a40*/  STL [R1+0x16b0], R20 ;  /* 0x0016b01401007387 */ /* 0x0007e80000100800 */
[----:B------:R3:W-:Y:S01]  /*38a50*/  STL [R1+0x16d4], R21 ;  /* 0x0016d41501007387 */ /* 0x0007e20000100800 */
[----:B------:R-:W-:-:S03]  /*38a60*/  IADD3 R3, P5, R5, R3, RZ ;  /* 0x0000000305037210 */ /* 0x000fc60007fbe0ff */
[----:B0-----:R-:W3:Y:S04]  /*38a70*/  LDL.LU R0, [R1+0x16c4] ;  /* 0x0016c40001007983 */ /* 0x001ee80000300800 */
[----:B------:R0:W-:Y:S04]  /*38a80*/  STL [R1+0x16a8], R22 ;  /* 0x0016a81601007387 */ /* 0x0001e80000100800 */
[----:B-1----:R-:W3:Y:S04]  /*38a90*/  LDL.LU R2, [R1+0x1698] ;  /* 0x0016980001027983 */ /* 0x002ee80000300800 */
[----:B------:R1:W-:Y:S04]  /*38aa0*/  STL [R1+0x16cc], R23 ;  /* 0x0016cc1701007387 */ /* 0x0003e80000100800 */
[----:B----4-:R-:W4:Y:S04]  /*38ab0*/  LDL.LU R247, [R1+0x16bc] ;  /* 0x0016bc0001f77983 */ /* 0x010f280000300800 */
        /* <DEDUP_REMOVED lines=26> */
[----:B0-----:R-:W3:Y:S04]  /*38c60*/  LDL.LU R22, [R1+0x674] ;  /* 0x0006740001167983 */ /* 0x001ee80000300800 */
[----:B-1----:R-:W3:Y:S04]  /*38c70*/  LDL.LU R23, [R1+0x648] ;  /* 0x0006480001177983 */ /* 0x002ee80000300800 */
[----:B------:R-:W3:Y:S01]  /*38c80*/  LDL.LU R3, [R1+0x66c] ;  /* 0x00066c0001037983 */ /* 0x000ee20000300800 */
[----:B------:R-:W-:-:S02]  /*38c90*/  WARPGROUP.DEPBAR.LE gsb0, 0x0 ;  /* 0x00008000000079c5 */ /* 0x000fc40000010000 */
[----:B------:R-:W-:Y:S01]  /*38ca0*/  WARPGROUP.ARRIVE ;  /* 0x00000000000079c5 */ /* 0x000fe20000000000 */
[----:B------:R-:W-:Y:S01]  /*38cb0*/  UMOV UR34, UR6 ;  /* 0x0000000600227c82 */ /* 0x000fe20008000000 */
[----:B------:R-:W-:-:S04]  /*38cc0*/  UMOV UR35, UR7 ;  /* 0x0000000700237c82 */ /* 0x000fc80008000000 */
        /* <DEDUP_REMOVED lines=13> */
[C---:B------:R-:W-:Y:S01]  /*38da0*/  IMAD.X R0, R4.reuse, 0x1, R0, P6 ;  /* 0x0000000104007824 */ /* 0x040fe200030e0600 */
[C---:B------:R-:W-:Y:S01]  /*38db0*/  IADD3 R2, P6, R5.reuse, R2, RZ ;  /* 0x0000000205027210 */ /* 0x040fe20007fde0ff */
[C---:B----4-:R-:W-:Y:S01]  /*38dc0*/  IMAD.X R247, R4.reuse, 0x1, R247, P1 ;  /* 0x0000000104f77824 */ /* 0x050fe200008e06f7 */
[C---:B------:R-:W-:Y:S01]  /*38dd0*/  IADD3 R246, P1, R5.reuse, R246, RZ ;  /* 0x000000f605f67210 */ /* 0x040fe20007f3e0ff */
        /* <DEDUP_REMOVED lines=54> */
[----:B------:R-:W-:-:S03]  /*39140*/  IMAD.X R3, R4, 0x1, R3, P3 ;  /* 0x0000000104037824 */ /* 0x000fc600018e0603 */
[----:B0-----:R-:W3:Y:S04]  /*39150*/  LDL.LU R243, [R1+0x640] ;  /* 0x0006400001f37983 */ /* 0x001ee80000300800 */
[----:B------:R0:W-:Y:S04]  /*39160*/  STL [R1+0x674], R22 ;  /* 0x0006741601007387 */ /* 0x0001e80000100800 */
[----:B------:R-:W3:Y:S04]  /*39170*/  LDL.LU R244, [R1+0x664] ;  /* 0x0006640001f47983 */ /* 0x000ee80000300800 */
[----:B------:R0:W-:Y:S04]  /*39180*/  STL [R1+0x648], R23 ;  /* 0x0006481701007387 */ /* 0x0001e80000100800 */
[----:B------:R-:W3:Y:S04]  /*39190*/  LDL.LU R245, [R1+0x638] ;  /* 0x0006380001f57983 */ /* 0x000ee80000300800 */
[----:B------:R0:W-:Y:S04]  /*391a0*/  STL [R1+0x66c], R3 ;  /* 0x00066c0301007387 */ /* 0x0001e80000100800 */
[----:B------:R-:W3:Y:S04]  /*391b0*/  LDL.LU R246, [R1+0x65c] ;  /* 0x00065c0001f67983 */ /* 0x000ee80000300800 */
[----:B------:R-:W3:Y:S04]  /*391c0*/  LDL.LU R247, [R1+0x630] ;  /* 0x0006300001f77983 */ /* 0x000ee80000300800 */
[----:B------:R-:W3:Y:S04]  /*391d0*/  LDL.LU R0, [R1+0x654] ;  /* 0x0006540001007983 */ /* 0x000ee80000300800 */
[----:B------:R-:W3:Y:S04]  /*391e0*/  LDL.LU R2, [R1+0x628] ;  /* 0x0006280001027983 */ /* 0x000ee80000300800 */
[----:B-1----:R-:W3:Y:S04]  /*391f0*/  LDL.LU R248, [R1+0x64c] ;  /* 0x00064c0001f87983 */ /* 0x002ee80000300800 */
[----:B----4-:R-:W4:Y:S04]  /*39200*/  LDL.LU R249, [R1+0x620] ;  /* 0x0006200001f97983 */ /* 0x010f280000300800 */
        /* <DEDUP_REMOVED lines=12> */
[----:B------:R-:W3:Y:S01]  /*392d0*/  LDL.LU R15, [R1+0x614] ;  /* 0x00061400010f7983 */ /* 0x000ee20000300800 */
[----:B------:R-:W-:-:S03]  /*392e0*/  WARPGROUP.DEPBAR.LE gsb0, 0x0 ;  /* 0x00008000000079c5 */ /* 0x000fc60000010000 */
[----:B------:R-:W3:Y:S01]  /*392f0*/  LDL.LU R16, [R1+0x5e8] ;  /* 0x0005e80001107983 */ /* 0x000ee20000300800 */
[----:B------:R-:W-:-:S03]  /*39300*/  WARPGROUP.ARRIVE ;  /* 0x00000000000079c5 */ /* 0x000fc60000000000 */
[----:B------:R-:W3:Y:S04]  /*39310*/  LDL.LU R17, [R1+0x60c] ;  /* 0x00060c0001117983 */ /* 0x000ee80000300800 */
[----:B------:R-:W3:Y:S04]  /*39320*/  LDL.LU R18, [R1+0x5e0] ;  /* 0x0005e00001127983 */ /* 0x000ee80000300800 */
[----:B------:R-:W3:Y:S04]  /*39330*/  LDL.LU R19, [R1+0x604] ;  /* 0x0006040001137983 */ /* 0x000ee80000300800 */
[----:B------:R-:W3:Y:S04]  /*39340*/  LDL.LU R20, [R1+0x5fc] ;  /* 0x0005fc0001147983 */ /* 0x000ee80000300800 */
[----:B------:R-:W3:Y:S04]  /*39350*/  LDL.LU R21, [R1+0x5f4] ;  /* 0x0005f40001157983 */ /* 0x000ee80000300800 */
[----:B0-----:R-:W3:Y:S01]  /*39360*/  LDL.LU R22, [R1+0x5ec] ;  /* 0x0005ec0001167983 */ /* 0x001ee20000300800 */
[----:B------:R-:W-:Y:S03]  /*39370*/  QGMMA.64x64x32.F32.E5M2.E5M2 R24, gdesc[UR44], R24, gsb0 ;  /* 0x00e000002c1879f3 */ /* 0x000fe60008003818 */
[----:B------:R-:W3:Y:S04]  /*39380*/  LDL.LU R23, [R1+0x5e4] ;  /* 0x0005e40001177983 */ /* 0x000ee80000300800 */
[----:B------:R-:W3:Y:S01]  /*39390*/  LDL.LU R3, [R1+0x5dc] ;  /* 0x0005dc0001037983 */ /* 0x000ee20000300800 */
[----:B------:R-:W-:Y:S01]  /*393a0*/  UMOV UR50, UR6 ;  /* 0x0000000600327c82 */ /* 0x000fe20008000000 */
[----:B------:R-:W-:Y:S01]  /*393b0*/  UMOV UR51, UR7 ;  /* 0x0000000700337c82 */ /* 0x000fe20008000000 */
[----:B------:R-:W-:-:S02]  /*393c0*/  WARPGROUP.DEPBAR.LE gsb0, 0x0 ;  /* 0x00008000000079c5 */ /* 0x000fc40000010000 */
        /* <DEDUP_REMOVED lines=12> */
[C---:B------:R-:W-:Y:S01]  /*39490*/  IADD3 R243, P3, R5.reuse, R243, RZ ;  /* 0x000000f305f37210 */ /* 0x040fe20007f7e0ff */
[----:B------:R-:W-:Y:S01]  /*394a0*/  IMAD.X R244, R4, 0x1, R244, P4 ;  /* 0x0000000104f47824 */ /* 0x000fe200020e06f4 */
[----:B------:R-:W-:-:S03]  /*394b0*/  IADD3 R245, P4, R5, R245, RZ ;  /* 0x000000f505f57210 */ /* 0x000fc60007f9e0ff */
[----:B------:R0:W-:Y:S01]  /*394c0*/  STL [R1+0x640], R243 ;  /* 0x000640f301007387 */ /* 0x0001e20000100800 */
[C---:B------:R-:W-:Y:S01]  /*394d0*/  IMAD.X R246, R4.reuse, 0x1, R246, P5 ;  /* 0x0000000104f67824 */ /* 0x040fe200028e06f6 */
[C---:B------:R-:W-:Y:S01]  /*394e0*/  IADD3 R247, P5, R5.reuse, R247, RZ ;  /* 0x000000f705f77210 */ /* 0x040fe20007fbe0ff */
[C---:B------:R-:W-:Y:S01]  /*394f0*/  IMAD.X R0, R4.reuse, 0x1, R0, P6 ;  /* 0x0000000104007824 */ /* 0x040fe200030e0600 */
[C---:B------:R-:W-:Y:S01]  /*39500*/  IADD3 R2, P6, R5.reuse, R2, RZ ;  /* 0x0000000205027210 */ /* 0x040fe20007fde0ff */
[----:B0-----:R0:W5:Y:S04]  /*39510*/  LDL.LU R243, [R1+0x180c] ;  /* 0x00180c0001f37983 */ /* 0x0011680000300800 */
[----:B------:R1:W-:Y:S01]  /*39520*/  STL [R1+0x664], R244 ;  /* 0x000664f401007387 */ /* 0x0003e20000100800 */
[C---:B------:R-:W-:Y:S01]  /*39530*/  IMAD.X R248, R4.reuse, 0x1, R248, P1 ;  /* 0x0000000104f87824 */ /* 0x040fe200008e06f8 */
[C---:B----4-:R-:W-:Y:S01]  /*39540*/  IADD3 R249, P1, R5.reuse, R249, RZ ;  /* 0x000000f905f97210 */ /* 0x050fe20007f3e0ff */
[C---:B------:R-:W-:Y:S01]  /*39550*/  IMAD.X R250, R4.reuse, 0x1, R250, P2 ;  /* 0x0000000104fa7824 */ /* 0x040fe200010e06fa */
[----:B-1----:R0:W5:Y:S04]  /*39560*/  LDL.LU R244, [R1+0x1808] ;  /* 0x0018080001f47983 */ /* 0x0021680000300800 */
[----:B------:R1:W-:Y:S01]  /*39570*/  STL [R1+0x638], R245 ;  /* 0x000638f501007387 */ /* 0x0003e20000100800 */
[C---:B------:R-:W-:Y:S01]  /*39580*/  IADD3 R251, P2, R5.reuse, R251, RZ ;  /* 0x000000fb05fb7210 */ /* 0x040fe20007f5e0ff */
[C---:B------:R-:W-:Y:S01]  /*39590*/  IMAD.X R252, R4.reuse, 0x1, R252, P3 ;  /* 0x0000000104fc7824 */ /* 0x040fe200018e06fc */
[C---:B--2---:R-:W-:Y:S01]  /*395a0*/  IADD3 R6, P3, R5.reuse, R6, RZ ;  /* 0x0000000605067210 */ /* 0x044fe20007f7e0ff */
[----:B-1----:R0:W5:Y:S04]  /*395b0*/  LDL.LU R245, [R1+0x1804] ;  /* 0x0018040001f57983 */ /* 0x0021680000300800 */
[----:B------:R1:W-:Y:S01]  /*395c0*/  STL [R1+0x65c], R246 ;  /* 0x00065cf601007387 */ /* 0x0003e20000100800 */
[----:B------:R-:W-:Y:S01]  /*395d0*/  IMAD.X R7, R4, 0x1, R7, P4 ;  /* 0x0000000104077824 */ /* 0x000fe200020e0607 */
[----:B---3--:R-:W-:-:S02]  /*395e0*/  IADD3 R8, P4, R5, R8, RZ ;  /* 0x0000000805087210 */ /* 0x008fc40007f9e0ff */
[----:B-1----:R0:W5:Y:S04]  /*395f0*/  LDL.LU R246, [R1+0x1800] ;  /* 0x0018000001f67983 */ /* 0x0021680000300800 */
[----:B------:R1:W-:Y:S01]  /*39600*/  STL [R1+0x630], R247 ;  /* 0x000630f701007387 */ /* 0x0003e20000100800 */
[C---:B------:R-:W-:Y:S01]  /*39610*/  IMAD.X R9, R4.reuse, 0x1, R9, P5 ;  /* 0x0000000104097824 */ /* 0x040fe200028e0609 */
[----:B------:R-:W-:Y:S02]  /*39620*/  IADD3 R10, P5, R5, R10, RZ ;  /* 0x0000000a050a7210 */ /* 0x000fe40007fbe0ff */
[----:B-1----:R0:W5:Y:S04]  /*39630*/  LDL.LU R247, [R1+0x17fc] ;  /* 0x0017fc0001f77983 */ /* 0x0021680000300800 */
[----:B------:R1:W-:Y:S04]  /*39640*/  STL [R1+0x654], R0 ;  /* 0x0006540001007387 */ /* 0x0003e80000100800 */
[----:B------:R2:W-:Y:S04]  /*39650*/  STL [R1+0x628], R2 ;  /* 0x0006280201007387 */ /* 0x0005e80000100800 */
[----:B------:R0:W-:Y:S04]  /*39660*/  STL [R1+0x64c], R248 ;  /* 0x00064cf801007387 */ /* 0x0001e80000100800 */
[----:B------:R0:W-:Y:S04]  /*39670*/  STL [R1+0x620], R249 ;  /* 0x000620f901007387 */ /* 0x0001e80000100800 */
[----:B------:R0:W-:Y:S04]  /*39680*/  STL [R1+0x644], R250 ;  /* 0x000644fa01007387 */ /* 0x0001e80000100800 */
[----:B------:R0:W-:Y:S04]  /*39690*/  STL [R1+0x618], R251 ;  /* 0x000618fb01007387 */ /* 0x0001e80000100800 */
[----:B------:R0:W-:Y:S04]  /*396a0*/  STL [R1+0x63c], R252 ;  /* 0x00063cfc01007387 */ /* 0x0001e80000100800 */
        /* <DEDUP_REMOVED lines=11> */
[C---:B------:R-:W-:Y:S01]  /*39760*/  IADD3 R16, P2, R5.reuse, R16, RZ ;  /* 0x0000001005107210 */ /* 0x040fe20007f5e0ff */
[----:B------:R-:W-:Y:S02]  /*39770*/  IMAD.X R17, R4, 0x1, R17, P3 ;  /* 0x0000000104117824 */ /* 0x000fe400018e0611 */
[----:B------:R0:W-:Y:S01]  /*39780*/  STL [R1+0x5f8], R12 ;  /* 0x0005f80c01007387 */ /* 0x0001e20000100800 */
[----:B------:R-:W-:-:S03]  /*39790*/  IADD3 R18, P3, R5, R18, RZ ;  /* 0x0000001205127210 */ /* 0x000fc60007f7e0ff */
[----:B------:R0:W-:Y:S04]  /*397a0*/  STL [R1+0x61c], R13 ;  /* 0x00061c0d01007387 */ /* 0x0001e80000100800 */
[----:B------:R0:W-:Y:S01]  /*397b0*/  STL [R1+0x5f0], R14 ;  /* 0x0005f00e01007387 */ /* 0x0001e20000100800 */
[C---:B------:R-:W-:Y:S01]  /*397c0*/  IMAD.X R19, R4.reuse, 0x1, R19, P4 ;  /* 0x0000000104137824 */ /* 0x040fe200020e0613 */
[----:B-1----:R-:W1:Y:S02]  /*397d0*/  LDC R0, c[0x0][0x238] ;  /* 0x00008e00ff007b82 */ /* 0x002e640000000800 */
[----:B------:R0:W-:Y:S01]  /*397e0*/  STL [R1+0x614], R15 ;  /* 0x0006140f01007387 */ /* 0x0001e20000100800 */
[----:B------:R-:W-:-:S03]  /*397f0*/  IMAD.X R20, R4, 0x1, R20, P5 ;  /* 0x0000000104147824 */ /* 0x000fc600028e0614 */
[----:B------:R0:W-:Y:S01]  /*39800*/  STL [R1+0x5e8], R16 ;  /* 0x0005e81001007387 */ /* 0x0001e20000100800 */
[----:B------:R-:W-:-:S03]  /*39810*/  IMAD.X R21, R4, 0x1, R21, P6 ;  /* 0x0000000104157824 */ /* 0x000fc600030e0615 */
[----:B------:R0:W-:Y:S01]  /*39820*/  STL [R1+0x60c], R17 ;  /* 0x00060c1101007387 */ /* 0x0001e20000100800 */
[----:B------:R-:W-:-:S03]  /*39830*/  IMAD.X R3, R4, 0x1, R3, P3 ;  /* 0x0000000104037824 */ /* 0x000fc600018e0603 */
[----:B------:R0:W-:Y:S01]  /*39840*/  STL [R1+0x5e0], R18 ;  /* 0x0005e01201007387 */ /* 0x0001e20000100800 */
[----:B------:R-:W-:-:S03]  /*39850*/  IMAD.X R22, R4, 0x1, R22, P1 ;  /* 0x0000000104167824 */ /* 0x000fc600008e0616 */
[----:B------:R0:W-:Y:S01]  /*39860*/  STL [R1+0x604], R19 ;  /* 0x0006041301007387 */ /* 0x0001e20000100800 */
[----:B------:R-:W-:Y:S01]  /*39870*/  IMAD.X R23, R4, 0x1, R23, P2 ;  /* 0x0000000104177824 */ /* 0x000fe200010e0617 */
[----:B--2---:R-:W2:Y:S02]  /*39880*/  LDC R2, c[0x0][0x238] ;  /* 0x00008e00ff027b82 */ /* 0x004ea40000000800 */
[----:B------:R0:W-:Y:S04]  /*39890*/  STL [R1+0x5fc], R20 ;  /* 0x0005fc1401007387 */ /* 0x0001e80000100800 */
[----:B------:R0:W-:Y:S04]  /*398a0*/  STL [R1+0x5f4], R21 ;  /* 0x0005f41501007387 */ /* 0x0001e80000100800 */
[----:B------:R0:W-:Y:S04]  /*398b0*/  STL [R1+0x5dc], R3 ;  /* 0x0005dc0301007387 */ /* 0x0001e80000100800 */
[----:B------:R0:W-:Y:S04]  /*398c0*/  STL [R1+0x5ec], R22 ;  /* 0x0005ec1601007387 */ /* 0x0001e80000100800 */
[----:B------:R0:W-:Y:S01]  /*398d0*/  STL [R1+0x5e4], R23 ;  /* 0x0005e41701007387 */ /* 0x0001e20000100800 */
[----:B------:R-:W-:-:S02]  /*398e0*/  WARPGROUP.DEPBAR.LE gsb0, 0x0 ;  /* 0x00008000000079c5 */ /* 0x000fc40000010000 */
[----:B-1----:R-:W-:-:S05]  /*398f0*/  IMAD.SHL.U32 R0, R0, 0x80, RZ ;  /* 0x0000008000007824 */ /* 0x002fca00078e00ff */
[----:B------:R-:W-:Y:S01]  /*39900*/  SHF.R.S32.HI R0, RZ, 0x1f, R0 ;  /* 0x0000001fff007819 */ /* 0x000fe20000011400 */
[----:B--2---:R-:W-:Y:S01]  /*39910*/  IMAD.SHL.U32 R2, R2, 0x80, RZ ;  /* 0x0000008002027824 */ /* 0x004fe200078e00ff */
[----:B0-----:R-:W-:Y:S06]  /*39920*/  @P0 BRA `(.L_x_2) ;  /* 0xfffffd6800280947 */ /* 0x001fec000383ffff */
.L_x_1:
[----:B------:R0:W-:Y:S04]  /*39930*/  STL [R1+0x1808], R52 ;  /* 0x0018083401007387 */ /* 0x0001e80000100800 */
[----:B------:R-:W2:Y:S04]  /*39940*/  LDL.LU R9, [R1+0x4] ;  /* 0x0000040001097983 */ /* 0x000ea80000300800 */
[----:B0-----:R-:W2:Y:S04]  /*39950*/  LDL.LU R52, [R1] ;  /* 0x0000000001347983 */ /* 0x001ea80000300800 */
[----:B------:R0:W-:Y:S04]  /*39960*/  STL [R1+0x1804], R53 ;  /* 0x0018043501007387 */ /* 0x0001e80000100800 */
[----:B0-----:R-:W3:Y:S04]  /*39970*/  LDL.LU R53, [R1+0x8] ;  /* 0x0000080001357983 */ /* 0x001ee80000300800 */
[----:B------:R-:W3:Y:S04]  /*39980*/  LDL.LU R7, [R1+0xc] ;  /* 0x00000c0001077983 */ /* 0x000ee80000300800 */
[----:B------:R0:W-:Y:S04]  /*39990*/  STL [R1+0x1800], R54 ;  /* 0x0018003601007387 */ /* 0x0001e80000100800 */
[----:B0-----:R-:W4:Y:S04]  /*399a0*/  LDL.LU R54, [R1+0x10] ;  /* 0x0000100001367983 */ /* 0x001f280000300800 */
[----:B------:R-:W4:Y:S04]  /*399b0*/  LDL.LU R5, [R1+0x14] ;  /* 0x0000140001057983 */ /* 0x000f280000300800 */
[----:B------:R0:W-:Y:S04]  /*399c0*/  STL [R1+0x17fc], R55 ;  /* 0x0017fc3701007387 */ /* 0x0001e80000100800 */
[----:B0-----:R-:W4:Y:S04]  /*399d0*/  LDL.LU R55, [R1+0x18] ;  /* 0x0000180001377983 */ /* 0x001f280000300800 */
        /* <DEDUP_REMOVED lines=25> */
[----:B--2---:R-:W-:-:S03]  /*39b70*/  F2FP.SATFINITE.E5M2.F32.PACK_AB_MERGE_C R9, R9, R52, RZ ;  /* 0x000000340909723e */ /* 0x004fc600048060ff */
[----:B------:R-:W2:Y:S01]  /*39b80*/  LDL.LU R52, [R1+0x1808] ;  /* 0x0018080001347983 */ /* 0x000ea20000300800 */
[----:B---3--:R-:W-:-:S03]  /*39b90*/  F2FP.SATFINITE.E5M2.F32.PACK_AB_MERGE_C R7, R7, R53, RZ ;  /* 0x000000350707723e */ /* 0x008fc600048060ff */
[----:B------:R-:W2:Y:S01]  /*39ba0*/  LDL.LU R53, [R1+0x1804] ;  /* 0x0018040001357983 */ /* 0x000ea20000300800 */
[----:B----4-:R-:W-:-:S03]  /*39bb0*/  F2FP.SATFINITE.E5M2.F32.PACK_AB_MERGE_C R5, R5, R54, RZ ;  /* 0x000000360505723e */ /* 0x010fc600048060ff */
[----:B------:R-:W3:Y:S01]  /*39bc0*/  LDL.LU R54, [R1+0x1800] ;  /* 0x0018000001367983 */ /* 0x000ee20000300800 */
[----:B------:R-:W-:-:S03]  /*39bd0*/  F2FP.SATFINITE.E5M2.F32.PACK_AB_MERGE_C R3, R3, R55, RZ ;  /* 0x000000370303723e */ /* 0x000fc600048060ff */
[----:B------:R-:W3:Y:S01]  /*39be0*/  LDL.LU R55, [R1+0x17fc] ;  /* 0x0017fc0001377983 */ /* 0x000ee20000300800 */
[----:B------:R-:W-:Y:S02]  /*39bf0*/  F2FP.SATFINITE.E5M2.F32.PACK_AB_MERGE_C R184, R185, R184, RZ ;  /* 0x000000b8b9b8723e */ /* 0x000fe400048060ff */
[----:B------:R-:W-:Y:S02]  /*39c00*/  F2FP.SATFINITE.E5M2.F32.PACK_AB_MERGE_C R120, R121, R120, RZ ;  /* 0x000000787978723e */ /* 0x000fe400048060ff */
[----:B------:R-:W-:Y:S02]  /*39c10*/  F2FP.SATFINITE.E5M2.F32.PACK_AB_MERGE_C R24, R25, R24, RZ ;  /* 0x000000181918723e */ /* 0x000fe400048060ff */
[----:B------:R-:W-:Y:S02]  /*39c20*/  F2FP.SATFINITE.E5M2.F32.PACK_AB_MERGE_C R186, R187, R186, RZ ;  /* 0x000000babbba723e */ /* 0x000fe400048060ff */
[----:B------:R-:W-:Y:S02]  /*39c30*/  F2FP.SATFINITE.E5M2.F32.PACK_AB_MERGE_C R122, R123, R122, RZ ;  /* 0x0000007a7b7a723e */ /* 0x000fe400048060ff */
[----:B------:R-:W-:-:S02]  /*39c40*/  F2FP.SATFINITE.E5M2.F32.PACK_AB_MERGE_C R218, R219, R218, RZ ;  /* 0x000000dadbda723e */ /* 0x000fc400048060ff */
[----:B------:R-:W-:Y:S02]  /*39c50*/  F2FP.SATFINITE.E5M2.F32.PACK_AB_MERGE_C R154, R155, R154, RZ ;  /* 0x0000009a9b9a723e */ /* 0x000fe400048060ff */
[----:B------:R-:W-:Y:S01]  /*39c60*/  F2FP.SATFINITE.E5M2.F32.PACK_AB_MERGE_C R90, R91, R90, RZ ;  /* 0x0000005a5b5a723e */ /* 0x000fe200048060ff */
[----:B------:R-:W0:Y:S01]  /*39c70*/  LDC R155, c[0x0][0x244] ;  /* 0x00009100ff9b7b82 */ /* 0x000e220000000800 */
[----:B------:R-:W-:Y:S02]  /*39c80*/  F2FP.SATFINITE.E5M2.F32.PACK_AB_MERGE_C R188, R189, R188, RZ ;  /* 0x000000bcbdbc723e */ /* 0x000fe400048060ff */
[----:B------:R-:W-:Y:S02]  /*39c90*/  F2FP.SATFINITE.E5M2.F32.PACK_AB_MERGE_C R124, R125, R124, RZ ;  /* 0x0000007c7d7c723e */ /* 0x000fe400048060ff */
[----:B------:R-:W-:Y:S02]  /*39ca0*/  F2FP.SATFINITE.E5M2.F32.PACK_AB_MERGE_C R28, R29, R28, RZ ;  /* 0x0000001c1d1c723e */ /* 0x000fe400048060ff */
[----:B------:R-:W-:-:S02]  /*39cb0*/  F2FP.SATFINITE.E5M2.F32.PACK_AB_MERGE_C R216, R217, R216, RZ ;  /* 0x000000d8d9d8723e */ /* 0x000fc400048060ff */
[----:B------:R-:W-:Y:S02]  /*39cc0*/  F2FP.SATFINITE.E5M2.F32.PACK_AB_MERGE_C R152, R153, R152, RZ ;  /* 0x000000989998723e */ /* 0x000fe400048060ff */
[----:B------:R-:W-:Y:S02]  /*39cd0*/  F2FP.SATFINITE.E5M2.F32.PACK_AB_MERGE_C R88, R89, R88, RZ ;  /* 0x000000585958723e */ /* 0x000fe400048060ff */
        /* <DEDUP_REMOVED lines=18> */
[----:B------:R-:W4:Y:S01]  /*39e00*/  LDL.LU R21, [R1+0x17f8] ;  /* 0x0017f80001157983 */ /* 0x000f220000300800 */
[----:B------:R-:W-:Y:S02]  /*39e10*/  F2FP.SATFINITE.E5M2.F32.PACK_AB_MERGE_C R162, R163, R162, RZ ;  /* 0x000000a2a3a2723e */ /* 0x000fe400048060ff */
[----:B------:R-:W-:Y:S01]  /*39e20*/  F2FP.SATFINITE.E5M2.F32.PACK_AB_MERGE_C R98, R99, R98, RZ ;  /* 0x000000626362723e */ /* 0x000fe200048060ff */
[----:B------:R-:W1:Y:S01]  /*39e30*/  S2R R249, SR_CgaCtaId ;  /* 0x0000000000f97919 */ /* 0x000e620000008800 */
[----:B------:R-:W-:Y:S02]  /*39e40*/  F2FP.SATFINITE.E5M2.F32.PACK_AB_MERGE_C R13, R13, R20, RZ ;  /* 0x000000140d0d723e */ /* 0x000fe400048060ff */
[----:B------:R-:W-:-:S02]  /*39e50*/  F2FP.SATFINITE.E5M2.F32.PACK_AB_MERGE_C R4, R4, R250, RZ ;  /* 0x000000fa0404723e */ /* 0x000fc400048060ff */
[----:B------:R-:W-:Y:S02]  /*39e60*/  F2FP.SATFINITE.E5M2.F32.PACK_AB_MERGE_C R14, R14, R19, RZ ;  /* 0x000000130e0e723e */ /* 0x000fe400048060ff */
[----:B------:R-:W-:Y:S02]  /*39e70*/  F2FP.SATFINITE.E5M2.F32.PACK_AB_MERGE_C R15, R15, R18, RZ ;  /* 0x000000120f0f723e */ /* 0x000fe400048060ff */
[----:B------:R-:W0:Y:S01]  /*39e80*/  S2R R18, SR_TID.X ;  /* 0x0000000000127919 */ /* 0x000e220000002100 */
[----:B------:R-:W-:Y:S02]  /*39e90*/  MOV R248, 0x400 ;  /* 0x0000040000f87802 */ /* 0x000fe40000000f00 */
[----:B------:R-:W-:Y:S02]  /*39ea0*/  LOP3.LUT R184, R184, 0xffff, RZ, 0xc0, !PT ;  /* 0x0000ffffb8b87812 */ /* 0x000fe400078ec0ff */
[----:B------:R-:W-:Y:S02]  /*39eb0*/  LOP3.LUT R120, R120, 0xffff, RZ, 0xc0, !PT ;  /* 0x0000ffff78787812 */ /* 0x000fe400078ec0ff */
[----:B------:R-:W-:-:S02]  /*39ec0*/  LOP3.LUT R186, R186, 0xffff, RZ, 0xc0, !PT ;  /* 0x0000ffffbaba7812 */ /* 0x000fc400078ec0ff */
[----:B------:R-:W-:Y:S02]  /*39ed0*/  LOP3.LUT R122, R122, 0xffff, RZ, 0xc0, !PT ;  /* 0x0000ffff7a7a7812 */ /* 0x000fe400078ec0ff */
[----:B------:R-:W-:Y:S02]  /*39ee0*/  F2FP.SATFINITE.E5M2.F32.PACK_AB_MERGE_C R19, R33, R32, RZ ;  /* 0x000000202113723e */ /* 0x000fe400048060ff */
[----:B-1----:R-:W-:Y:S02]  /*39ef0*/  LEA R248, R249, R248, 0x18 ;  /* 0x000000f8f9f87211 */ /* 0x002fe400078ec0ff */
[----:B------:R-:W-:Y:S02]  /*39f00*/  PRMT R32, R120, 0x3340, R1 ;  /* 0x0000334078207816 */ /* 0x000fe40000000001 */
[----:B------:R-:W-:Y:S02]  /*39f10*/  F2FP.SATFINITE.E5M2.F32.PACK_AB_MERGE_C R20, R35, R34, RZ ;  /* 0x000000222314723e */ /* 0x000fe400048060ff */
[----:B------:R-:W-:-:S02]  /*39f20*/  LOP3.LUT R218, R218, 0xffff, RZ, 0xc0, !PT ;  /* 0x0000ffffdada7812 */ /* 0x000fc400078ec0ff */
[----:B------:R-:W-:Y:S02]  /*39f30*/  LOP3.LUT R33, R154, 0xffff, RZ, 0xc0, !PT ;  /* 0x0000ffff9a217812 */ /* 0x000fe400078ec0ff */
[----:B------:R-:W-:Y:S02]  /*39f40*/  LOP3.LUT R90, R90, 0xffff, RZ, 0xc0, !PT ;  /* 0x0000ffff5a5a7812 */ /* 0x000fe400078ec0ff */
[----:B------:R-:W-:Y:S02]  /*39f50*/  PRMT R34, R122, 0x3340, R1 ;  /* 0x000033407a227816 */ /* 0x000fe40000000001 */
[----:B------:R-:W-:Y:S02]  /*39f60*/  LOP3.LUT R5, R5, 0xffff, RZ, 0xc0, !PT ;  /* 0x0000ffff05057812 */ /* 0x000fe400078ec0ff */
[----:B------:R-:W-:Y:S02]  /*39f70*/  LOP3.LUT R188, R188, 0xffff, RZ, 0xc0, !PT ;  /* 0x0000ffffbcbc7812 */ /* 0x000fe400078ec0ff */
[----:B------:R-:W-:-:S02]  /*39f80*/  LOP3.LUT R124, R124, 0xffff, RZ, 0xc0, !PT ;  /* 0x0000ffff7c7c7812 */ /* 0x000fc400078ec0ff */
[----:B0-----:R-:W-:Y:S02]  /*39f90*/  LOP3.LUT R29, R18, 0x7f, RZ, 0xc0, !PT ;  /* 0x0000007f121d7812 */ /* 0x001fe400078ec0ff */
[----:B------:R-:W-:Y:S02]  /*39fa0*/  F2FP.SATFINITE.E5M2.F32.PACK_AB_MERGE_C R16, R16, R17, RZ ;  /* 0x000000111010723e */ /* 0x000fe400048060ff */
[----:B------:R-:W-:Y:S02]  /*39fb0*/  LOP3.LUT R216, R216, 0xffff, RZ, 0xc0, !PT ;  /* 0x0000ffffd8d87812 */ /* 0x000fe400078ec0ff */
[----:B------:R-:W-:Y:S02]  /*39fc0*/  LOP3.LUT R31, R152, 0xffff, RZ, 0xc0, !PT ;  /* 0x0000ffff981f7812 */ /* 0x000fe400078ec0ff */
[----:B------:R-:W-:Y:S02]  /*39fd0*/  LOP3.LUT R88, R88, 0xffff, RZ, 0xc0, !PT ;  /* 0x0000ffff58587812 */ /* 0x000fe400078ec0ff */
[----:B------:R-:W-:-:S02]  /*39fe0*/  F2FP.SATFINITE.E5M2.F32.PACK_AB_MERGE_C R17, R57, R56, RZ ;  /* 0x000000383911723e */ /* 0x000fc400048060ff */
[----:B------:R-:W-:Y:S02]  /*39ff0*/  LOP3.LUT R3, R3, 0xffff, RZ, 0xc0, !PT ;  /* 0x0000ffff03037812 */ /* 0x000fe400078ec0ff */
[----:B------:R-:W-:Y:S02]  /*3a000*/  LOP3.LUT R190, R190, 0xffff, RZ, 0xc0, !PT ;  /* 0x0000ffffbebe7812 */ /* 0x000fe400078ec0ff */
[----:B------:R-:W-:Y:S02]  /*3a010*/  LOP3.LUT R126, R126, 0xffff, RZ, 0xc0, !PT ;  /* 0x0000ffff7e7e7812 */ /* 0x000fe400078ec0ff */
[----:B------:R-:W-:Y:S02]  /*3a020*/  F2FP.SATFINITE.E5M2.F32.PACK_AB_MERGE_C R56, R81, R80, RZ ;  /* 0x000000505138723e */ /* 0x000fe400048060ff */
[----:B------:R-:W-:Y:S02]  /*3a030*/  PRMT R80, R124, 0x3340, R1 ;  /* 0x000033407c507816 */ /* 0x000fe40000000001 */
[----:B------:R-:W-:-:S02]  /*3a040*/  PRMT R35, R5, 0x3340, R188 ;  /* 0x0000334005237816 */ /* 0x000fc400000000bc */
[----:B------:R-:W-:Y:S02]  /*3a050*/  F2FP.SATFINITE.E5M2.F32.PACK_AB_MERGE_C R57, R83, R82, RZ ;  /* 0x000000525339723e */ /* 0x000fe400048060ff */
[----:B------:R-:W-:Y:S02]  /*3a060*/  PRMT R82, R126, 0x3340, R1 ;  /* 0x000033407e527816 */ /* 0x000fe40000000001 */
[----:B------:R-:W-:Y:S02]  /*3a070*/  PRMT R37, R3, 0x3340, R190 ;  /* 0x0000334003257816 */ /* 0x000fe400000000be */
[----:B------:R-:W-:Y:S02]  /*3a080*/  F2FP.SATFINITE.E5M2.F32.PACK_AB_MERGE_C R2, R251, R252, RZ ;  /* 0x000000fcfb02723e */ /* 0x000fe400048060ff */
[----:B------:R-:W-:Y:S02]  /*3a090*/  LOP3.LUT R222, R222, 0xffff, RZ, 0xc0, !PT ;  /* 0x0000ffffdede7812 */ /* 0x000fe400078ec0ff */
[----:B------:R-:W-:-:S02]  /*3a0a0*/  LOP3.LUT R59, R158, 0xffff, RZ, 0xc0, !PT ;  /* 0x0000ffff9e3b7812 */ /* 0x000fc400078ec0ff */
[----:B------:R-:W-:Y:S02]  /*3a0b0*/  LOP3.LUT R94, R94, 0xffff, RZ, 0xc0, !PT ;  /* 0x0000ffff5e5e7812 */ /* 0x000fe400078ec0ff */
[----:B------:R-:W-:Y:S02]  /*3a0c0*/  LOP3.LUT R192, R192, 0xffff, RZ, 0xc0, !PT ;  /* 0x0000ffffc0c07812 */ /* 0x000fe400078ec0ff */
[----:B------:R-:W-:Y:S02]  /*3a0d0*/  LOP3.LUT R128, R128, 0xffff, RZ, 0xc0, !PT ;  /* 0x0000ffff80807812 */ /* 0x000fe400078ec0ff */
[----:B------:R-:W-:Y:S02]  /*3a0e0*/  F2FP.SATFINITE.E5M2.F32.PACK_AB_MERGE_C R196, R197, R196, RZ ;  /* 0x000000c4c5c4723e */ /* 0x000fe400048060ff */
[----:B------:R-:W-:Y:S02]  /*3a0f0*/  F2FP.SATFINITE.E5M2.F32.PACK_AB_MERGE_C R132, R133, R132, RZ ;  /* 0x000000848584723e */ /* 0x000fe400048060ff */
[----:B------:R-:W-:-:S02]  /*3a100*/  F2FP.SATFINITE.E5M2.F32.PACK_AB_MERGE_C R42, R43, R42, RZ ;  /* 0x0000002a2b2a723e */ /* 0x000fc400048060ff */
[----:B------:R-:W-:Y:S02]  /*3a110*/  F2FP.SATFINITE.E5M2.F32.PACK_AB_MERGE_C R38, R39, R38, RZ ;  /* 0x000000262726723e */ /* 0x000fe400048060ff */
[----:B------:R-:W-:Y:S02]  /*3a120*/  PRMT R43, R222, 0x3340, R59 ;  /* 0x00003340de2b7816 */ /* 0x000fe4000000003b */
[----:B------:R-:W-:Y:S02]  /*3a130*/  F2FP.SATFINITE.E5M2.F32.PACK_AB_MERGE_C R68, R69, R68, RZ ;  /* 0x000000444544723e */ /* 0x000fe400048060ff */
[----:B------:R-:W-:Y:S02]  /*3a140*/  LOP3.LUT R226, R226, 0xffff, RZ, 0xc0, !PT ;  /* 0x0000ffffe2e27812 */ /* 0x000fe400078ec0ff */
        /* <DEDUP_REMOVED lines=9> */
[----:B------:R-:W-:Y:S02]  /*3a1e0*/  LOP3.LUT R71, R6, 0xffff, RZ, 0xc0, !PT ;  /* 0x0000ffff06477812 */ /* 0x000fe400078ec0ff */
[----:B------:R-:W-:Y:S02]  /*3a1f0*/  PRMT R6, R98, 0x3340, R1 ;  /* 0x0000334062067816 */ /* 0x000fe40000000001 */
[----:B------:R-:W-:Y:S02]  /*3a200*/  F2FP.SATFINITE.E5M2.F32.PACK_AB_MERGE_C R102, R103, R102, RZ ;  /* 0x000000666766723e */ /* 0x000fe400048060ff */
[----:B------:R-:W-:Y:S02]  /*3a210*/  LOP3.LUT R228, R228, 0xffff, RZ, 0xc0, !PT ;  /* 0x0000ffffe4e47812 */ /* 0x000fe400078ec0ff */
[----:B------:R-:W-:-:S02]  /*3a220*/  LOP3.LUT R103, R164, 0xffff, RZ, 0xc0, !PT ;  /* 0x0000ffffa4677812 */ /* 0x000fc400078ec0ff */
[----:B------:R-:W-:Y:S02]  /*3a230*/  LOP3.LUT R100, R100, 0xffff, RZ, 0xc0, !PT ;  /* 0x0000ffff64647812 */ /* 0x000fe400078ec0ff */
[----:B------:R-:W-:Y:S02]  /*3a240*/  F2FP.SATFINITE.E5M2.F32.PACK_AB_MERGE_C R232, R233, R232, RZ ;  /* 0x000000e8e9e8723e */ /* 0x000fe400048060ff */
[----:B------:R-:W-:Y:S02]  /*3a250*/  F2FP.SATFINITE.E5M2.F32.PACK_AB_MERGE_C R168, R169, R168, RZ ;  /* 0x000000a8a9a8723e */ /* 0x000fe400048060ff */
[----:B------:R-:W-:Y:S02]  /*3a260*/  F2FP.SATFINITE.E5M2.F32.PACK_AB_MERGE_C R104, R105, R104, RZ ;  /* 0x000000686968723e */ /* 0x000fe400048060ff */
[----:B------:R-:W-:Y:S02]  /*3a270*/  F2FP.SATFINITE.E5M2.F32.PACK_AB_MERGE_C R66, R67, R66, RZ ;  /* 0x000000424342723e */ /* 0x000fe400048060ff */
[----:B------:R-:W-:-:S02]  /*3a280*/  F2FP.SATFINITE.E5M2.F32.PACK_AB_MERGE_C R108, R109, R108, RZ ;  /* 0x0000006c6d6c723e */ /* 0x000fc400048060ff */
[----:B------:R-:W-:Y:S02]  /*3a290*/  PRMT R67, R228, 0x3340, R103 ;  /* 0x00003340e4437816 */ /* 0x000fe40000000067 */
[----:B------:R-:W-:Y:S02]  /*3a2a0*/  LOP3.LUT R232, R232, 0xffff, RZ, 0xc0, !PT ;  /* 0x0000ffffe8e87812 */ /* 0x000fe400078ec0ff */
[----:B------:R-:W-:Y:S02]  /*3a2b0*/  LOP3.LUT R109, R168, 0xffff, RZ, 0xc0, !PT ;  /* 0x0000ffffa86d7812 */ /* 0x000fe400078ec0ff */
[----:B------:R-:W-:Y:S02]  /*3a2c0*/  LOP3.LUT R104, R104, 0xffff, RZ, 0xc0, !PT ;  /* 0x0000ffff68687812 */ /* 0x000fe400078ec0ff */
[----:B------:R-:W-:Y:S02]  /*3a2d0*/  F2FP.SATFINITE.E5M2.F32.PACK_AB_MERGE_C R236, R237, R236, RZ ;  /* 0x000000ecedec723e */ /* 0x000fe400048060ff */
[----:B------:R-:W-:Y:S01]  /*3a2e0*/  F2FP.SATFINITE.E5M2.F32.PACK_AB_MERGE_C R172, R173, R172, RZ ;  /* 0x000000acadac723e */ /* 0x000fe200048060ff */
[----:B------:R-:W0:Y:S01]  /*3a2f0*/  LDC R237, c[0x0][0x248] ;  /* 0x00009200ffed7b82 */ /* 0x000e220000000800 */
[----:B------:R-:W-:-:S02]  /*3a300*/  F2FP.SATFINITE.E5M2.F32.PACK_AB_MERGE_C R72, R73, R72, RZ ;  /* 0x000000484948723e */ /* 0x000fc400048060ff */
[----:B------:R-:W-:Y:S02]  /*3a310*/  F2FP.SATFINITE.E5M2.F32.PACK_AB_MERGE_C R114, R115, R114, RZ ;  /* 0x000000727372723e */ /* 0x000fe400048060ff */
[----:B------:R-:W-:Y:S02]  /*3a320*/  PRMT R73, R232, 0x3340, R109 ;  /* 0x00003340e8497816 */ /* 0x000fe4000000006d */
[----:B------:R-:W-:Y:S02]  /*3a330*/  LOP3.LUT R236, R236, 0xffff, RZ, 0xc0, !PT ;  /* 0x0000ffffecec7812 */ /* 0x000fe400078ec0ff */
[----:B------:R-:W-:Y:S02]  /*3a340*/  LOP3.LUT R115, R172, 0xffff, RZ, 0xc0, !PT ;  /* 0x0000ffffac737812 */ /* 0x000fe400078ec0ff */
[----:B------:R-:W-:Y:S02]  /*3a350*/  LOP3.LUT R108, R108, 0xffff, RZ, 0xc0, !PT ;  /* 0x0000ffff6c6c7812 */ /* 0x000fe400078ec0ff */
[----:B------:R-:W-:-:S02]  /*3a360*/  F2FP.SATFINITE.E5M2.F32.PACK_AB_MERGE_C R240, R241, R240, RZ ;  /* 0x000000f0f1f0723e */ /* 0x000fc400048060ff */
[----:B------:R-:W-:Y:S02]  /*3a370*/  F2FP.SATFINITE.E5M2.F32.PACK_AB_MERGE_C R176, R177, R176, RZ ;  /* 0x000000b0b1b0723e */ /* 0x000fe400048060ff */
[----:B------:R-:W-:Y:S02]  /*3a380*/  F2FP.SATFINITE.E5M2.F32.PACK_AB_MERGE_C R112, R113, R112, RZ ;  /* 0x000000707170723e */ /* 0x000fe400048060ff */
[----:B------:R-:W-:Y:S02]  /*3a390*/  F2FP.SATFINITE.E5M2.F32.PACK_AB_MERGE_C R78, R79, R78, RZ ;  /* 0x0000004e4f4e723e */ /* 0x000fe400048060ff */
[----:B--2---:R-:W-:Y:S02]  /*3a3a0*/  F2FP.SATFINITE.E5M2.F32.PACK_AB_MERGE_C R52, R53, R52, RZ ;  /* 0x000000343534723e */ /* 0x004fe400048060ff */
[----:B------:R-:W-:-:S04]  /*3a3b0*/  PRMT R53, R226, 0x3340, R81 ;  /* 0x00003340e2357816 */ /* 0x000fc80000000051 */
[----:B------:R-:W-:Y:S02]  /*3a3c0*/  PRMT R53, R53, 0x5410, R6 ;  /* 0x0000541035357816 */ /* 0x000fe40000000006 */
[----:B------:R-:W-:Y:S02]  /*3a3d0*/  PRMT R79, R236, 0x3340, R115 ;  /* 0x00003340ec4f7816 */ /* 0x000fe40000000073 */
[----:B------:R-:W-:Y:S02]  /*3a3e0*/  LOP3.LUT R240, R240, 0xffff, RZ, 0xc0, !PT ;  /* 0x0000fffff0f07812 */ /* 0x000fe400078ec0ff */
[----:B------:R-:W-:Y:S02]  /*3a3f0*/  LOP3.LUT R121, R176, 0xffff, RZ, 0xc0, !PT ;  /* 0x0000ffffb0797812 */ /* 0x000fe400078ec0ff */
[----:B------:R-:W-:Y:S02]  /*3a400*/  LOP3.LUT R112, R112, 0xffff, RZ, 0xc0, !PT ;  /* 0x0000ffff70707812 */ /* 0x000fe400078ec0ff */
[----:B-----5:R-:W-:-:S02]  /*3a410*/  F2FP.SATFINITE.E5M2.F32.PACK_AB_MERGE_C R244, R245, R244, RZ ;  /* 0x000000f4f5f4723e */ /* 0x020fc400048060ff */
[----:B------:R-:W-:Y:S02]  /*3a420*/  F2FP.SATFINITE.E5M2.F32.PACK_AB_MERGE_C R180, R181, R180, RZ ;  /* 0x000000b4b5b4723e */ /* 0x000fe400048060ff */
[----:B------:R-:W-:Y:S02]  /*3a430*/  F2FP.SATFINITE.E5M2.F32.PACK_AB_MERGE_C R116, R117, R116, RZ ;  /* 0x000000747574723e */ /* 0x000fe400048060ff */
[----:B------:R-:W-:Y:S02]  /*3a440*/  PRMT R95, R240, 0x3340, R121 ;  /* 0x00003340f05f7816 */ /* 0x000fe40000000079 */
[----:B------:R-:W-:Y:S02]  /*3a450*/  F2FP.SATFINITE.E5M2.F32.PACK_AB_MERGE_C R220, R221, R220, RZ ;  /* 0x000000dcdddc723e */ /* 0x000fe400048060ff */
[----:B------:R-:W-:Y:S02]  /*3a460*/  F2FP.SATFINITE.E5M2.F32.PACK_AB_MERGE_C R156, R157, R156, RZ ;  /* 0x0000009c9d9c723e */ /* 0x000fe400048060ff */
[----:B------:R-:W-:-:S02]  /*3a470*/  F2FP.SATFINITE.E5M2.F32.PACK_AB_MERGE_C R92, R93, R92, RZ ;  /* 0x0000005c5d5c723e */ /* 0x000fc400048060ff */
        /* <DEDUP_REMOVED lines=8> */
[----:B------:R-:W-:Y:S02]  /*3a500*/  LOP3.LUT R47, R156, 0xffff, RZ, 0xc0, !PT ;  /* 0x0000ffff9c2f7812 */ /* 0x000fe400078ec0ff */
[----:B------:R-:W-:Y:S02]  /*3a510*/  LOP3.LUT R92, R92, 0xffff, RZ, 0xc0, !PT ;  /* 0x0000ffff5c5c7812 */ /* 0x000fe400078ec0ff */
[----:B----4-:R-:W-:Y:S02]  /*3a520*/  LOP3.LUT R25, R21, 0xf0, RZ, 0xc0, !PT ;  /* 0x000000f015197812 */ /* 0x010fe400078ec0ff */
[----:B------:R-:W-:-:S02]  /*3a530*/  LOP3.LUT R21, R9, 0xffff, RZ, 0xc0, !PT ;  /* 0x0000ffff09157812 */ /* 0x000fc400078ec0ff */
[----:B------:R-:W-:Y:S01]  /*3a540*/  LOP3.LUT R9, R7, 0xffff, RZ, 0xc0, !PT ;  /* 0x0000ffff07097812 */ /* 0x000fe200078ec0ff */
[----:B------:R-:W-:Y:S01]  /*3a550*/  IMAD.SHL.U32 R7, R18, 0x40, RZ ;  /* 0x0000004012077824 */ /* 0x000fe200078e00ff */
[----:B------:R-:W-:Y:S02]  /*3a560*/  PRMT R23, R21, 0x3340, R184 ;  /* 0x0000334015177816 */ /* 0x000fe400000000b8 */
[----:B------:R-:W-:Y:S02]  /*3a570*/  PRMT R27, R9, 0x3340, R186 ;  /* 0x00003340091b7816 */ /* 0x000fe400000000ba */
[----:B------:R-:W-:Y:S01]  /*3a580*/  LOP3.LUT R22, R7, 0x400, RZ, 0xc0, !PT ;  /* 0x0000040007167812 */ /* 0x000fe200078ec0ff */
[----:B------:R-:W-:Y:S01]  /*3a590*/  IMAD R7, R29, 0x10, R248 ;  /* 0x000000101d077824 */ /* 0x000fe200078e02f8 */
[----:B------:R-:W-:Y:S02]  /*3a5a0*/  PRMT R23, R23, 0x5410, R32 ;  /* 0x0000541017177816 */ /* 0x000fe40000000020 */
[----:B------:R-:W-:-:S02]  /*3a5b0*/  IADD3 R25, R22, R248, R25 ;  /* 0x000000f816197210 */ /* 0x000fc40007ffe019 */
[----:B------:R-:W-:Y:S02]  /*3a5c0*/  PRMT R29, R90, 0x3340, R1 ;  /* 0x000033405a1d7816 */ /* 0x000fe40000000001 */
[----:B------:R-:W-:Y:S02]  /*3a5d0*/  PRMT R32, R218, 0x3340, R33 ;  /* 0x00003340da207816 */ /* 0x000fe40000000021 */
[----:B------:R-:W-:Y:S02]  /*3a5e0*/  PRMT R22, R27, 0x5410, R34 ;  /* 0x000054101b167816 */ /* 0x000fe40000000022 */
[----:B------:R-:W-:Y:S02]  /*3a5f0*/  PRMT R27, R88, 0x3340, R1 ;  /* 0x00003340581b7816 */ /* 0x000fe40000000001 */
[----:B------:R-:W-:Y:S02]  /*3a600*/  PRMT R34, R216, 0x3340, R31 ;  /* 0x00003340d8227816 */ /* 0x000fe4000000001f */
[----:B------:R-:W-:-:S02]  /*3a610*/  PRMT R32, R32, 0x5410, R29 ;  /* 0x0000541020207816 */ /* 0x000fc4000000001d */
[----:B------:R-:W-:Y:S02]  /*3a620*/  PRMT R29, R35, 0x5410, R80 ;  /* 0x00005410231d7816 */ /* 0x000fe40000000050 */
[----:B------:R-:W-:Y:S02]  /*3a630*/  PRMT R34, R34, 0x5410, R27 ;  /* 0x0000541022227816 */ /* 0x000fe4000000001b */
[----:B------:R-:W-:Y:S02]  /*3a640*/  LOP3.LUT R35, R0, 0xffff, RZ, 0xc0, !PT ;  /* 0x0000ffff00237812 */ /* 0x000fe400078ec0ff */
[----:B------:R-:W-:Y:S02]  /*3a650*/  PRMT R27, R37, 0x5410, R82 ;  /* 0x00005410251b7816 */ /* 0x000fe40000000052 */
[----:B------:R-:W-:Y:S02]  /*3a660*/  LOP3.LUT R37, R2, 0xffff, RZ, 0xc0, !PT ;  /* 0x0000ffff02257812 */ /* 0x000fe400078ec0ff */
[----:B------:R-:W-:-:S02]  /*3a670*/  PRMT R2, R94, 0x3340, R1 ;  /* 0x000033405e027816 */ /* 0x000fc40000000001 */
[--C-:B------:R-:W-:Y:S02]  /*3a680*/  PRMT R80, R128, 0x3340, R1.reuse ;  /* 0x0000334080507816 */ /* 0x100fe40000000001 */
[----:B------:R-:W-:Y:S02]  /*3a690*/  PRMT R39, R35, 0x3340, R192 ;  /* 0x0000334023277816 */ /* 0x000fe400000000c0 */
[----:B------:R-:W-:Y:S02]  /*3a6a0*/  PRMT R43, R43, 0x5410, R2 ;  /* 0x000054102b2b7816 */ /* 0x000fe40000000002 */
[----:B------:R-:W-:Y:S02]  /*3a6b0*/  PRMT R2, R39, 0x5410, R80 ;  /* 0x0000541027027816 */ /* 0x000fe40000000050 */
[----:B------:R-:W-:Y:S02]  /*3a6c0*/  PRMT R80, R132, 0x3340, R1 ;  /* 0x0000334084507816 */ /* 0x000fe40000000001 */
[----:B------:R-:W-:-:S04]  /*3a6d0*/  PRMT R39, R69, 0x3340, R196 ;  /* 0x0000334045277816 */ /* 0x000fc800000000c4 */
[----:B------:R-:W-:Y:S02]  /*3a6e0*/  PRMT R6, R39, 0x5410, R80 ;  /* 0x0000541027067816 */ /* 0x000fe40000000050 */
[----:B------:R-:W-:-:S04]  /*3a6f0*/  PRMT R80, R100, 0x3340, R1 ;  /* 0x0000334064507816 */ /* 0x000fc80000000001 */
[----:B------:R-:W-:Y:S02]  /*3a700*/  PRMT R67, R67, 0x5410, R80 ;  /* 0x0000541043437816 */ /* 0x000fe40000000050 */
[----:B------:R-:W-:-:S04]  /*3a710*/  PRMT R80, R104, 0x3340, R1 ;  /* 0x0000334068507816 */ /* 0x000fc80000000001 */
[----:B------:R-:W-:Y:S02]  /*3a720*/  PRMT R73, R73, 0x5410, R80 ;  /* 0x0000541049497816 */ /* 0x000fe40000000050 */
[----:B------:R-:W-:-:S04]  /*3a730*/  PRMT R80, R108, 0x3340, R1 ;  /* 0x000033406c507816 */ /* 0x000fc80000000001 */
[----:B------:R-:W-:Y:S02]  /*3a740*/  PRMT R79, R79, 0x5410, R80 ;  /* 0x000054104f4f7816 */ /* 0x000fe40000000050 */
[----:B------:R-:W-:Y:S02]  /*3a750*/  PRMT R80, R112, 0x3340, R1 ;  /* 0x0000334070507816 */ /* 0x000fe40000000001 */
[----:B------:R-:W-:Y:S02]  /*3a760*/  PRMT R97, R244, 0x3340, R125 ;  /* 0x00003340f4617816 */ /* 0x000fe4000000007d */
[----:B------:R-:W-:Y:S02]  /*3a770*/  PRMT R95, R95, 0x5410, R80 ;  /* 0x000054105f5f7816 */ /* 0x000fe40000000050 */
[----:B------:R-:W-:Y:S02]  /*3a780*/  PRMT R80, R116, 0x3340, R1 ;  /* 0x0000334074507816 */ /* 0x000fe40000000001 */
[----:B------:R-:W-:-:S02]  /*3a790*/  F2FP.SATFINITE.E5M2.F32.PACK_AB_MERGE_C R224, R225, R224, RZ ;  /* 0x000000e0e1e0723e */ /* 0x000fc400048060ff */
[----:B------:R-:W-:Y:S02]  /*3a7a0*/  F2FP.SATFINITE.E5M2.F32.PACK_AB_MERGE_C R160, R161, R160, RZ ;  /* 0x000000a0a1a0723e */ /* 0x000fe400048060ff */
[----:B------:R-:W-:Y:S02]  /*3a7b0*/  LOP3.LUT R194, R194, 0xffff, RZ, 0xc0, !PT ;  /* 0x0000ffffc2c27812 */ /* 0x000fe400078ec0ff */
[----:B------:R-:W-:Y:S02]  /*3a7c0*/  LOP3.LUT R130, R130, 0xffff, RZ, 0xc0, !PT ;  /* 0x0000ffff82827812 */ /* 0x000fe400078ec0ff */
[----:B------:R-:W-:Y:S02]  /*3a7d0*/  SHF.R.U32.HI R9, RZ, 0x8, R9 ;  /* 0x00000008ff097819 */ /* 0x000fe40000011609 */
[----:B------:R-:W-:Y:S02]  /*3a7e0*/  SHF.R.U32.HI R218, RZ, 0x8, R218 ;  /* 0x00000008ffda7819 */ /* 0x000fe400000116da */
[----:B------:R-:W-:-:S02]  /*3a7f0*/  SHF.R.U32.HI R33, RZ, 0x8, R33 ;  /* 0x00000008ff217819 */ /* 0x000fc40000011621 */
[----:B------:R-:W-:Y:S02]  /*3a800*/  F2FP.SATFINITE.E5M2.F32.PACK_AB_MERGE_C R198, R199, R198, RZ ;  /* 0x000000c6c7c6723e */ /* 0x000fe400048060ff */
[----:B------:R-:W-:Y:S02]  /*3a810*/  F2FP.SATFINITE.E5M2.F32.PACK_AB_MERGE_C R134, R135, R134, RZ ;  /* 0x000000868786723e */ /* 0x000fe400048060ff */
[----:B------:R-:W-:Y:S02]  /*3a820*/  SHF.R.U32.HI R5, RZ, 0x8, R5 ;  /* 0x00000008ff057819 */ /* 0x000fe40000011605 */
[----:B------:R-:W-:Y:S02]  /*3a830*/  SHF.R.U32.HI R188, RZ, 0x8, R188 ;  /* 0x00000008ffbc7819 */ /* 0x000fe400000116bc */
[----:B------:R-:W-:Y:S02]  /*3a840*/  F2FP.SATFINITE.E5M2.F32.PACK_AB_MERGE_C R44, R45, R44, RZ ;  /* 0x0000002c2d2c723e */ /* 0x000fe400048060ff */
[----:B------:R-:W-:-:S02]  /*3a850*/  F2FP.SATFINITE.E5M2.F32.PACK_AB_MERGE_C R76, R77, R76, RZ ;  /* 0x0000004c4d4c723e */ /* 0x000fc400048060ff */
[----:B------:R-:W-:Y:S02]  /*3a860*/  F2FP.SATFINITE.E5M2.F32.PACK_AB_MERGE_C R40, R41, R40, RZ ;  /* 0x000000282928723e */ /* 0x000fe400048060ff */
[----:B------:R-:W-:Y:S02]  /*3a870*/  PRMT R0, R92, 0x3340, R1 ;  /* 0x000033405c007816 */ /* 0x000fe40000000001 */
[----:B------:R-:W-:Y:S02]  /*3a880*/  PRMT R45, R220, 0x3340, R47 ;  /* 0x00003340dc2d7816 */ /* 0x000fe4000000002f */
[----:B------:R-:W-:Y:S02]  /*3a890*/  PRMT R97, R97, 0x5410, R80 ;  /* 0x0000541061617816 */ /* 0x000fe40000000050 */
[----:B------:R-:W-:Y:S02]  /*3a8a0*/  PRMT R82, R130, 0x3340, R1 ;  /* 0x0000334082527816 */ /* 0x000fe40000000001 */
[----:B------:R-:W-:-:S02]  /*3a8b0*/  PRMT R41, R37, 0x3340, R194 ;  /* 0x0000334025297816 */ /* 0x000fc400000000c2 */
[----:B------:R-:W-:Y:S02]  /*3a8c0*/  LOP3.LUT R224, R224, 0xffff, RZ, 0xc0, !PT ;  /* 0x0000ffffe0e07812 */ /* 0x000fe400078ec0ff */
[----:B------:R-:W-:Y:S02]  /*3a8d0*/  LOP3.LUT R77, R160, 0xffff, RZ, 0xc0, !PT ;  /* 0x0000ffffa04d7812 */ /* 0x000fe400078ec0ff */
[----:B------:R-:W-:Y:S02]  /*3a8e0*/  LOP3.LUT R96, R96, 0xffff, RZ, 0xc0, !PT ;  /* 0x0000ffff60607812 */ /* 0x000fe400078ec0ff */
[----:B------:R-:W-:Y:S02]  /*3a8f0*/  LOP3.LUT R80, R9, 0xffff, RZ, 0xc0, !PT ;  /* 0x0000ffff09507812 */ /* 0x000fe400078ec0ff */
[----:B------:R-:W-:Y:S02]  /*3a900*/  LOP3.LUT R33, R33, 0xffff, RZ, 0xc0, !PT ;  /* 0x0000ffff21217812 */ /* 0x000fe400078ec0ff */
[----:B------:R-:W-:-:S02]  /*3a910*/  LOP3.LUT R218, R218, 0xffff, RZ, 0xc0, !PT ;  /* 0x0000ffffdada7812 */ /* 0x000fc400078ec0ff */
[----:B------:R-:W-:Y:S02]  /*3a920*/  LOP3.LUT R198, R198, 0xffff, RZ, 0xc0, !PT ;  /* 0x0000ffffc6c67812 */ /* 0x000fe400078ec0ff */
[----:B------:R-:W-:Y:S02]  /*3a930*/  LOP3.LUT R134, R134, 0xffff, RZ, 0xc0, !PT ;  /* 0x0000ffff86867812 */ /* 0x000fe400078ec0ff */
[----:B------:R-:W-:Y:S02]  /*3a940*/  LOP3.LUT R188, R188, 0xffff, RZ, 0xc0, !PT ;  /* 0x0000ffffbcbc7812 */ /* 0x000fe400078ec0ff */
[----:B------:R-:W-:Y:S02]  /*3a950*/  LOP3.LUT R9, R5, 0xffff, RZ, 0xc0, !PT ;  /* 0x0000ffff05097812 */ /* 0x000fe400078ec0ff */
        /* <DEDUP_REMOVED lines=17> */
[----:B------:R-:W-:Y:S02]  /*3aa70*/  LOP3.LUT R222, R222, 0xffff, RZ, 0xc0, !PT ;  /* 0x0000ffffdede7812 */ /* 0x000fe400078ec0ff */
[----:B------:R-:W-:Y:S02]  /*3aa80*/  LOP3.LUT R230, R230, 0xffff, RZ, 0xc0, !PT ;  /* 0x0000ffffe6e67812 */ /* 0x000fe400078ec0ff */
[----:B------:R-:W-:-:S02]  /*3aa90*/  LOP3.LUT R105, R166, 0xffff, RZ, 0xc0, !PT ;  /* 0x0000ffffa6697812 */ /* 0x000fc400078ec0ff */
[----:B------:R-:W-:Y:S02]  /*3aaa0*/  LOP3.LUT R102, R102, 0xffff, RZ, 0xc0, !PT ;  /* 0x0000ffff66667812 */ /* 0x000fe400078ec0ff */
[----:B------:R-:W-:Y:S02]  /*3aab0*/  LOP3.LUT R192, R192, 0xffff, RZ, 0xc0, !PT ;  /* 0x0000ffffc0c07812 */ /* 0x000fe400078ec0ff */
[----:B------:R-:W-:Y:S02]  /*3aac0*/  LOP3.LUT R9, R35, 0xffff, RZ, 0xc0, !PT ;  /* 0x0000ffff23097812 */ /* 0x000fe400078ec0ff */
[----:B------:R-:W-:Y:S02]  /*3aad0*/  SHF.R.U32.HI R226, RZ, 0x8, R226 ;  /* 0x00000008ffe27819 */ /* 0x000fe400000116e2 */
[----:B------:R-:W-:Y:S02]  /*3aae0*/  SHF.R.U32.HI R81, RZ, 0x8, R81 ;  /* 0x00000008ff517819 */ /* 0x000fe40000011651 */
[----:B------:R-:W-:-:S02]  /*3aaf0*/  F2FP.SATFINITE.E5M2.F32.PACK_AB_MERGE_C R234, R235, R234, RZ ;  /* 0x000000eaebea723e */ /* 0x000fc400048060ff */
[----:B------:R-:W-:Y:S02]  /*3ab00*/  F2FP.SATFINITE.E5M2.F32.PACK_AB_MERGE_C R170, R171, R170, RZ ;  /* 0x000000aaabaa723e */ /* 0x000fe400048060ff */
[----:B------:R-:W-:Y:S02]  /*3ab10*/  F2FP.SATFINITE.E5M2.F32.PACK_AB_MERGE_C R106, R107, R106, RZ ;  /* 0x0000006a6b6a723e */ /* 0x000fe400048060ff */
[----:B------:R-:W-:Y:S02]  /*3ab20*/  LOP3.LUT R8, R8, 0xffff, RZ, 0xc0, !PT ;  /* 0x0000ffff08087812 */ /* 0x000fe400078ec0ff */
[----:B------:R-:W-:Y:S02]  /*3ab30*/  LOP3.LUT R83, R200, 0xffff, RZ, 0xc0, !PT ;  /* 0x0000ffffc8537812 */ /* 0x000fe400078ec0ff */
[----:B------:R-:W-:Y:S02]  /*3ab40*/  SHF.R.U32.HI R69, RZ, 0x8, R69 ;  /* 0x00000008ff457819 */ /* 0x000fe40000011645 */
[----:B------:R-:W-:-:S02]  /*3ab50*/  SHF.R.U32.HI R196, RZ, 0x8, R196 ;  /* 0x00000008ffc47819 */ /* 0x000fc400000116c4 */
[----:B------:R-:W-:Y:S02]  /*3ab60*/  PRMT R49, R49, 0x5410, R4 ;  /* 0x0000541031317816 */ /* 0x000fe40000000004 */
[----:B------:R-:W-:Y:S02]  /*3ab70*/  F2FP.SATFINITE.E5M2.F32.PACK_AB_MERGE_C R60, R61, R60, RZ ;  /* 0x0000003c3d3c723e */ /* 0x000fe400048060ff */
[----:B------:R-:W-:Y:S02]  /*3ab80*/  PRMT R4, R41, 0x5410, R82 ;  /* 0x0000541029047816 */ /* 0x000fe40000000052 */
[----:B------:R-:W-:Y:S02]  /*3ab90*/  PRMT R35, R222, 0x3340, R59 ;  /* 0x00003340de237816 */ /* 0x000fe4000000003b */
[----:B------:R-:W-:Y:S02]  /*3aba0*/  F2FP.SATFINITE.E5M2.F32.PACK_AB_MERGE_C R110, R111, R110, RZ ;  /* 0x0000006e6f6e723e */ /* 0x000fe400048060ff */
[----:B------:R-:W-:-:S02]  /*3abb0*/  PRMT R82, R102, 0x3340, R1 ;  /* 0x0000334066527816 */ /* 0x000fc40000000001 */
[----:B------:R-:W-:Y:S02]  /*3abc0*/  PRMT R61, R230, 0x3340, R105 ;  /* 0x00003340e63d7816 */ /* 0x000fe40000000069 */
[----:B------:R-:W-:Y:S02]  /*3abd0*/  PRMT R59, R9, 0x3340, R192 ;  /* 0x00003340093b7816 */ /* 0x000fe400000000c0 */
[----:B------:R-:W-:Y:S02]  /*3abe0*/  LOP3.LUT R81, R81, 0xffff, RZ, 0xc0, !PT ;  /* 0x0000ffff51517812 */ /* 0x000fe400078ec0ff */
[----:B------:R-:W-:Y:S02]  /*3abf0*/  LOP3.LUT R226, R226, 0xffff, RZ, 0xc0, !PT ;  /* 0x0000ffffe2e27812 */ /* 0x000fe400078ec0ff */
[----:B------:R-:W-:Y:S02]  /*3ac00*/  PRMT R41, R8, 0x3340, R83 ;  /* 0x0000334008297816 */ /* 0x000fe40000000053 */
        /* <DEDUP_REMOVED lines=18> */
[----:B------:R-:W-:-:S02]  /*3ad30*/  LOP3.LUT R105, R105, 0xffff, RZ, 0xc0, !PT ;  /* 0x0000ffff69697812 */ /* 0x000fc400078ec0ff */
[----:B------:R-:W-:Y:S02]  /*3ad40*/  LOP3.LUT R230, R230, 0xffff, RZ, 0xc0, !PT ;  /* 0x0000ffffe6e67812 */ /* 0x000fe400078ec0ff */
[----:B------:R-:W-:Y:S02]  /*3ad50*/  LOP3.LUT R238, R238, 0xffff, RZ, 0xc0, !PT ;  /* 0x0000ffffeeee7812 */ /* 0x000fe400078ec0ff */
[----:B------:R-:W-:Y:S02]  /*3ad60*/  LOP3.LUT R117, R174, 0xffff, RZ, 0xc0, !PT ;  /* 0x0000ffffae757812 */ /* 0x000fe400078ec0ff */
[----:B------:R-:W-:Y:S02]  /*3ad70*/  LOP3.LUT R110, R110, 0xffff, RZ, 0xc0, !PT ;  /* 0x0000ffff6e6e7812 */ /* 0x000fe400078ec0ff */
[----:B------:R-:W-:Y:S02]  /*3ad80*/  LOP3.LUT R9, R83, 0xffff, RZ, 0xc0, !PT ;  /* 0x0000ffff53097812 */ /* 0x000fe400078ec0ff */
[----:B------:R-:W-:-:S02]  /*3ad90*/  LOP3.LUT R8, R8, 0xffff, RZ, 0xc0, !PT ;  /* 0x0000ffff08087812 */ /* 0x000fc400078ec0ff */
[----:B------:R-:W-:Y:S02]  /*3ada0*/  SHF.R.U32.HI R234, RZ, 0x8, R234 ;  /* 0x00000008ffea7819 */ /* 0x000fe400000116ea */
[----:B------:R-:W-:Y:S02]  /*3adb0*/  SHF.R.U32.HI R111, RZ, 0x8, R111 ;  /* 0x00000008ff6f7819 */ /* 0x000fe4000001166f */
[----:B------:R-:W-:Y:S02]  /*3adc0*/  F2FP.SATFINITE.E5M2.F32.PACK_AB_MERGE_C R242, R243, R242, RZ ;  /* 0x000000f2f3f2723e */ /* 0x000fe400048060ff */
[----:B------:R-:W-:Y:S02]  /*3add0*/  F2FP.SATFINITE.E5M2.F32.PACK_AB_MERGE_C R178, R179, R178, RZ ;  /* 0x000000b2b3b2723e */ /* 0x000fe400048060ff */
[----:B------:R-:W-:Y:S02]  /*3ade0*/  LOP3.LUT R12, R12, 0xffff, RZ, 0xc0, !PT ;  /* 0x0000ffff0c0c7812 */ /* 0x000fe400078ec0ff */
[----:B------:R-:W-:-:S02]  /*3adf0*/  LOP3.LUT R107, R206, 0xffff, RZ, 0xc0, !PT ;  /* 0x0000ffffce6b7812 */ /* 0x000fc400078ec0ff */
[----:B------:R-:W-:Y:S02]  /*3ae00*/  SHF.R.U32.HI R106, RZ, 0x8, R106 ;  /* 0x00000008ff6a7819 */ /* 0x000fe4000001166a */
[----:B------:R-:W-:Y:S02]  /*3ae10*/  F2FP.SATFINITE.E5M2.F32.PACK_AB_MERGE_C R202, R203, R202, RZ ;  /* 0x000000cacbca723e */ /* 0x000fe400048060ff */
[----:B------:R-:W-:Y:S02]  /*3ae20*/  F2FP.SATFINITE.E5M2.F32.PACK_AB_MERGE_C R210, R211, R210, RZ ;  /* 0x000000d2d3d2723e */ /* 0x000fe400048060ff */
[----:B------:R-:W-:Y:S02]  /*3ae30*/  F2FP.SATFINITE.E5M2.F32.PACK_AB_MERGE_C R208, R209, R208, RZ ;  /* 0x000000d0d1d0723e */ /* 0x000fe400048060ff */
[----:B------:R-:W-:Y:S02]  /*3ae40*/  F2FP.SATFINITE.E5M2.F32.PACK_AB_MERGE_C R212, R213, R212, RZ ;  /* 0x000000d4d5d4723e */ /* 0x000fe400048060ff */
[----:B------:R-:W-:-:S02]  /*3ae50*/  PRMT R75, R75, 0x5410, R82 ;  /* 0x000054104b4b7816 */ /* 0x000fc40000000052 */
[----:B------:R-:W-:Y:S02]  /*3ae60*/  PRMT R83, R230, 0x3340, R105 ;  /* 0x00003340e6537816 */ /* 0x000fe40000000069 */
[----:B------:R-:W-:Y:S02]  /*3ae70*/  F2FP.SATFINITE.E5M2.F32.PACK_AB_MERGE_C R50, R51, R50, RZ ;  /* 0x000000323332723e */ /* 0x000fe400048060ff */
[----:B------:R-:W-:Y:S02]  /*3ae80*/  PRMT R82, R110, 0x3340, R1 ;  /* 0x000033406e527816 */ /* 0x000fe40000000001 */
[----:B------:R-:W-:Y:S02]  /*3ae90*/  PRMT R91, R238, 0x3340, R117 ;  /* 0x00003340ee5b7816 */ /* 0x000fe40000000075 */
[----:B------:R-:W-:Y:S02]  /*3aea0*/  PRMT R105, R8, 0x3340, R9 ;  /* 0x0000334008697816 */ /* 0x000fe40000000009 */
[----:B------:R-:W-:-:S02]  /*3aeb0*/  LOP3.LUT R111, R111, 0xffff, RZ, 0xc0, !PT ;  /* 0x0000ffff6f6f7812 */ /* 0x000fc400078ec0ff */
[----:B------:R-:W-:Y:S02]  /*3aec0*/  LOP3.LUT R234, R234, 0xffff, RZ, 0xc0, !PT ;  /* 0x0000ffffeaea7812 */ /* 0x000fe400078ec0ff */
[----:B------:R-:W-:Y:S02]  /*3aed0*/  PRMT R51, R12, 0x3340, R107 ;  /* 0x000033400c337816 */ /* 0x000fe4000000006b */
[----:B------:R-:W-:Y:S02]  /*3aee0*/  LOP3.LUT R242, R242, 0xffff, RZ, 0xc0, !PT ;  /* 0x0000fffff2f27812 */ /* 0x000fe400078ec0ff */
[----:B------:R-:W-:Y:S02]  /*3aef0*/  LOP3.LUT R123, R178, 0xffff, RZ, 0xc0, !PT ;  /* 0x0000ffffb27b7812 */ /* 0x000fe400078ec0ff */
[----:B------:R-:W-:Y:S02]  /*3af00*/  LOP3.LUT R114, R114, 0xffff, RZ, 0xc0, !PT ;  /* 0x0000ffff72727812 */ /* 0x000fe400078ec0ff */
[----:B------:R-:W-:-:S02]  /*3af10*/  LOP3.LUT R8, R106, 0xffff, RZ, 0xc0, !PT ;  /* 0x0000ffff6a087812 */ /* 0x000fc400078ec0ff */
[----:B------:R-:W-:Y:S02]  /*3af20*/  F2FP.SATFINITE.E5M2.F32.PACK_AB_MERGE_C R246, R247, R246, RZ ;  /* 0x000000f6f7f6723e */ /* 0x000fe400048060ff */
[----:B------:R-:W-:Y:S02]  /*3af30*/  F2FP.SATFINITE.E5M2.F32.PACK_AB_MERGE_C R182, R183, R182, RZ ;  /* 0x000000b6b7b6723e */ /* 0x000fe400048060ff */
[----:B------:R-:W-:Y:S02]  /*3af40*/  F2FP.SATFINITE.E5M2.F32.PACK_AB_MERGE_C R118, R119, R118, RZ ;  /* 0x000000767776723e */ /* 0x000fe400048060ff */
[----:B------:R-:W-:Y:S02]  /*3af50*/  LOP3.LUT R10, R10, 0xffff, RZ, 0xc0, !PT ;  /* 0x0000ffff0a0a7812 */ /* 0x000fe400078ec0ff */
[----:B------:R-:W-:Y:S02]  /*3af60*/  LOP3.LUT R14, R14, 0xffff, RZ, 0xc0, !PT ;  /* 0x0000ffff0e0e7812 */ /* 0x000fe400078ec0ff */
[----:B------:R-:W-:-:S02]  /*3af70*/  F2FP.SATFINITE.E5M2.F32.PACK_AB_MERGE_C R204, R205, R204, RZ ;  /* 0x000000cccdcc723e */ /* 0x000fc400048060ff */
[----:B------:R-:W-:Y:S02]  /*3af80*/  LOP3.LUT R13, R13, 0xffff, RZ, 0xc0, !PT ;  /* 0x0000ffff0d0d7812 */ /* 0x000fe400078ec0ff */
[----:B------:R-:W-:Y:S02]  /*3af90*/  LOP3.LUT R15, R15, 0xffff, RZ, 0xc0, !PT ;  /* 0x0000ffff0f0f7812 */ /* 0x000fe400078ec0ff */
[----:B------:R-:W-:Y:S02]  /*3afa0*/  F2FP.SATFINITE.E5M2.F32.PACK_AB_MERGE_C R64, R65, R64, RZ ;  /* 0x000000404140723e */ /* 0x000fe400048060ff */
[----:B------:R-:W-:Y:S02]  /*3afb0*/  F2FP.SATFINITE.E5M2.F32.PACK_AB_MERGE_C R136, R137, R136, RZ ;  /* 0x000000888988723e */ /* 0x000fe400048060ff */
[----:B------:R-:W-:Y:S02]  /*3afc0*/  F2FP.SATFINITE.E5M2.F32.PACK_AB_MERGE_C R62, R63, R62, RZ ;  /* 0x0000003e3f3e723e */ /* 0x000fe400048060ff */
[----:B------:R-:W-:-:S02]  /*3afd0*/  F2FP.SATFINITE.E5M2.F32.PACK_AB_MERGE_C R86, R87, R86, RZ ;  /* 0x000000565756723e */ /* 0x000fc400048060ff */
[----:B------:R-:W-:Y:S02]  /*3afe0*/  LOP3.LUT R11, R11, 0xffff, RZ, 0xc0, !PT ;  /* 0x0000ffff0b0b7812 */ /* 0x000fe400078ec0ff */
[----:B------:R-:W-:Y:S02]  /*3aff0*/  SHF.R.U32.HI R240, RZ, 0x8, R240 ;  /* 0x00000008fff07819 */ /* 0x000fe400000116f0 */
[----:B------:R-:W-:Y:S01]  /*3b000*/  SHF.R.U32.HI R121, RZ, 0x8, R121 ;  /* 0x00000008ff797819 */ /* 0x000fe20000011679 */
[----:B------:R-:W-:Y:S01]  /*3b010*/  IMAD.SHL.U32 R18, R18, 0x8, RZ ;  /* 0x0000000812127824 */ /* 0x000fe200078e00ff */
[----:B------:R-:W-:Y:S01]  /*3b020*/  LOP3.LUT R101, R202, 0xffff, RZ, 0xc0, !PT ;  /* 0x0000ffffca657812 */ /* 0x000fe200078ec0ff */
[----:B------:R-:W2:Y:S01]  /*3b030*/  LDL.LU R247, [R1+0xa0] ;  /* 0x0000a00001f77983 */ /* 0x000ea20000300800 */
[----:B------:R-:W-:Y:S02]  /*3b040*/  LOP3.LUT R113, R210, 0xffff, RZ, 0xc0, !PT ;  /* 0x0000ffffd2717812 */ /* 0x000fe400078ec0ff */
[----:B------:R-:W-:Y:S01]  /*3b050*/  SHF.R.U32.HI R12, RZ, 0x8, R12 ;  /* 0x00000008ff0c7819 */ /* 0x000fe2000001160c */
[----:B------:R-:W4:Y:S01]  /*3b060*/  LDL.LU R245, [R1+0x54c] ;  /* 0x00054c0001f57983 */ /* 0x000f220000300800 */
[----:B------:R-:W-:-:S02]  /*3b070*/  SHF.R.U32.HI R107, RZ, 0x8, R107 ;  /* 0x00000008ff6b7819 */ /* 0x000fc4000001166b */
[----:B------:R-:W-:Y:S01]  /*3b080*/  LOP3.LUT R208, R208, 0xffff, RZ, 0xc0, !PT ;  /* 0x0000ffffd0d07812 */ /* 0x000fe200078ec0ff */
[----:B------:R-:W2:Y:S01]  /*3b090*/  LDL.LU R243, [R1+0x5b4] ;  /* 0x0005b40001f37983 */ /* 0x000ea20000300800 */
[----:B------:R-:W-:Y:S02]  /*3b0a0*/  LOP3.LUT R212, R212, 0xffff, RZ, 0xc0, !PT ;  /* 0x0000ffffd4d47812 */ /* 0x000fe400078ec0ff */
[----:B------:R-:W-:Y:S01]  /*3b0b0*/  PRMT R91, R91, 0x5410, R82 ;  /* 0x000054105b5b7816 */ /* 0x000fe20000000052 */
[----:B------:R-:W2:Y:S01]  /*3b0c0*/  LDL.LU R241, [R1+0x5b0] ;  /* 0x0005b00001f17983 */ /* 0x000ea20000300800 */
[----:B------:R-:W-:Y:S02]  /*3b0d0*/  PRMT R106, R234, 0x3340, R111 ;  /* 0x00003340ea6a7816 */ /* 0x000fe4000000006f */
[----:B------:R-:W-:Y:S01]  /*3b0e0*/  PRMT R82, R114, 0x3340, R1 ;  /* 0x0000334072527816 */ /* 0x000fe20000000001 */
[----:B------:R-:W2:Y:S01]  /*3b0f0*/  LDL.LU R239, [R1+0x5ac] ;  /* 0x0005ac0001ef7983 */ /* 0x000ea20000300800 */
[----:B------:R-:W-:Y:S01]  /*3b100*/  PRMT R93, R242, 0x3340, R123 ;  /* 0x00003340f25d7816 */ /* 0x000fe2000000007b */
[----:B------:R-:W1:Y:S01]  /*3b110*/  LDC R234, c[0x0][0x22c] ;  /* 0x00008b00ffea7b82 */ /* 0x000e620000000800 */
        /* <DEDUP_REMOVED lines=8> */
[----:B------:R-:W-:Y:S02]  /*3b1a0*/  SHF.R.U32.HI R110, RZ, 0x8, R110 ;  /* 0x00000008ff6e7819 */ /* 0x000fe4000001166e */
[----:B------:R-:W-:Y:S02]  /*3b1b0*/  LOP3.LUT R204, R204, 0xffff, RZ, 0xc0, !PT ;  /* 0x0000ffffcccc7812 */ /* 0x000fe400078ec0ff */
[----:B------:R-:W-:Y:S02]  /*3b1c0*/  PRMT R63, R13, 0x3340, R208 ;  /* 0x000033400d3f7816 */ /* 0x000fe400000000d0 */
[----:B------:R-:W-:Y:S02]  /*3b1d0*/  PRMT R87, R15, 0x3340, R212 ;  /* 0x000033400f577816 */ /* 0x000fe400000000d4 */
[----:B------:R-:W-:-:S02]  /*3b1e0*/  SHF.R.U32.HI R10, RZ, 0x8, R10 ;  /* 0x00000008ff0a7819 */ /* 0x000fc4000001160a */
[----:B------:R-:W-:Y:S02]  /*3b1f0*/  SHF.R.U32.HI R101, RZ, 0x8, R101 ;  /* 0x00000008ff657819 */ /* 0x000fe40000011665 */
[----:B------:R-:W-:Y:S02]  /*3b200*/  SHF.R.U32.HI R14, RZ, 0x8, R14 ;  /* 0x00000008ff0e7819 */ /* 0x000fe4000001160e */
[----:B------:R-:W-:Y:S02]  /*3b210*/  SHF.R.U32.HI R113, RZ, 0x8, R113 ;  /* 0x00000008ff717819 */ /* 0x000fe40000011671 */
[----:B------:R-:W-:Y:S02]  /*3b220*/  SHF.R.U32.HI R13, RZ, 0x8, R13 ;  /* 0x00000008ff0d7819 */ /* 0x000fe4000001160d */
[----:B------:R-:W-:Y:S02]  /*3b230*/  SHF.R.U32.HI R208, RZ, 0x8, R208 ;  /* 0x00000008ffd07819 */ /* 0x000fe400000116d0 */
[----:B------:R-:W-:-:S02]  /*3b240*/  SHF.R.U32.HI R15, RZ, 0x8, R15 ;  /* 0x00000008ff0f7819 */ /* 0x000fc4000001160f */
[----:B------:R-:W-:Y:S02]  /*3b250*/  SHF.R.U32.HI R212, RZ, 0x8, R212 ;  /* 0x00000008ffd47819 */ /* 0x000fe400000116d4 */
[----:B------:R-:W-:Y:S02]  /*3b260*/  PRMT R93, R93, 0x5410, R82 ;  /* 0x000054105d5d7816 */ /* 0x000fe40000000052 */
[----:B---3--:R-:W-:Y:S02]  /*3b270*/  F2FP.SATFINITE.E5M2.F32.PACK_AB_MERGE_C R54, R55, R54, RZ ;  /* 0x000000363736723e */ /* 0x008fe400048060ff */
[----:B------:R-:W-:Y:S02]  /*3b280*/  LOP3.LUT R136, R136, 0xffff, RZ, 0xc0, !PT ;  /* 0x0000ffff88887812 */ /* 0x000fe400078ec0ff */
[----:B------:R-:W-:Y:S02]  /*3b290*/  PRMT R82, R118, 0x3340, R1 ;  /* 0x0000334076527816 */ /* 0x000fe40000000001 */
[----:B------:R-:W-:-:S02]  /*3b2a0*/  PRMT R99, R246, 0x3340, R127 ;  /* 0x00003340f6637816 */ /* 0x000fc4000000007f */
[----:B------:R-:W-:Y:S02]  /*3b2b0*/  PRMT R107, R8, 0x3340, R107 ;  /* 0x00003340086b7816 */ /* 0x000fe4000000006b */
[----:B------:R-:W-:Y:S02]  /*3b2c0*/  LOP3.LUT R110, R110, 0xffff, RZ, 0xc0, !PT ;  /* 0x0000ffff6e6e7812 */ /* 0x000fe400078ec0ff */
[----:B------:R-:W-:Y:S02]  /*3b2d0*/  PRMT R55, R11, 0x3340, R204 ;  /* 0x000033400b377816 */ /* 0x000fe400000000cc */
[----:B------:R-:W-:Y:S02]  /*3b2e0*/  SHF.R.U32.HI R88, RZ, 0x8, R88 ;  /* 0x00000008ff587819 */ /* 0x000fe40000011658 */
        /* <DEDUP_REMOVED lines=8> */
[----:B------:R-:W-:Y:S02]  /*3b370*/  SHF.R.U32.HI R204, RZ, 0x8, R204 ;  /* 0x00000008ffcc7819 */ /* 0x000fe400000116cc */
[----:B------:R-:W-:Y:S02]  /*3b380*/  LOP3.LUT R208, R208, 0xffff, RZ, 0xc0, !PT ;  /* 0x0000ffffd0d07812 */ /* 0x000fe400078ec0ff */
[----:B------:R-:W-:Y:S02]  /*3b390*/  LOP3.LUT R13, R13, 0xffff, RZ, 0xc0, !PT ;  /* 0x0000ffff0d0d7812 */ /* 0x000fe400078ec0ff */
[----:B------:R-:W-:Y:S02]  /*3b3a0*/  LOP3.LUT R212, R212, 0xffff, RZ, 0xc0, !PT ;  /* 0x0000ffffd4d47812 */ /* 0x000fe400078ec0ff */
[----:B------:R-:W-:Y:S02]  /*3b3b0*/  LOP3.LUT R15, R15, 0xffff, RZ, 0xc0, !PT ;  /* 0x0000ffff0f0f7812 */ /* 0x000fe400078ec0ff */
[----:B------:R-:W-:-:S02]  /*3b3c0*/  SHF.R.U32.HI R244, RZ, 0x8, R244 ;  /* 0x00000008fff47819 */ /* 0x000fc400000116f4 */
[----:B------:R-:W-:Y:S02]  /*3b3d0*/  SHF.R.U32.HI R125, RZ, 0x8, R125 ;  /* 0x00000008ff7d7819 */ /* 0x000fe4000001167d */
[----:B------:R-:W-:Y:S02]  /*3b3e0*/  SHF.R.U32.HI R124, RZ, 0x8, R124 ;  /* 0x00000008ff7c7819 */ /* 0x000fe4000001167c */
[--C-:B------:R-:W-:Y:S02]  /*3b3f0*/  PRMT R152, R136, 0x3340, R1.reuse ;  /* 0x0000334088987816 */ /* 0x100fe40000000001 */
[----:B------:R-:W-:Y:S02]  /*3b400*/  PRMT R99, R99, 0x5410, R82 ;  /* 0x0000541063637816 */ /* 0x000fe40000000052 */
[----:B------:R-:W-:Y:S02]  /*3b410*/  SHF.R.U32.HI R130, RZ, 0x8, R130 ;  /* 0x00000008ff827819 */ /* 0x000fe40000011682 */
[----:B------:R-:W-:-:S02]  /*3b420*/  PRMT R131, R110, 0x3340, R1 ;  /* 0x000033406e837816 */ /* 0x000fc40000000001 */
[----:B------:R-:W-:Y:S02]  /*3b430*/  LOP3.LUT R82, R88, 0xffff, RZ, 0xc0, !PT ;  /* 0x0000ffff58527812 */ /* 0x000fe400078ec0ff */
[----:B------:R-:W-:Y:S02]  /*3b440*/  SHF.R.U32.HI R136, RZ, 0x8, R136 ;  /* 0x00000008ff887819 */ /* 0x000fe40000011688 */
[----:B------:R-:W-:Y:S02]  /*3b450*/  PRMT R101, R10, 0x3340, R101 ;  /* 0x000033400a657816 */ /* 0x000fe40000000065 */
[----:B------:R-:W-:Y:S02]  /*3b460*/  PRMT R110, R14, 0x3340, R113 ;  /* 0x000033400e6e7816 */ /* 0x000fe40000000071 */
[----:B------:R-:W-:Y:S02]  /*3b470*/  PRMT R135, R9, 0x3340, R8 ;  /* 0x0000334009877816 */ /* 0x000fe40000000008 */
[----:B------:R-:W-:-:S02]  /*3b480*/  LOP3.LUT R18, R18, 0x300, RZ, 0xc0, !PT ;  /* 0x0000030012127812 */ /* 0x000fc400078ec0ff */
[----:B------:R-:W-:Y:S02]  /*3b490*/  LOP3.LUT R88, R90, 0xffff, RZ, 0xc0, !PT ;  /* 0x0000ffff5a587812 */ /* 0x000fe400078ec0ff */
[----:B------:R-:W-:Y:S02]  /*3b4a0*/  LOP3.LUT R129, R204, 0xffff, RZ, 0xc0, !PT ;  /* 0x0000ffffcc817812 */ /* 0x000fe400078ec0ff */
[----:B------:R-:W-:Y:S02]  /*3b4b0*/  LOP3.LUT R10, R11, 0xffff, RZ, 0xc0, !PT ;  /* 0x0000ffff0b0a7812 */ /* 0x000fe400078ec0ff */
        /* <DEDUP_REMOVED lines=11> */
[----:B------:R-:W-:Y:S01]  /*3b570*/  F2FP.SATFINITE.E5M2.F32.PACK_AB_MERGE_C R84, R85, R84, RZ ;  /* 0x000000545554723e */ /* 0x000fe200048060ff */
[----:B------:R-:W-:Y:S01]  /*3b580*/  IMAD.IADD R85, R18, 0x1, R25 ;  /* 0x0000000112557824 */ /* 0x000fe200078e0219 */
[----:B------:R-:W-:Y:S02]  /*3b590*/  PRMT R129, R10, 0x3340, R129 ;  /* 0x000033400a817816 */ /* 0x000fe40000000081 */
[----:B------:R-:W-:Y:S02]  /*3b5a0*/  PRMT R136, R9, 0x3340, R8 ;  /* 0x0000334009887816 */ /* 0x000fe40000000008 */
[----:B------:R-:W-:-:S02]  /*3b5b0*/  PRMT R8, R23, 0x4210, R14 ;  /* 0x0000421017087816 */ /* 0x000fc4000000000e */
[----:B------:R-:W-:Y:S02]  /*3b5c0*/  PRMT R9, R22, 0x4210, R13 ;  /* 0x0000421016097816 */ /* 0x000fe4000000000d */
[----:B------:R-:W-:Y:S02]  /*3b5d0*/  PRMT R10, R34, 0x4210, R15 ;  /* 0x00004210220a7816 */ /* 0x000fe4000000000f */
[----:B------:R-:W-:Y:S01]  /*3b5e0*/  PRMT R11, R32, 0x4210, R17 ;  /* 0x00004210200b7816 */ /* 0x000fe20000000011 */
[----:B------:R-:W-:Y:S01]  /*3b5f0*/  BAR.SYNC.DEFER_BLOCKING 0x0 ;  /* 0x0000000000007b1d */ /* 0x000fe20000010000 */
[----:B------:R-:W-:Y:S02]  /*3b600*/  SHF.R.U32.HI R21, RZ, 0x8, R21 ;  /* 0x00000008ff157819 */ /* 0x000fe40000011615 */
[----:B------:R-:W-:Y:S02]  /*3b610*/  SHF.R.U32.HI R184, RZ, 0x8, R184 ;  /* 0x00000008ffb87819 */ /* 0x000fe400000116b8 */
[----:B------:R-:W-:-:S02]  /*3b620*/  LOP3.LUT R21, R21, 0xffff, RZ, 0xc0, !PT ;  /* 0x0000ffff15157812 */ /* 0x000fc400078ec0ff */
[----:B------:R-:W-:Y:S02]  /*3b630*/  LOP3.LUT R184, R184, 0xffff, RZ, 0xc0, !PT ;  /* 0x0000ffffb8b87812 */ /* 0x000fe400078ec0ff */
[----:B------:R-:W-:Y:S02]  /*3b640*/  SHF.R.U32.HI R186, RZ, 0x8, R186 ;  /* 0x00000008ffba7819 */ /* 0x000fe400000116ba */
[----:B------:R-:W-:Y:S01]  /*3b650*/  SHF.R.U32.HI R122, RZ, 0x8, R122 ;  /* 0x00000008ff7a7819 */ /* 0x000fe2000001167a */
[----:B------:R3:W-:Y:S01]  /*3b660*/  STSM.16.M88.4 [R85], R8 ;  /* 0x0000000855007844 */ /* 0x0007e20000000200 */
[----:B------:R-:W-:Y:S02]  /*3b670*/  SHF.R.U32.HI R94, RZ, 0x8, R94 ;  /* 0x00000008ff5e7819 */ /* 0x000fe4000001165e */
[----:B------:R-:W-:Y:S02]  /*3b680*/  PRMT R18, R21, 0x3340, R184 ;  /* 0x0000334015127816 */ /* 0x000fe400000000b8 */
[----:B------:R-:W-:-:S02]  /*3b690*/  LOP3.LUT R21, R186, 0xffff, RZ, 0xc0, !PT ;  /* 0x0000ffffba157812 */ /* 0x000fc400078ec0ff */
[----:B------:R-:W-:Y:S02]  /*3b6a0*/  LOP3.LUT R122, R122, 0xffff, RZ, 0xc0, !PT ;  /* 0x0000ffff7a7a7812 */ /* 0x000fe400078ec0ff */
[----:B------:R-:W-:Y:S02]  /*3b6b0*/  LOP3.LUT R94, R94, 0xffff, RZ, 0xc0, !PT ;  /* 0x0000ffff5e5e7812 */ /* 0x000fe400078ec0ff */
[----:B------:R-:W-:Y:S02]  /*3b6c0*/  PRMT R21, R80, 0x3340, R21 ;  /* 0x0000334050157816 */ /* 0x000fe40000000015 */
[--C-:B------:R-:W-:Y:S02]  /*3b6d0*/  PRMT R80, R122, 0x3340, R1.reuse ;  /* 0x000033407a507816 */ /* 0x100fe40000000001 */
[--C-:B------:R-:W-:Y:S02]  /*3b6e0*/  PRMT R88, R88, 0x3340, R1.reuse ;  /* 0x0000334058587816 */ /* 0x100fe40000000001 */
[----:B------:R-:W-:-:S02]  /*3b6f0*/  PRMT R90, R90, 0x3340, R1 ;  /* 0x000033405a5a7816 */ /* 0x000fc40000000001 */
[----:B------:R-:W-:Y:S02]  /*3b700*/  PRMT R94, R94, 0x3340, R1 ;  /* 0x000033405e5e7816 */ /* 0x000fe40000000001 */
[----:B------:R-:W-:Y:S02]  /*3b710*/  PRMT R80, R21, 0x5410, R80 ;  /* 0x0000541015507816 */ /* 0x000fe40000000050 */
[----:B------:R-:W-:Y:S02]  /*3b720*/  PRMT R88, R5, 0x5410, R88 ;  /* 0x0000541005587816 */ /* 0x000fe40000000058 */
[----:B------:R-:W-:Y:S02]  /*3b730*/  PRMT R5, R33, 0x5410, R90 ;  /* 0x0000541021057816 */ /* 0x000fe4000000005a */
[----:B------:R-:W-:Y:S01]  /*3b740*/  PRMT R21, R35, 0x5410, R94 ;  /* 0x0000541023157816 */ /* 0x000fe2000000005e */
[----:B------:R-:W-:Y:S01]  /*3b750*/  BAR.SYNC.DEFER_BLOCKING 0x0 ;  /* 0x0000000000007b1d */ /* 0x000fe20000010000 */
[----:B------:R-:W-:-:S02]  /*3b760*/  SHF.R.U32.HI R120, RZ, 0x8, R120 ;  /* 0x00000008ff787819 */ /* 0x000fc40000011678 */
[----:B------:R-:W-:Y:S02]  /*3b770*/  SHF.R.U32.HI R216, RZ, 0x8, R216 ;  /* 0x00000008ffd87819 */ /* 0x000fe400000116d8 */
[----:B------:R-:W-:Y:S02]  /*3b780*/  SHF.R.U32.HI R31, RZ, 0x8, R31 ;  /* 0x00000008ff1f7819 */ /* 0x000fe4000001161f */
[----:B------:R-:W-:Y:S02]  /*3b790*/  LOP3.LUT R120, R120, 0xffff, RZ, 0xc0, !PT ;  /* 0x0000ffff78787812 */ /* 0x000fe400078ec0ff */
[----:B------:R-:W-:Y:S02]  /*3b7a0*/  LOP3.LUT R31, R31, 0xffff, RZ, 0xc0, !PT ;  /* 0x0000ffff1f1f7812 */ /* 0x000fe400078ec0ff */
[----:B------:R-:W-:Y:S01]  /*3b7b0*/  LOP3.LUT R216, R216, 0xffff, RZ, 0xc0, !PT ;  /* 0x0000ffffd8d87812 */ /* 0x000fe200078ec0ff */
[----:B------:R-:W-:Y:S01]  /*3b7c0*/  LDS.128 R32, [R7] ;  /* 0x0000000007207984 */ /* 0x000fe20000000c00 */
[----:B------:R-:W-:-:S02]  /*3b7d0*/  F2FP.SATFINITE.E5M2.F32.PACK_AB_MERGE_C R138, R139, R138, RZ ;  /* 0x0000008a8b8a723e */ /* 0x000fc400048060ff */
[----:B------:R-:W-:Y:S02]  /*3b7e0*/  PRMT R25, R120, 0x3340, R1 ;  /* 0x0000334078197816 */ /* 0x000fe40000000001 */
[----:B------:R-:W-:Y:S02]  /*3b7f0*/  PRMT R31, R216, 0x3340, R31 ;  /* 0x00003340d81f7816 */ /* 0x000fe4000000001f */
[----:B------:R-:W-:Y:S02]  /*3b800*/  PRMT R82, R82, 0x3340, R1 ;  /* 0x0000334052527816 */ /* 0x000fe40000000001 */
[----:B------:R-:W-:Y:S02]  /*3b810*/  LOP3.LUT R138, R138, 0xffff, RZ, 0xc0, !PT ;  /* 0x0000ffff8a8a7812 */ /* 0x000fe400078ec0ff */
[----:B------:R-:W-:Y:S02]  /*3b820*/  PRMT R25, R18, 0x5410, R25 ;  /* 0x0000541012197816 */ /* 0x000fe40000000019 */
[----:B------:R-:W-:-:S02]  /*3b830*/  PRMT R82, R31, 0x5410, R82 ;  /* 0x000054101f527816 */ /* 0x000fc40000000052 */
[----:B------:R-:W-:Y:S02]  /*3b840*/  F2FP.SATFINITE.E5M2.F32.PACK_AB_MERGE_C R142, R143, R142, RZ ;  /* 0x0000008e8f8e723e */ /* 0x000fe400048060ff */
[----:B------:R-:W-:Y:S02]  /*3b850*/  PRMT R154, R138, 0x3340, R1 ;  /* 0x000033408a9a7816 */ /* 0x000fe40000000001 */
[----:B---3--:R-:W-:Y:S02]  /*3b860*/  PRMT R8, R25, 0x5210, R14 ;  /* 0x0000521019087816 */ /* 0x008fe4000000000e */
[----:B------:R-:W-:Y:S02]  /*3b870*/  PRMT R9, R80, 0x5210, R13 ;  /* 0x0000521050097816 */ /* 0x000fe4000000000d */
[----:B------:R-:W-:Y:S02]  /*3b880*/  PRMT R10, R82, 0x5210, R15 ;  /* 0x00005210520a7816 */ /* 0x000fe4000000000f */
[----:B------:R-:W-:Y:S01]  /*3b890*/  PRMT R11, R88, 0x5210, R17 ;  /* 0x00005210580b7816 */ /* 0x000fe20000000011 */
[----:B------:R-:W-:Y:S01]  /*3b8a0*/  BAR.SYNC.DEFER_BLOCKING 0x0 ;  /* 0x0000000000007b1d */ /* 0x000fe20000010000 */
[----:B------:R-:W-:-:S02]  /*3b8b0*/  LOP3.LUT R142, R142, 0xffff, RZ, 0xc0, !PT ;  /* 0x0000ffff8e8e7812 */ /* 0x000fc400078ec0ff */
[----:B------:R-:W-:Y:S02]  /*3b8c0*/  F2FP.SATFINITE.E5M2.F32.PACK_AB_MERGE_C R146, R147, R146, RZ ;  /* 0x000000929392723e */ /* 0x000fe400048060ff */
[----:B------:R-:W-:Y:S02]  /*3b8d0*/  PRMT R39, R39, 0x5410, R154 ;  /* 0x0000541027277816 */ /* 0x000fe4000000009a */
[----:B------:R-:W-:Y:S02]  /*3b8e0*/  PRMT R154, R142, 0x3340, R1 ;  /* 0x000033408e9a7816 */ /* 0x000fe40000000001 */
[----:B------:R-:W-:Y:S02]  /*3b8f0*/  LOP3.LUT R146, R146, 0xffff, RZ, 0xc0, !PT ;  /* 0x0000ffff92927812 */ /* 0x000fe400078ec0ff */
[----:B------:R-:W-:Y:S02]  /*3b900*/  F2FP.SATFINITE.E5M2.F32.PACK_AB_MERGE_C R214, R215, R214, RZ ;  /* 0x000000d6d7d6723e */ /* 0x000fe400048060ff */
[----:B------:R-:W-:-:S02]  /*3b910*/  F2FP.SATFINITE.E5M2.F32.PACK_AB_MERGE_C R140, R141, R140, RZ ;  /* 0x0000008c8d8c723e */ /* 0x000fc400048060ff */
[----:B------:R-:W-:Y:S02]  /*3b920*/  F2FP.SATFINITE.E5M2.F32.PACK_AB_MERGE_C R150, R151, R150, RZ ;  /* 0x000000969796723e */ /* 0x000fe400048060ff */
[----:B------:R-:W-:Y:S02]  /*3b930*/  PRMT R51, R51, 0x5410, R154 ;  /* 0x0000541033337816 */ /* 0x000fe4000000009a */
[----:B------:R-:W-:Y:S01]  /*3b940*/  PRMT R154, R146, 0x3340, R1 ;  /* 0x00003340929a7816 */ /* 0x000fe20000000001 */
[----:B------:R3:W-:Y:S01]  /*3b950*/  STSM.16.M88.4 [R85], R8 ;  /* 0x0000000855007844 */ /* 0x0007e20000000200 */
[----:B------:R-:W-:Y:S02]  /*3b960*/  LOP3.LUT R140, R140, 0xffff, RZ, 0xc0, !PT ;  /* 0x0000ffff8c8c7812 */ /* 0x000fe400078ec0ff */
[----:B------:R-:W-:Y:S02]  /*3b970*/  LOP3.LUT R16, R16, 0xffff, RZ, 0xc0, !PT ;  /* 0x0000ffff10107812 */ /* 0x000fe400078ec0ff */
[----:B------:R-:W-:-:S02]  /*3b980*/  LOP3.LUT R119, R214, 0xffff, RZ, 0xc0, !PT ;  /* 0x0000ffffd6777812 */ /* 0x000fc400078ec0ff */
[----:B------:R-:W-:Y:S02]  /*3b990*/  LOP3.LUT R150, R150, 0xffff, RZ, 0xc0, !PT ;  /* 0x0000ffff96967812 */ /* 0x000fe400078ec0ff */
[----:B------:R-:W-:Y:S02]  /*3b9a0*/  PRMT R41, R41, 0x5410, R152 ;  /* 0x0000541029297816 */ /* 0x000fe40000000098 */
[----:B------:R-:W-:Y:S02]  /*3b9b0*/  PRMT R65, R65, 0x5410, R154 ;  /* 0x0000541041417816 */ /* 0x000fe4000000009a */
[--C-:B------:R-:W-:Y:S02]  /*3b9c0*/  PRMT R152, R140, 0x3340, R1.reuse ;  /* 0x000033408c987816 */ /* 0x100fe40000000001 */
[----:B------:R-:W-:Y:S02]  /*3b9d0*/  PRMT R154, R150, 0x3340, R1 ;  /* 0x00003340969a7816 */ /* 0x000fe40000000001 */
[----:B------:R-:W-:-:S02]  /*3b9e0*/  PRMT R89, R16, 0x3340, R119 ;  /* 0x0000334010597816 */ /* 0x000fc40000000077 */
[----:B------:R-:W-:Y:S02]  /*3b9f0*/  SHF.R.U32.HI R140, RZ, 0x8, R140 ;  /* 0x00000008ff8c7819 */ /* 0x000fe4000001168c */
[----:B------:R-:W-:Y:S02]  /*3ba00*/  SHF.R.U32.HI R16, RZ, 0x8, R16 ;  /* 0x00000008ff107819 */ /* 0x000fe40000011610 */
[----:B------:R-:W-:Y:S02]  /*3ba10*/  SHF.R.U32.HI R119, RZ, 0x8, R119 ;  /* 0x00000008ff777819 */ /* 0x000fe40000011677 */
[----:B------:R-:W-:Y:S02]  /*3ba20*/  SHF.R.U32.HI R150, RZ, 0x8, R150 ;  /* 0x00000008ff967819 */ /* 0x000fe40000011696 */
[----:B------:R-:W-:Y:S02]  /*3ba30*/  LOP3.LUT R140, R140, 0xffff, RZ, 0xc0, !PT ;  /* 0x0000ffff8c8c7812 */ /* 0x000fe400078ec0ff */
[----:B------:R-:W-:-:S02]  /*3ba40*/  LOP3.LUT R119, R119, 0xffff, RZ, 0xc0, !PT ;  /* 0x0000ffff77777812 */ /* 0x000fc400078ec0ff */
[----:B------:R-:W-:Y:S02]  /*3ba50*/  LOP3.LUT R16, R16, 0xffff, RZ, 0xc0, !PT ;  /* 0x0000ffff10107812 */ /* 0x000fe400078ec0ff */
[----:B------:R-:W-:Y:S02]  /*3ba60*/  LOP3.LUT R150, R150, 0xffff, RZ, 0xc0, !PT ;  /* 0x0000ffff96967812 */ /* 0x000fe400078ec0ff */
[----:B------:R-:W-:Y:S02]  /*3ba70*/  PRMT R12, R140, 0x3340, R1 ;  /* 0x000033408c0c7816 */ /* 0x000fe40000000001 */
[----:B------:R-:W-:Y:S02]  /*3ba80*/  PRMT R16, R16, 0x3340, R119 ;  /* 0x0000334010107816 */ /* 0x000fe40000000077 */
[----:B------:R-:W-:Y:S02]  /*3ba90*/  PRMT R137, R150, 0x3340, R1 ;  /* 0x0000334096897816 */ /* 0x000fe40000000001 */
[----:B------:R-:W-:-:S02]  /*3baa0*/  LOP3.LUT R60, R60, 0xffff, RZ, 0xc0, !PT ;  /* 0x0000ffff3c3c7812 */ /* 0x000fc400078ec0ff */
[----:B------:R-:W-:Y:S02]  /*3bab0*/  PRMT R129, R129, 0x5410, R12 ;  /* 0x0000541081817816 */ /* 0x000fe4000000000c */
[----:B------:R-:W-:Y:S02]  /*3bac0*/  PRMT R137, R16, 0x5410, R137 ;  /* 0x0000541010897816 */ /* 0x000fe40000000089 */
[----:B------:R-:W-:Y:S02]  /*3bad0*/  LOP3.LUT R82, R28, 0xffff, RZ, 0xc0, !PT ;  /* 0x0000ffff1c527812 */ /* 0x000fe400078ec0ff */
[----:B------:R-:W-:Y:S02]  /*3bae0*/  LOP3.LUT R16, R30, 0xffff, RZ, 0xc0, !PT ;  /* 0x0000ffff1e107812 */ /* 0x000fe400078ec0ff */
[----:B------:R-:W-:Y:S01]  /*3baf0*/  PRMT R12, R29, 0x4210, R60 ;  /* 0x000042101d0c7816 */ /* 0x000fe2000000003c */
[----:B------:R-:W-:Y:S01]  /*3bb00*/  BAR.SYNC.DEFER_BLOCKING 0x0 ;  /* 0x0000000000007b1d */ /* 0x000fe20000010000 */
[----:B------:R-:W-:-:S02]  /*3bb10*/  LOP3.LUT R62, R62, 0xffff, RZ, 0xc0, !PT ;  /* 0x0000ffff3e3e7812 */ /* 0x000fc400078ec0ff */
[----:B------:R-:W-:-:S03]  /*3bb20*/  PRMT R14, R45, 0x4210, R82 ;  /* 0x000042102d0e7816 */ /* 0x000fc60000000052 */
[----:B------:R-:W0:Y:S01]  /*3bb30*/  LDS.128 R28, [R7] ;  /* 0x00000000071c7984 */ /* 0x000e220000000c00 */
[----:B------:R-:W-:Y:S01]  /*3bb40*/  PRMT R13, R27, 0x4210, R62 ;  /* 0x000042101b0d7816 */ /* 0x000fe2000000003e */
[----:B------:R-:W-:Y:S01]  /*3bb50*/  BAR.SYNC.DEFER_BLOCKING 0x0 ;  /* 0x0000000000007b1d */ /* 0x000fe20000010000 */
[----:B------:R-:W-:-:S05]  /*3bb60*/  PRMT R15, R43, 0x4210, R16 ;  /* 0x000042102b0f7816 */ /* 0x000fca0000000010 */
[----:B------:R-:W-:Y:S02]  /*3bb70*/  STSM.16.M88.4 [R85], R12 ;  /* 0x0000000c55007844 */ /* 0x000fe40000000200 */
[----:B------:R-:W-:Y:S01]  /*3bb80*/  BAR.SYNC.DEFER_BLOCKING 0x0 ;  /* 0x0000000000007b1d */ /* 0x000fe20000010000 */
[----:B------:R-:W-:Y:S02]  /*3bb90*/  SHF.R.U32.HI R3, RZ, 0x8, R3 ;  /* 0x00000008ff037819 */ /* 0x000fe40000011603 */
[----:B------:R-:W-:Y:S02]  /*3bba0*/  SHF.R.U32.HI R190, RZ, 0x8, R190 ;  /* 0x00000008ffbe7819 */ /* 0x000fe400000116be */
[----:B------:R-:W-:Y:S02]  /*3bbb0*/  SHF.R.U32.HI R126, RZ, 0x8, R126 ;  /* 0x00000008ff7e7819 */ /* 0x000fe4000001167e */
[----:B------:R-:W-:Y:S02]  /*3bbc0*/  SHF.R.U32.HI R220, RZ, 0x8, R220 ;  /* 0x00000008ffdc7819 */ /* 0x000fe400000116dc */
[----:B------:R-:W-:-:S02]  /*3bbd0*/  SHF.R.U32.HI R47, RZ, 0x8, R47 ;  /* 0x00000008ff2f7819 */ /* 0x000fc4000001162f */
[----:B------:R-:W-:Y:S02]  /*3bbe0*/  SHF.R.U32.HI R92, RZ, 0x8, R92 ;  /* 0x00000008ff5c7819 */ /* 0x000fe4000001165c */
[----:B------:R-:W-:Y:S02]  /*3bbf0*/  SHF.R.U32.HI R128, RZ, 0x8, R128 ;  /* 0x00000008ff807819 */ /* 0x000fe40000011680 */
[----:B------:R-:W-:Y:S02]  /*3bc00*/  SHF.R.U32.HI R132, RZ, 0x8, R132 ;  /* 0x00000008ff847819 */ /* 0x000fe40000011684 */
[----:B------:R-:W-:Y:S01]  /*3bc10*/  SHF.R.U32.HI R102, RZ, 0x8, R102 ;  /* 0x00000008ff667819 */ /* 0x000fe20000011666 */
[----:B------:R-:W1:Y:S01]  /*3bc20*/  LDS.128 R24, [R7] ;  /* 0x0000000007187984 */ /* 0x000e620000000c00 */
[----:B------:R-:W-:Y:S02]  /*3bc30*/  LOP3.LUT R190, R190, 0xffff, RZ, 0xc0, !PT ;  /* 0x0000ffffbebe7812 */ /* 0x000fe400078ec0ff */
        /* <DEDUP_REMOVED lines=8> */
[----:B------:R-:W-:Y:S02]  /*3bcc0*/  PRMT R3, R3, 0x3340, R190 ;  /* 0x0000334003037816 */ /* 0x000fe400000000be */
[----:B------:R-:W-:Y:S02]  /*3bcd0*/  PRMT R120, R120, 0x3340, R1 ;  /* 0x0000334078787816 */ /* 0x000fe40000000001 */
[----:B------:R-:W-:Y:S02]  /*3bce0*/  PRMT R47, R220, 0x3340, R47 ;  /* 0x00003340dc2f7816 */ /* 0x000fe4000000002f */
[--C-:B------:R-:W-:Y:S02]  /*3bcf0*/  PRMT R92, R92, 0x3340, R1.reuse ;  /* 0x000033405c5c7816 */ /* 0x100fe40000000001 */
[----:B------:R-:W-:-:S02]  /*3bd00*/  PRMT R122, R122, 0x3340, R1 ;  /* 0x000033407a7a7816 */ /* 0x000fc40000000001 */
[--C-:B------:R-:W-:Y:S02]  /*3bd10*/  PRMT R126, R126, 0x3340, R1.reuse ;  /* 0x000033407e7e7816 */ /* 0x100fe40000000001 */
[----:B------:R-:W-:Y:S02]  /*3bd20*/  PRMT R102, R102, 0x3340, R1 ;  /* 0x0000334066667816 */ /* 0x000fe40000000001 */
[----:B------:R-:W-:Y:S02]  /*3bd30*/  PRMT R3, R3, 0x5410, R120 ;  /* 0x0000541003037816 */ /* 0x000fe40000000078 */
[----:B------:R-:W-:Y:S02]  /*3bd40*/  PRMT R47, R47, 0x5410, R92 ;  /* 0x000054102f2f7816 */ /* 0x000fe4000000005c */
[----:B------:R-:W-:Y:S02]  /*3bd50*/  PRMT R122, R59, 0x5410, R122 ;  /* 0x000054103b7a7816 */ /* 0x000fe4000000007a */
[----:B------:R-:W-:-:S02]  /*3bd60*/  PRMT R126, R81, 0x5410, R126 ;  /* 0x00005410517e7816 */ /* 0x000fc4000000007e */
[----:B------:R-:W-:Y:S02]  /*3bd70*/  PRMT R59, R83, 0x5410, R102 ;  /* 0x00005410533b7816 */ /* 0x000fe40000000066 */
[----:B------:R-:W-:Y:S02]  /*3bd80*/  PRMT R80, R5, 0x5210, R60 ;  /* 0x0000521005507816 */ /* 0x000fe4000000003c */
[----:B------:R-:W-:Y:S02]  /*3bd90*/  PRMT R81, R3, 0x5210, R62 ;  /* 0x0000521003517816 */ /* 0x000fe4000000003e */
[----:B------:R-:W-:Y:S02]  /*3bda0*/  PRMT R82, R47, 0x5210, R82 ;  /* 0x000052102f527816 */ /* 0x000fe40000000052 */
[----:B------:R-:W-:Y:S01]  /*3bdb0*/  PRMT R83, R21, 0x5210, R16 ;  /* 0x0000521015537816 */ /* 0x000fe20000000010 */
[----:B------:R-:W-:Y:S06]  /*3bdc0*/  BAR.SYNC.DEFER_BLOCKING 0x0 ;  /* 0x0000000000007b1d */ /* 0x000fec0000010000 */
[----:B------:R-:W-:Y:S02]  /*3bdd0*/  STSM.16.M88.4 [R85], R80 ;  /* 0x0000005055007844 */ /* 0x000fe40000000200 */
[----:B------:R-:W-:Y:S01]  /*3bde0*/  BAR.SYNC.DEFER_BLOCKING 0x0 ;  /* 0x0000000000007b1d */ /* 0x000fe20000010000 */
[----:B------:R-:W-:-:S02]  /*3bdf0*/  SHF.R.U32.HI R138, RZ, 0x8, R138 ;  /* 0x00000008ff8a7819 */ /* 0x000fc4000001168a */
[----:B------:R-:W-:Y:S02]  /*3be00*/  SHF.R.U32.HI R238, RZ, 0x8, R238 ;  /* 0x00000008ffee7819 */ /* 0x000fe400000116ee */
[----:B------:R-:W-:Y:S02]  /*3be10*/  SHF.R.U32.HI R117, RZ, 0x8, R117 ;  /* 0x00000008ff757819 */ /* 0x000fe40000011675 */
[----:B------:R-:W-:Y:S02]  /*3be20*/  LOP3.LUT R132, R138, 0xffff, RZ, 0xc0, !PT ;  /* 0x0000ffff8a847812 */ /* 0x000fe400078ec0ff */
[----:B------:R-:W-:Y:S02]  /*3be30*/  LOP3.LUT R117, R117, 0xffff, RZ, 0xc0, !PT ;  /* 0x0000ffff75757812 */ /* 0x000fe400078ec0ff */
[----:B------:R-:W-:Y:S02]  /*3be40*/  LOP3.LUT R238, R238, 0xffff, RZ, 0xc0, !PT ;  /* 0x0000ffffeeee7812 */ /* 0x000fe400078ec0ff */
[----:B------:R-:W-:Y:S01]  /*3be50*/  PRMT R132, R132, 0x3340, R1 ;  /* 0x0000334084847816 */ /* 0x000fe20000000001 */
[----:B------:R-:W4:Y:S01]  /*3be60*/  LDS.128 R12, [R7] ;  /* 0x00000000070c7984 */ /* 0x000f220000000c00 */
[----:B------:R-:W-:-:S02]  /*3be70*/  PRMT R238, R238, 0x3340, R117 ;  /* 0x00003340eeee7816 */ /* 0x000fc40000000075 */
[----:B------:R-:W-:Y:S02]  /*3be80*/  PRMT R117, R101, 0x5410, R132 ;  /* 0x0000541065757816 */ /* 0x000fe40000000084 */
[----:B------:R-:W-:Y:S02]  /*3be90*/  LOP3.LUT R3, R64, 0xffff, RZ, 0xc0, !PT ;  /* 0x0000ffff40037812 */ /* 0x000fe400078ec0ff */
[----:B------:R-:W-:Y:S02]  /*3bea0*/  LOP3.LUT R101, R66, 0xffff, RZ, 0xc0, !PT ;  /* 0x0000ffff42657812 */ /* 0x000fe400078ec0ff */
[----:B------:R-:W-:Y:S01]  /*3beb0*/  LOP3.LUT R102, R19, 0xffff, RZ, 0xc0, !PT ;  /* 0x0000ffff13667812 */ /* 0x000fe200078ec0ff */
[----:B------:R-:W-:Y:S01]  /*3bec0*/  BAR.SYNC.DEFER_BLOCKING 0x0 ;  /* 0x0000000000007b1d */ /* 0x000fe20000010000 */
[----:B------:R-:W-:Y:S02]  /*3bed0*/  LOP3.LUT R20, R20, 0xffff, RZ, 0xc0, !PT ;  /* 0x0000ffff14147812 */ /* 0x000fe400078ec0ff */
[----:B---3--:R-:W-:-:S02]  /*3bee0*/  PRMT R8, R2, 0x4210, R3 ;  /* 0x0000421002087816 */ /* 0x008fc40000000003 */
[----:B------:R-:W-:Y:S02]  /*3bef0*/  PRMT R9, R0, 0x4210, R101 ;  /* 0x0000421000097816 */ /* 0x000fe40000000065 */
[----:B------:R-:W-:Y:S02]  /*3bf00*/  PRMT R10, R49, 0x4210, R102 ;  /* 0x00004210310a7816 */ /* 0x000fe40000000066 */
[----:B------:R-:W-:-:S05]  /*3bf10*/  PRMT R11, R53, 0x4210, R20 ;  /* 0x00004210350b7816 */ /* 0x000fca0000000014 */
[----:B------:R-:W-:Y:S01]  /*3bf20*/  STSM.16.M88.4 [R85], R8 ;  /* 0x0000000855007844 */ /* 0x000fe20000000200 */
        /* <DEDUP_REMOVED lines=10> */
[----:B------:R-:W-:Y:S01]  /*3bfd0*/  LDS.128 R16, [R7] ;  /* 0x0000000007107984 */ /* 0x000fe20000000c00 */
        /* <DEDUP_REMOVED lines=23> */
[----:B------:R-:W-:Y:S01]  /*3c150*/  PRMT R103, R69, 0x5210, R20 ;  /* 0x0000521045677816 */ /* 0x000fe20000000014 */
[----:B------:R-:W-:Y:S01]  /*3c160*/  BAR.SYNC.DEFER_BLOCKING 0x0 ;  /* 0x0000000000007b1d */ /* 0x000fe20000010000 */
[----:B------:R-:W-:Y:S02]  /*3c170*/  SHF.R.U32.HI R116, RZ, 0x8, R116 ;  /* 0x00000008ff747819 */ /* 0x000fe40000011674 */
[----:B------:R-:W-:-:S02]  /*3c180*/  SHF.R.U32.HI R127, RZ, 0x8, R127 ;  /* 0x00000008ff7f7819 */ /* 0x000fc4000001167f */
[----:B------:R-:W-:Y:S02]  /*3c190*/  SHF.R.U32.HI R246, RZ, 0x8, R246 ;  /* 0x00000008fff67819 */ /* 0x000fe400000116f6 */
[----:B------:R-:W-:Y:S01]  /*3c1a0*/  LOP3.LUT R116, R116, 0xffff, RZ, 0xc0, !PT ;  /* 0x0000ffff74747812 */ /* 0x000fe200078ec0ff */
[----:B------:R-:W-:Y:S01]  /*3c1b0*/  STSM.16.M88.4 [R85], R100 ;  /* 0x0000006455007844 */ /* 0x000fe20000000200 */
[----:B------:R-:W-:Y:S02]  /*3c1c0*/  LOP3.LUT R127, R127, 0xffff, RZ, 0xc0, !PT ;  /* 0x0000ffff7f7f7812 */ /* 0x000fe400078ec0ff */
[----:B------:R-:W-:Y:S02]  /*3c1d0*/  LOP3.LUT R246, R246, 0xffff, RZ, 0xc0, !PT ;  /* 0x0000fffff6f67812 */ /* 0x000fe400078ec0ff */
[----:B------:R-:W-:Y:S02]  /*3c1e0*/  PRMT R23, R116, 0x3340, R1 ;  /* 0x0000334074177816 */ /* 0x000fe40000000001 */
[----:B------:R-:W-:-:S02]  /*3c1f0*/  PRMT R246, R246, 0x3340, R127 ;  /* 0x00003340f6f67816 */ /* 0x000fc4000000007f */
[----:B------:R-:W-:Y:S01]  /*3c200*/  PRMT R127, R136, 0x5410, R23 ;  /* 0x00005410887f7816 */ /* 0x000fe20000000017 */
[----:B------:R-:W-:Y:S01]  /*3c210*/  BAR.SYNC.DEFER_BLOCKING 0x0 ;  /* 0x0000000000007b1d */ /* 0x000fe20000010000 */
[----:B------:R-:W-:Y:S02]  /*3c220*/  SHF.R.U32.HI R71, RZ, 0x8, R71 ;  /* 0x00000008ff477819 */ /* 0x000fe40000011647 */
[----:B------:R-:W-:Y:S02]  /*3c230*/  SHF.R.U32.HI R198, RZ, 0x8, R198 ;  /* 0x00000008ffc67819 */ /* 0x000fe400000116c6 */
[----:B------:R-:W-:-:S03]  /*3c240*/  SHF.R.U32.HI R134, RZ, 0x8, R134 ;  /* 0x00000008ff867819 */ /* 0x000fc60000011686 */
[----:B------:R-:W2:Y:S01]  /*3c250*/  LDC R136, c[0x0][0x248] ;  /* 0x00009200ff887b82 */ /* 0x000ea20000000800 */
[----:B------:R-:W-:Y:S02]  /*3c260*/  LOP3.LUT R198, R198, 0xffff, RZ, 0xc0, !PT ;  /* 0x0000ffffc6c67812 */ /* 0x000fe400078ec0ff */
[----:B------:R-:W-:Y:S02]  /*3c270*/  LOP3.LUT R71, R71, 0xffff, RZ, 0xc0, !PT ;  /* 0x0000ffff47477812 */ /* 0x000fe400078ec0ff */
[----:B------:R-:W-:Y:S02]  /*3c280*/  LOP3.LUT R128, R134, 0xffff, RZ, 0xc0, !PT ;  /* 0x0000ffff86807812 */ /* 0x000fe400078ec0ff */
[--C-:B------:R-:W-:Y:S01]  /*3c290*/  PRMT R130, R130, 0x3340, R1.reuse ;  /* 0x0000334082827816 */ /* 0x100fe20000000001 */
[----:B------:R-:W3:Y:S01]  /*3c2a0*/  LDS.128 R20, [R7] ;  /* 0x0000000007147984 */ /* 0x000ee20000000c00 */
[----:B------:R-:W-:Y:S02]  /*3c2b0*/  PRMT R71, R71, 0x3340, R198 ;  /* 0x0000334047477816 */ /* 0x000fe400000000c6 */
[----:B------:R-:W-:-:S02]  /*3c2c0*/  PRMT R128, R128, 0x3340, R1 ;  /* 0x0000334080807816 */ /* 0x000fc40000000001 */
[----:B------:R-:W-:Y:S02]  /*3c2d0*/  PRMT R113, R105, 0x5410, R130 ;  /* 0x0000541069717816 */ /* 0x000fe40000000082 */
[----:B------:R-:W-:Y:S02]  /*3c2e0*/  LOP3.LUT R3, R68, 0xffff, RZ, 0xc0, !PT ;  /* 0x0000ffff44037812 */ /* 0x000fe400078ec0ff */
[----:B------:R-:W-:Y:S02]  /*3c2f0*/  LOP3.LUT R105, R70, 0xffff, RZ, 0xc0, !PT ;  /* 0x0000ffff46697812 */ /* 0x000fe400078ec0ff */
[----:B------:R-:W-:Y:S02]  /*3c300*/  LOP3.LUT R36, R36, 0xffff, RZ, 0xc0, !PT ;  /* 0x0000ffff24247812 */ /* 0x000fe400078ec0ff */
[----:B------:R-:W-:Y:S02]  /*3c310*/  LOP3.LUT R38, R38, 0xffff, RZ, 0xc0, !PT ;  /* 0x0000ffff26267812 */ /* 0x000fe400078ec0ff */
[----:B------:R-:W-:-:S02]  /*3c320*/  PRMT R128, R71, 0x5410, R128 ;  /* 0x0000541047807816 */ /* 0x000fc40000000080 */
[----:B------:R-:W-:Y:S02]  /*3c330*/  PRMT R68, R6, 0x4210, R3 ;  /* 0x0000421006447816 */ /* 0x000fe40000000003 */
[----:B------:R-:W-:Y:S02]  /*3c340*/  PRMT R69, R4, 0x4210, R105 ;  /* 0x0000421004457816 */ /* 0x000fe40000000069 */
[----:B------:R-:W-:Y:S02]  /*3c350*/  PRMT R70, R67, 0x4210, R36 ;  /* 0x0000421043467816 */ /* 0x000fe40000000024 */
[----:B------:R-:W-:Y:S01]  /*3c360*/  PRMT R71, R61, 0x4210, R38 ;  /* 0x000042103d477816 */ /* 0x000fe20000000026 */
[----:B------:R-:W-:Y:S06]  /*3c370*/  BAR.SYNC.DEFER_BLOCKING 0x0 ;  /* 0x0000000000007b1d */ /* 0x000fec0000010000 */
[----:B------:R0:W-:Y:S02]  /*3c380*/  STSM.16.M88.4 [R85], R68 ;  /* 0x0000004455007844 */ /* 0x0001e40000000200 */
[----:B------:R-:W-:Y:S01]  /*3c390*/  BAR.SYNC.DEFER_BLOCKING 0x0 ;  /* 0x0000000000007b1d */ /* 0x000fe20000010000 */
[----:B------:R-:W-:-:S02]  /*3c3a0*/  SHF.R.U32.HI R232, RZ, 0x8, R232 ;  /* 0x00000008ffe87819 */ /* 0x000fc400000116e8 */
[----:B------:R-:W-:Y:S02]  /*3c3b0*/  SHF.R.U32.HI R109, RZ, 0x8, R109 ;  /* 0x00000008ff6d7819 */ /* 0x000fe4000001166d */
[----:B------:R-:W-:Y:S02]  /*3c3c0*/  SHF.R.U32.HI R104, RZ, 0x8, R104 ;  /* 0x00000008ff687819 */ /* 0x000fe40000011668 */
[----:B------:R-:W-:Y:S02]  /*3c3d0*/  SHF.R.U32.HI R142, RZ, 0x8, R142 ;  /* 0x00000008ff8e7819 */ /* 0x000fe4000001168e */
[----:B------:R-:W-:Y:S02]  /*3c3e0*/  LOP3.LUT R109, R109, 0xffff, RZ, 0xc0, !PT ;  /* 0x0000ffff6d6d7812 */ /* 0x000fe400078ec0ff */
[----:B------:R-:W-:Y:S02]  /*3c3f0*/  LOP3.LUT R232, R232, 0xffff, RZ, 0xc0, !PT ;  /* 0x0000ffffe8e87812 */ /* 0x000fe400078ec0ff */
[----:B------:R-:W-:Y:S01]  /*3c400*/  LOP3.LUT R104, R104, 0xffff, RZ, 0xc0, !PT ;  /* 0x0000ffff68687812 */ /* 0x000fe200078ec0ff */
[----:B------:R-:W2:Y:S01]  /*3c410*/  LDS.128 R8, [R7] ;  /* 0x0000000007087984 */ /* 0x000ea20000000c00 */
[----:B------:R-:W-:-:S02]  /*3c420*/  LOP3.LUT R134, R142, 0xffff, RZ, 0xc0, !PT ;  /* 0x0000ffff8e867812 */ /* 0x000fc400078ec0ff */
[----:B------:R-:W-:Y:S02]  /*3c430*/  PRMT R109, R232, 0x3340, R109 ;  /* 0x00003340e86d7816 */ /* 0x000fe4000000006d */
[--C-:B------:R-:W-:Y:S02]  /*3c440*/  PRMT R104, R104, 0x3340, R1.reuse ;  /* 0x0000334068687816 */ /* 0x100fe40000000001 */
        /* <DEDUP_REMOVED lines=8> */
[----:B------:R-:W-:Y:S06]  /*3c4d0*/  BAR.SYNC.DEFER_BLOCKING 0x0 ;  /* 0x0000000000007b1d */ /* 0x000fec0000010000 */
[----:B------:R-:W-:Y:S02]  /*3c4e0*/  STSM.16.M88.4 [R85], R104 ;  /* 0x0000006855007844 */ /* 0x000fe40000000200 */
[----:B------:R-:W-:Y:S01]  /*3c4f0*/  BAR.SYNC.DEFER_BLOCKING 0x0 ;  /* 0x0000000000007b1d */ /* 0x000fe20000010000 */
[----:B------:R-:W-:-:S02]  /*3c500*/  LOP3.LUT R74, R74, 0xffff, RZ, 0xc0, !PT ;  /* 0x0000ffff4a4a7812 */ /* 0x000fc400078ec0ff */
[----:B------:R-:W-:Y:S02]  /*3c510*/  LOP3.LUT R72, R72, 0xffff, RZ, 0xc0, !PT ;  /* 0x0000ffff48487812 */ /* 0x000fe400078ec0ff */
[----:B------:R-:W-:Y:S02]  /*3c520*/  LOP3.LUT R0, R40, 0xffff, RZ, 0xc0, !PT ;  /* 0x0000ffff28007812 */ /* 0x000fe400078ec0ff */
[----:B------:R-:W-:Y:S01]  /*3c530*/  LOP3.LUT R2, R42, 0xffff, RZ, 0xc0, !PT ;  /* 0x0000ffff2a027812 */ /* 0x000fe200078ec0ff */
[----:B------:R-:W2:Y:S01]  /*3c540*/  LDS.128 R80, [R7] ;  /* 0x0000000007507984 */ /* 0x000ea20000000c00 */
[----:B------:R-:W-:Y:S02]  /*3c550*/  PRMT R37, R39, 0x4210, R74 ;  /* 0x0000421027257816 */ /* 0x000fe4000000004a */
[----:B------:R-:W-:Y:S02]  /*3c560*/  PRMT R36, R41, 0x4210, R72 ;  /* 0x0000421029247816 */ /* 0x000fe40000000048 */
[----:B------:R-:W-:-:S02]  /*3c570*/  PRMT R38, R73, 0x4210, R0 ;  /* 0x0000421049267816 */ /* 0x000fc40000000000 */
[----:B------:R-:W-:Y:S01]  /*3c580*/  PRMT R39, R75, 0x4210, R2 ;  /* 0x000042104b277816 */ /* 0x000fe20000000002 */
[----:B------:R-:W-:Y:S01]  /*3c590*/  BAR.SYNC.DEFER_BLOCKING 0x0 ;  /* 0x0000000000007b1d */ /* 0x000fe20000010000 */
[----:B------:R-:W-:-:S05]  /*3c5a0*/  LOP3.LUT R44, R44, 0xffff, RZ, 0xc0, !PT ;  /* 0x0000ffff2c2c7812 */ /* 0x000fca00078ec0ff */
[----:B------:R1:W-:Y:S01]  /*3c5b0*/  STSM.16.M88.4 [R85], R36 ;  /* 0x0000002455007844 */ /* 0x0003e20000000200 */
[----:B------:R-:W-:Y:S02]  /*3c5c0*/  PRMT R42, R109, 0x5210, R0 ;  /* 0x000052106d2a7816 */ /* 0x000fe40000000000 */
[----:B------:R-:W-:Y:S02]  /*3c5d0*/  PRMT R43, R111, 0x5210, R2 ;  /* 0x000052106f2b7816 */ /* 0x000fe40000000002 */
[----:B------:R-:W-:Y:S02]  /*3c5e0*/  LOP3.LUT R0, R76, 0xffff, RZ, 0xc0, !PT ;  /* 0x0000ffff4c007812 */ /* 0x000fe400078ec0ff */
[----:B------:R-:W-:Y:S02]  /*3c5f0*/  LOP3.LUT R2, R78, 0xffff, RZ, 0xc0, !PT ;  /* 0x0000ffff4e027812 */ /* 0x000fe400078ec0ff */
[----:B0-----:R-:W-:Y:S01]  /*3c600*/  PRMT R70, R79, 0x4210, R44 ;  /* 0x000042104f467816 */ /* 0x001fe2000000002c */
[----:B------:R-:W-:Y:S01]  /*3c610*/  BAR.SYNC.DEFER_BLOCKING 0x0 ;  /* 0x0000000000007b1d */ /* 0x000fe20000010000 */
[----:B------:R-:W-:-:S02]  /*3c620*/  PRMT R40, R113, 0x5210, R72 ;  /* 0x0000521071287816 */ /* 0x000fc40000000048 */
[----:B------:R-:W-:Y:S02]  /*3c630*/  PRMT R41, R117, 0x5210, R74 ;  /* 0x0000521075297816 */ /* 0x000fe4000000004a */
[----:B------:R-:W-:-:S03]  /*3c640*/  PRMT R55, R55, 0x5410, R152 ;  /* 0x0000541037377816 */ /* 0x000fc60000000098 */
[----:B------:R-:W0:Y:S01]  /*3c650*/  LDC.64 R116, c[0x0][0x228] ;  /* 0x00008a00ff747b82 */ /* 0x000e220000000a00 */
[----:B------:R-:W-:Y:S07]  /*3c660*/  LDS.128 R76, [R7] ;  /* 0x00000000074c7984 */ /* 0x000fee0000000c00 */
[----:B------:R-:W-:Y:S06]  /*3c670*/  BAR.SYNC.DEFER_BLOCKING 0x0 ;  /* 0x0000000000007b1d */ /* 0x000fec0000010000 */
[----:B------:R4:W-:Y:S02]  /*3c680*/  STSM.16.M88.4 [R85], R40 ;  /* 0x0000002855007844 */ /* 0x0009e40000000200 */
[----:B------:R-:W-:Y:S01]  /*3c690*/  BAR.SYNC.DEFER_BLOCKING 0x0 ;  /* 0x0000000000007b1d */ /* 0x000fe20000010000 */
[----:B------:R-:W-:-:S02]  /*3c6a0*/  LOP3.LUT R46, R46, 0xffff, RZ, 0xc0, !PT ;  /* 0x0000ffff2e2e7812 */ /* 0x000fc400078ec0ff */
[----:B------:R-:W-:-:S03]  /*3c6b0*/  PRMT R68, R55, 0x4210, R0 ;  /* 0x0000421037447816 */ /* 0x000fc60000000000 */
[----:B------:R-:W0:Y:S01]  /*3c6c0*/  LDS.128 R72, [R7] ;  /* 0x0000000007487984 */ /* 0x000e220000000c00 */
[----:B------:R-:W-:Y:S02]  /*3c6d0*/  PRMT R69, R51, 0x4210, R2 ;  /* 0x0000421033457816 */ /* 0x000fe40000000002 */
[----:B------:R-:W-:Y:S01]  /*3c6e0*/  PRMT R71, R91, 0x4210, R46 ;  /* 0x000042105b477816 */ /* 0x000fe2000000002e */
[----:B------:R-:W-:Y:S01]  /*3c6f0*/  BAR.SYNC.DEFER_BLOCKING 0x0 ;  /* 0x0000000000007b1d */ /* 0x000fe20000010000 */
[----:B-1----:R-:W-:Y:S02]  /*3c700*/  PRMT R36, R129, 0x5210, R0 ;  /* 0x0000521081247816 */ /* 0x002fe40000000000 */
[----:B------:R-:W-:Y:S02]  /*3c710*/  LOP3.LUT R0, R57, 0xffff, RZ, 0xc0, !PT ;  /* 0x0000ffff39007812 */ /* 0x000fe400078ec0ff */
[----:B------:R-:W-:-:S03]  /*3c720*/  SHF.R.U32.HI R236, RZ, 0x8, R236 ;  /* 0x00000008ffec7819 */ /* 0x000fc600000116ec */
[----:B------:R-:W1:Y:S01]  /*3c730*/  LDC.64 R128, c[0x0][0x228] ;  /* 0x00008a00ff807b82 */ /* 0x000e620000000a00 */
[----:B------:R-:W-:Y:S07]  /*3c740*/  STSM.16.M88.4 [R85], R68 ;  /* 0x0000004455007844 */ /* 0x000fee0000000200 */
[----:B------:R-:W-:Y:S01]  /*3c750*/  BAR.SYNC.DEFER_BLOCKING 0x0 ;  /* 0x0000000000007b1d */ /* 0x000fe20000010000 */
[----:B----4-:R-:W-:Y:S02]  /*3c760*/  PRMT R41, R65, 0x4210, R0 ;  /* 0x0000421041297816 */ /* 0x010fe40000000000 */
[----:B------:R-:W-:-:S02]  /*3c770*/  SHF.R.U32.HI R115, RZ, 0x8, R115 ;  /* 0x00000008ff737819 */ /* 0x000fc40000011673 */
[----:B------:R-:W-:Y:S02]  /*3c780*/  SHF.R.U32.HI R108, RZ, 0x8, R108 ;  /* 0x00000008ff6c7819 */ /* 0x000fe4000001166c */
[----:B------:R-:W-:Y:S02]  /*3c790*/  LOP3.LUT R115, R115, 0xffff, RZ, 0xc0, !PT ;  /* 0x0000ffff73737812 */ /* 0x000fe400078ec0ff */
[----:B------:R-:W-:Y:S02]  /*3c7a0*/  LOP3.LUT R236, R236, 0xffff, RZ, 0xc0, !PT ;  /* 0x0000ffffecec7812 */ /* 0x000fe400078ec0ff */
[----:B------:R-:W-:Y:S01]  /*3c7b0*/  LOP3.LUT R108, R108, 0xffff, RZ, 0xc0, !PT ;  /* 0x0000ffff6c6c7812 */ /* 0x000fe200078ec0ff */
[----:B------:R-:W4:Y:S01]  /*3c7c0*/  LDS.128 R64, [R7] ;  /* 0x0000000007407984 */ /* 0x000f220000000c00 */
        /* <DEDUP_REMOVED lines=8> */
[----:B------:R3:W-:Y:S02]  /*3c850*/  STSM.16.M88.4 [R85], R36 ;  /* 0x0000002455007844 */ /* 0x0007e40000000200 */
[----:B------:R-:W-:Y:S01]  /*3c860*/  BAR.SYNC.DEFER_BLOCKING 0x0 ;  /* 0x0000000000007b1d */ /* 0x000fe20000010000 */
[----:B------:R-:W-:-:S04]  /*3c870*/  F2FP.SATFINITE.E5M2.F32.PACK_AB_MERGE_C R144, R145, R144, RZ ;  /* 0x000000909190723e */ /* 0x000fc800048060ff */
[----:B------:R-:W-:-:S04]  /*3c880*/  LOP3.LUT R144, R144, 0xffff, RZ, 0xc0, !PT ;  /* 0x0000ffff90907812 */ /* 0x000fc800078ec0ff */
[----:B------:R-:W-:Y:S01]  /*3c890*/  PRMT R152, R144, 0x3340, R1 ;  /* 0x0000334090987816 */ /* 0x000fe20000000001 */
[----:B------:R-:W1:Y:S03]  /*3c8a0*/  LDS.128 R68, [R7] ;  /* 0x0000000007447984 */ /* 0x000e660000000c00 */
[----:B------:R-:W-:Y:S02]  /*3c8b0*/  PRMT R63, R63, 0x5410, R152 ;  /* 0x000054103f3f7816 */ /* 0x000fe40000000098 */
[----:B------:R-:W-:Y:S02]  /*3c8c0*/  LOP3.LUT R56, R56, 0xffff, RZ, 0xc0, !PT ;  /* 0x0000ffff38387812 */ /* 0x000fe400078ec0ff */
[----:B------:R-:W-:Y:S02]  /*3c8d0*/  LOP3.LUT R48, R48, 0xffff, RZ, 0xc0, !PT ;  /* 0x0000ffff30307812 */ /* 0x000fe400078ec0ff */
[----:B------:R-:W-:-:S02]  /*3c8e0*/  LOP3.LUT R50, R50, 0xffff, RZ, 0xc0, !PT ;  /* 0x0000ffff32327812 */ /* 0x000fc400078ec0ff */
[----:B------:R-:W-:Y:S01]  /*3c8f0*/  PRMT R40, R63, 0x4210, R56 ;  /* 0x000042103f287816 */ /* 0x000fe20000000038 */
[----:B------:R-:W-:Y:S01]  /*3c900*/  BAR.SYNC.DEFER_BLOCKING 0x0 ;  /* 0x0000000000007b1d */ /* 0x000fe20000010000 */
        /* <DEDUP_REMOVED lines=10> */
[----:B------:R-:W-:Y:S02]  /*3c9b0*/  LOP3.LUT R144, R144, 0xffff, RZ, 0xc0, !PT ;  /* 0x0000ffff90907812 */ /* 0x000fe400078ec0ff */
[----:B------:R-:W-:Y:S01]  /*3c9c0*/  LOP3.LUT R146, R146, 0xffff, RZ, 0xc0, !PT ;  /* 0x0000ffff92927812 */ /* 0x000fe200078ec0ff */
[----:B------:R-:W1:Y:S01]  /*3c9d0*/  LDS.128 R60, [R7] ;  /* 0x00000000073c7984 */ /* 0x000e620000000c00 */
[----:B------:R-:W-:Y:S02]  /*3c9e0*/  LOP3.LUT R112, R112, 0xffff, RZ, 0xc0, !PT ;  /* 0x0000ffff70707812 */ /* 0x000fe400078ec0ff */
[----:B------:R-:W-:Y:S02]  /*3c9f0*/  LOP3.LUT R123, R123, 0xffff, RZ, 0xc0, !PT ;  /* 0x0000ffff7b7b7812 */ /* 0x000fe400078ec0ff */
[----:B------:R-:W-:-:S02]  /*3ca00*/  LOP3.LUT R242, R242, 0xffff, RZ, 0xc0, !PT ;  /* 0x0000fffff2f27812 */ /* 0x000fc400078ec0ff */
[----:B------:R-:W-:Y:S02]  /*3ca10*/  LOP3.LUT R114, R114, 0xffff, RZ, 0xc0, !PT ;  /* 0x0000ffff72727812 */ /* 0x000fe400078ec0ff */
[--C-:B------:R-:W-:Y:S02]  /*3ca20*/  PRMT R121, R144, 0x3340, R1.reuse ;  /* 0x0000334090797816 */ /* 0x100fe40000000001 */
[--C-:B------:R-:W-:Y:S02]  /*3ca30*/  PRMT R133, R146, 0x3340, R1.reuse ;  /* 0x0000334092857816 */ /* 0x100fe40000000001 */
        /* <DEDUP_REMOVED lines=8> */
[----:B------:R-:W-:Y:S01]  /*3cac0*/  BAR.SYNC.DEFER_BLOCKING 0x0 ;  /* 0x0000000000007b1d */ /* 0x000fe20000010000 */
[----:B------:R-:W-:-:S02]  /*3cad0*/  PRMT R45, R133, 0x5210, R0 ;  /* 0x00005210852d7816 */ /* 0x000fc40000000000 */
[----:B------:R-:W-:Y:S02]  /*3cae0*/  PRMT R46, R135, 0x5210, R48 ;  /* 0x00005210872e7816 */ /* 0x000fe40000000030 */
[----:B------:R-:W-:-:S03]  /*3caf0*/  PRMT R47, R123, 0x5210, R50 ;  /* 0x000052107b2f7816 */ /* 0x000fc60000000032 */
[----:B------:R-:W1:Y:S01]  /*3cb00*/  LDC R133, c[0x0][0x244] ;  /* 0x00009100ff857b82 */ /* 0x000e620000000800 */
[----:B------:R-:W-:Y:S02]  /*3cb10*/  F2FP.SATFINITE.E5M2.F32.PACK_AB_MERGE_C R148, R149, R148, RZ ;  /* 0x000000949594723e */ /* 0x000fe400048060ff */
[----:B------:R-:W-:Y:S02]  /*3cb20*/  PRMT R89, R89, 0x5410, R154 ;  /* 0x0000541059597816 */ /* 0x000fe4000000009a */
[----:B------:R-:W-:Y:S02]  /*3cb30*/  LOP3.LUT R84, R84, 0xffff, RZ, 0xc0, !PT ;  /* 0x0000ffff54547812 */ /* 0x000fe400078ec0ff */
[----:B------:R-:W-:Y:S01]  /*3cb40*/  LOP3.LUT R86, R86, 0xffff, RZ, 0xc0, !PT ;  /* 0x0000ffff56567812 */ /* 0x000fe200078ec0ff */
[----:B------:R-:W1:Y:S01]  /*3cb50*/  LDC.64 R122, c[0x0][0x220] ;  /* 0x00008800ff7a7b82 */ /* 0x000e620000000a00 */
[----:B------:R-:W-:Y:S02]  /*3cb60*/  LOP3.LUT R52, R52, 0xffff, RZ, 0xc0, !PT ;  /* 0x0000ffff34347812 */ /* 0x000fe400078ec0ff */
[----:B------:R-:W-:-:S02]  /*3cb70*/  LOP3.LUT R54, R54, 0xffff, RZ, 0xc0, !PT ;  /* 0x0000ffff36367812 */ /* 0x000fc400078ec0ff */
[----:B------:R-:W-:-:S03]  /*3cb80*/  SHF.R.U32.HI R118, RZ, 0x8, R118 ;  /* 0x00000008ff767819 */ /* 0x000fc60000011676 */
[----:B------:R-:W1:Y:S01]  /*3cb90*/  LDC.64 R120, c[0x0][0x228] ;  /* 0x00008a00ff787b82 */ /* 0x000e620000000a00 */
[----:B------:R-:W-:Y:S07]  /*3cba0*/  STSM.16.M88.4 [R85], R44 ;  /* 0x0000002c55007844 */ /* 0x000fee0000000200 */
[----:B------:R-:W-:Y:S01]  /*3cbb0*/  BAR.SYNC.DEFER_BLOCKING 0x0 ;  /* 0x0000000000007b1d */ /* 0x000fe20000010000 */
[----:B------:R-:W-:-:S04]  /*3cbc0*/  LOP3.LUT R148, R148, 0xffff, RZ, 0xc0, !PT ;  /* 0x0000ffff94947812 */ /* 0x000fc800078ec0ff */
[----:B------:R-:W-:Y:S01]  /*3cbd0*/  PRMT R152, R148, 0x3340, R1 ;  /* 0x0000334094987816 */ /* 0x000fe20000000001 */
[----:B------:R-:W1:Y:S03]  /*3cbe0*/  LDS.128 R56, [R7] ;  /* 0x0000000007387984 */ /* 0x000e660000000c00 */
[----:B------:R-:W-:Y:S02]  /*3cbf0*/  PRMT R87, R87, 0x5410, R152 ;  /* 0x0000541057577816 */ /* 0x000fe40000000098 */
[----:B------:R-:W-:Y:S02]  /*3cc00*/  PRMT R89, R89, 0x4210, R86 ;  /* 0x0000421059597816 */ /* 0x000fe40000000056 */
[----:B------:R-:W-:Y:S02]  /*3cc10*/  PRMT R88, R87, 0x4210, R84 ;  /* 0x0000421057587816 */ /* 0x000fe40000000054 */
[----:B------:R-:W-:-:S02]  /*3cc20*/  PRMT R90, R97, 0x4210, R52 ;  /* 0x00004210615a7816 */ /* 0x000fc40000000034 */
[----:B------:R-:W-:Y:S01]  /*3cc30*/  PRMT R91, R99, 0x4210, R54 ;  /* 0x00004210635b7816 */ /* 0x000fe20000000036 */
[----:B------:R-:W-:Y:S01]  /*3cc40*/  BAR.SYNC.DEFER_BLOCKING 0x0 ;  /* 0x0000000000007b1d */ /* 0x000fe20000010000 */
[----:B------:R-:W-:-:S04]  /*3cc50*/  LOP3.LUT R118, R118, 0xffff, RZ, 0xc0, !PT ;  /* 0x0000ffff76767812 */ /* 0x000fc800078ec0ff */
[----:B------:R-:W-:Y:S02]  /*3cc60*/  PRMT R139, R118, 0x3340, R1 ;  /* 0x00003340768b7816 */ /* 0x000fe40000000001 */
[----:B------:R-:W-:Y:S01]  /*3cc70*/  SHF.R.U32.HI R148, RZ, 0x8, R148 ;  /* 0x00000008ff947819 */ /* 0x000fe20000011694 */
[----:B------:R-:W1:Y:S01]  /*3cc80*/  LDC.64 R118, c[0x0][0x228] ;  /* 0x00008a00ff767b82 */ /* 0x000e620000000a00 */
[----:B------:R-:W-:Y:S01]  /*3cc90*/  STSM.16.M88.4 [R85], R88 ;  /* 0x0000005855007844 */ /* 0x000fe20000000200 */
[----:B------:R-:W-:Y:S02]  /*3cca0*/  PRMT R139, R246, 0x5410, R139 ;  /* 0x00005410f68b7816 */ /* 0x000fe4000000008b */
[----:B---3--:R-:W-:Y:S02]  /*3ccb0*/  PRMT R38, R127, 0x5210, R52 ;  /* 0x000052107f267816 */ /* 0x008fe40000000034 */
[----:B------:R-:W-:Y:S02]  /*3ccc0*/  PRMT R39, R139, 0x5210, R54 ;  /* 0x000052108b277816 */ /* 0x000fe40000000036 */
[----:B------:R-:W-:Y:S01]  /*3ccd0*/  BAR.SYNC.DEFER_BLOCKING 0x0 ;  /* 0x0000000000007b1d */ /* 0x000fe20000010000 */
[----:B------:R-:W-:-:S04]  /*3cce0*/  LOP3.LUT R148, R148, 0xffff, RZ, 0xc0, !PT ;  /* 0x0000ffff94947812 */ /* 0x000fc800078ec0ff */
[----:B------:R-:W-:-:S03]  /*3ccf0*/  PRMT R125, R148, 0x3340, R1 ;  /* 0x00003340947d7816 */ /* 0x000fc60000000001 */
[----:B------:R-:W3:Y:S08]  /*3cd00*/  LDC R139, c[0x0][0x244] ;  /* 0x00009100ff8b7b82 */ /* 0x000ef00000000800 */
[----:B------:R-:W4:Y:S01]  /*3cd10*/  LDC R148, c[0x0][0x244] ;  /* 0x00009100ff947b82 */ /* 0x000f220000000800 */
[----:B------:R-:W-:Y:S02]  /*3cd20*/  PRMT R37, R137, 0x5210, R86 ;  /* 0x0000521089257816 */ /* 0x000fe40000000056 */
[----:B------:R-:W-:-:S05]  /*3cd30*/  PRMT R185, R28, 0x7773, RZ ;  /* 0x000077731cb97816 */ /* 0x000fca00000000ff */
[----:B------:R-:W3:Y:S01]  /*3cd40*/  LDC.64 R126, c[0x0][0x220] ;  /* 0x00008800ff7e7b82 */ /* 0x000ee20000000a00 */
[----:B------:R-:W3:Y:S01]  /*3cd50*/  LDS.128 R52, [R7] ;  /* 0x0000000007347984 */ /* 0x000ee20000000c00 */
[----:B------:R-:W-:-:S04]  /*3cd60*/  PRMT R125, R212, 0x5410, R125 ;  /* 0x00005410d47d7816 */ /* 0x000fc8000000007d */
[----:B------:R-:W-:Y:S02]  /*3cd70*/  PRMT R36, R125, 0x5210, R84 ;  /* 0x000052107d247816 */ /* 0x000fe40000000054 */
[----:B------:R-:W-:Y:S01]  /*3cd80*/  BAR.SYNC.DEFER_BLOCKING 0x0 ;  /* 0x0000000000007b1d */ /* 0x000fe20000010000 */
[C---:B------:R-:W-:Y:S02]  /*3cd90*/  PRMT R187, R28.reuse, 0x7772, RZ ;  /* 0x000077721cbb7816 */ /* 0x040fe400000000ff */
[C---:B------:R-:W-:Y:S02]  /*3cda0*/  PRMT R141, R28.reuse, 0x7771, RZ ;  /* 0x000077711c8d7816 */ /* 0x040fe400000000ff */
[----:B------:R-:W-:-:S03]  /*3cdb0*/  PRMT R140, R28, 0x7770, RZ ;  /* 0x000077701c8c7816 */ /* 0x000fc600000000ff */
[----:B------:R-:W3:Y:S01]  /*3cdc0*/  LDC.64 R124, c[0x0][0x220] ;  /* 0x00008800ff7c7b82 */ /* 0x000ee20000000a00 */
[C---:B------:R-:W-:Y:S02]  /*3cdd0*/  PRMT R50, R24.reuse, 0x7773, RZ ;  /* 0x0000777318327816 */ /* 0x040fe400000000ff */
[C---:B------:R-:W-:Y:S02]  /*3cde0*/  PRMT R153, R24.reuse, 0x7772, RZ ;  /* 0x0000777218997816 */ /* 0x040fe400000000ff */
[C---:B------:R-:W-:Y:S02]  /*3cdf0*/  PRMT R151, R24.reuse, 0x7771, RZ ;  /* 0x0000777118977816 */ /* 0x040fe400000000ff */
[----:B------:R-:W-:Y:S02]  /*3ce00*/  PRMT R152, R24, 0x7770, RZ ;  /* 0x0000777018987816 */ /* 0x000fe400000000ff */
[C---:B------:R-:W-:Y:S02]  /*3ce10*/  PRMT R166, R26.reuse, 0x7773, RZ ;  /* 0x000077731aa67816 */ /* 0x040fe400000000ff */
[----:B------:R-:W-:-:S02]  /*3ce20*/  PRMT R164, R26, 0x7772, RZ ;  /* 0x000077721aa47816 */ /* 0x000fc400000000ff */
[----:B------:R-:W-:Y:S02]  /*3ce30*/  PRMT R156, R26, 0x7771, RZ ;  /* 0x000077711a9c7816 */ /* 0x000fe400000000ff */
[C---:B------:R-:W-:Y:S02]  /*3ce40*/  PRMT R197, R15.reuse, 0x7773, RZ ;  /* 0x000077730fc57816 */ /* 0x040fe400000000ff */
[C---:B------:R-:W-:Y:S01]  /*3ce50*/  PRMT R195, R15.reuse, 0x7772, RZ ;  /* 0x000077720fc37816 */ /* 0x040fe200000000ff */
[----:B------:R0:W-:Y:S01]  /*3ce60*/  STSM.16.M88.4 [R85], R36 ;  /* 0x0000002455007844 */ /* 0x0001e20000000200 */
[C---:B------:R-:W-:Y:S02]  /*3ce70*/  PRMT R194, R15.reuse, 0x7771, RZ ;  /* 0x000077710fc27816 */ /* 0x040fe400000000ff */
[----:B------:R-:W-:Y:S02]  /*3ce80*/  PRMT R193, R15, 0x7770, RZ ;  /* 0x000077700fc17816 */ /* 0x000fe400000000ff */
[----:B------:R-:W-:-:S02]  /*3ce90*/  PRMT R228, R23, 0x7773, RZ ;  /* 0x0000777317e47816 */ /* 0x000fc400000000ff */
[C---:B------:R-:W-:Y:S02]  /*3cea0*/  PRMT R227, R23.reuse, 0x7772, RZ ;  /* 0x0000777217e37816 */ /* 0x040fe400000000ff */
[C---:B------:R-:W-:Y:S02]  /*3ceb0*/  PRMT R226, R23.reuse, 0x7771, RZ ;  /* 0x0000777117e27816 */ /* 0x040fe400000000ff */
[----:B------:R-:W-:Y:S02]  /*3cec0*/  PRMT R225, R23, 0x7770, RZ ;  /* 0x0000777017e17816 */ /* 0x000fe400000000ff */
[C---:B--2---:R-:W-:Y:S02]  /*3ced0*/  PRMT R233, R9.reuse, 0x7773, RZ ;  /* 0x0000777309e97816 */ /* 0x044fe400000000ff */
[----:B------:R-:W-:Y:S02]  /*3cee0*/  PRMT R229, R9, 0x7772, RZ ;  /* 0x0000777209e57816 */ /* 0x000fe400000000ff */
[----:B0-----:R-:W-:-:S02]  /*3cef0*/  PRMT R37, R26, 0x7770, RZ ;  /* 0x000077701a257816 */ /* 0x001fc400000000ff */
[C---:B------:R-:W-:Y:S02]  /*3cf00*/  PRMT R24, R9.reuse, 0x7771, RZ ;  /* 0x0000777109187816 */ /* 0x040fe400000000ff */
[----:B------:R-:W-:Y:S02]  /*3cf10*/  PRMT R28, R9, 0x7770, RZ ;  /* 0x00007770091c7816 */ /* 0x000fe400000000ff */
[C---:B------:R-:W-:Y:S02]  /*3cf20*/  PRMT R45, R12.reuse, 0x7773, RZ ;  /* 0x000077730c2d7816 */ /* 0x040fe400000000ff */
[C---:B------:R-:W-:Y:S02]  /*3cf30*/  PRMT R48, R12.reuse, 0x7772, RZ ;  /* 0x000077720c307816 */ /* 0x040fe400000000ff */
[C---:B------:R-:W-:Y:S02]  /*3cf40*/  PRMT R49, R12.reuse, 0x7771, RZ ;  /* 0x000077710c317816 */ /* 0x040fe400000000ff */
[----:B------:R-:W-:-:S02]  /*3cf50*/  PRMT R47, R12, 0x7770, RZ ;  /* 0x000077700c2f7816 */ /* 0x000fc400000000ff */
[C---:B------:R-:W-:Y:S02]  /*3cf60*/  PRMT R188, R14.reuse, 0x7773, RZ ;  /* 0x000077730ebc7816 */ /* 0x040fe400000000ff */
[C---:B------:R-:W-:Y:S02]  /*3cf70*/  PRMT R186, R14.reuse, 0x7772, RZ ;  /* 0x000077720eba7816 */ /* 0x040fe400000000ff */
[C---:B------:R-:W-:Y:S02]  /*3cf80*/  PRMT R184, R14.reuse, 0x7771, RZ ;  /* 0x000077710eb87816 */ /* 0x040fe400000000ff */
[----:B------:R-:W-:Y:S02]  /*3cf90*/  PRMT R167, R14, 0x7770, RZ ;  /* 0x000077700ea77816 */ /* 0x000fe400000000ff */
[C---:B------:R-:W-:Y:S02]  /*3cfa0*/  PRMT R26, R10.reuse, 0x7773, RZ ;  /* 0x000077730a1a7816 */ /* 0x040fe400000000ff */
[----:B------:R-:W-:-:S02]  /*3cfb0*/  PRMT R15, R10, 0x7772, RZ ;  /* 0x000077720a0f7816 */ /* 0x000fc400000000ff */
        /* <DEDUP_REMOVED lines=13> */
[----:B------:R-:W-:Y:S01]  /*3d090*/  PRMT R91, R73, 0x7770, RZ ;  /* 0x00007770495b7816 */ /* 0x000fe200000000ff */
[----:B----4-:R-:W-:Y:S01]  /*3d0a0*/  IMAD R148, R245, R148, RZ ;  /* 0x00000094f5947224 */ /* 0x010fe200078e02ff */
        /* <DEDUP_REMOVED lines=24> */
[----:B-1----:R-:W-:Y:S01]  /*3d230*/  IMAD R150, R133, 0x80, R148 ;  /* 0x0000008085967824 */ /* 0x002fe200078e0294 */
[----:B------:R-:W-:Y:S02]  /*3d240*/  IADD3 R67, P0, R148, R122, RZ ;  /* 0x0000007a94437210 */ /* 0x000fe40007f1e0ff */
[----:B------:R-:W-:Y:S01]  /*3d250*/  ISETP.GE.AND P1, PT, R245, R128, PT ;  /* 0x00000080f500720c */ /* 0x000fe20003f26270 */
[----:B------:R-:W-:Y:S01]  /*3d260*/  IMAD R136, R247, R136, RZ ;  /* 0x00000088f7887224 */ /* 0x000fe200078e02ff */
[C---:B------:R-:W-:Y:S02]  /*3d270*/  PRMT R110, R68.reuse, 0x7773, RZ ;  /* 0x00007773446e7816 */ /* 0x040fe400000000ff */
[----:B------:R-:W-:-:S02]  /*3d280*/  PRMT R109, R68, 0x7772, RZ ;  /* 0x00007772446d7816 */ /* 0x000fc400000000ff */
[C---:B------:R-:W-:Y:S02]  /*3d290*/  PRMT R108, R68.reuse, 0x7771, RZ ;  /* 0x00007771446c7816 */ /* 0x040fe400000000ff */
[----:B------:R-:W-:Y:S02]  /*3d2a0*/  PRMT R113, R68, 0x7770, RZ ;  /* 0x0000777044717816 */ /* 0x000fe400000000ff */
[C---:B------:R-:W-:Y:S02]  /*3d2b0*/  PRMT R112, R69.reuse, 0x7773, RZ ;  /* 0x0000777345707816 */ /* 0x040fe400000000ff */
[C---:B------:R-:W-:Y:S02]  /*3d2c0*/  PRMT R68, R69.reuse, 0x7772, RZ ;  /* 0x0000777245447816 */ /* 0x040fe400000000ff */
[C---:B------:R-:W-:Y:S02]  /*3d2d0*/  PRMT R111, R69.reuse, 0x7771, RZ ;  /* 0x00007771456f7816 */ /* 0x040fe400000000ff */
[----:B------:R-:W-:Y:S01]  /*3d2e0*/  PRMT R142, R69, 0x7770, RZ ;  /* 0x00007770458e7816 */ /* 0x000fe200000000ff */
[----:B---3--:R-:W-:Y:S01]  /*3d2f0*/  IMAD R138, R139, 0x80, R150 ;  /* 0x000000808b8a7824 */ /* 0x008fe200078e0296 */
[C---:B------:R-:W-:Y:S01]  /*3d300*/  PRMT R69, R70.reuse, 0x7773, RZ ;  /* 0x0000777346457816 */ /* 0x040fe200000000ff */
[----:B------:R-:W0:Y:S01]  /*3d310*/  LDC R139, c[0x0][0x248] ;  /* 0x00009200ff8b7b82 */ /* 0x000e220000000800 */
[----:B------:R-:W-:-:S02]  /*3d320*/  PRMT R114, R70, 0x7772, RZ ;  /* 0x0000777246727816 */ /* 0x000fc400000000ff */
[C---:B------:R-:W-:Y:S02]  /*3d330*/  PRMT R115, R70.reuse, 0x7771, RZ ;  /* 0x0000777146737816 */ /* 0x040fe400000000ff */
[----:B------:R-:W-:Y:S02]  /*3d340*/  PRMT R146, R70, 0x7770, RZ ;  /* 0x0000777046927816 */ /* 0x000fe400000000ff */
[C---:B------:R-:W-:Y:S02]  /*3d350*/  PRMT R145, R71.reuse, 0x7773, RZ ;  /* 0x0000777347917816 */ /* 0x040fe400000000ff */
[C---:B------:R-:W-:Y:S02]  /*3d360*/  PRMT R143, R71.reuse, 0x7772, RZ ;  /* 0x00007772478f7816 */ /* 0x040fe400000000ff */
[C---:B------:R-:W-:Y:S02]  /*3d370*/  PRMT R144, R71.reuse, 0x7771, RZ ;  /* 0x0000777147907816 */ /* 0x040fe400000000ff */
[----:B------:R-:W-:-:S02]  /*3d380*/  PRMT R147, R71, 0x7770, RZ ;  /* 0x0000777047937816 */ /* 0x000fc400000000ff */
[----:B------:R-:W-:Y:S01]  /*3d390*/  LEA.HI.X.SX32 R148, R148, R123, 0x1, P0 ;  /* 0x0000007b94947211 */ /* 0x000fe200000f0eff */
[----:B------:R-:W1:Y:S01]  /*3d3a0*/  LDC.64 R70, c[0x0][0x228] ;  /* 0x00008a00ff467b82 */ /* 0x000e620000000a00 */
[C---:B------:R-:W-:Y:S02]  /*3d3b0*/  ISETP.LT.AND P1, PT, R247.reuse, R121, !P1 ;  /* 0x00000079f700720c */ /* 0x040fe40004f21270 */
[----:B------:R-:W-:Y:S02]  /*3d3c0*/  ISETP.GE.AND P0, PT, R247, R129, PT ;  /* 0x00000081f700720c */ /* 0x000fe40003f06270 */
[----:B------:R-:W-:Y:S02]  /*3d3d0*/  SHF.R.S32.HI R121, RZ, 0x1f, R136 ;  /* 0x0000001fff797819 */ /* 0x000fe40000011488 */
[----:B------:R-:W-:Y:S01]  /*3d3e0*/  IADD3 R132, P4, R136, R67, RZ ;  /* 0x0000004388847210 */ /* 0x000fe20007f9e0ff */
[----:B------:R-:W2:Y:S01]  /*3d3f0*/  LDC.64 R128, c[0x0][0x220] ;  /* 0x00008800ff807b82 */ /* 0x000ea20000000a00 */
[----:B------:R-:W-:-:S02]  /*3d400*/  IADD3 R149, P2, R150, R126, RZ ;  /* 0x0000007e96957210 */ /* 0x000fc40007f5e0ff */
[----:B------:R-:W-:-:S05]  /*3d410*/  PRMT R131, R32, 0x7770, RZ ;  /* 0x0000777020837816 */ /* 0x000fca00000000ff */
[----:B------:R-:W3:Y:S01]  /*3d420*/  LDC.64 R122, c[0x0][0x228] ;  /* 0x00008a00ff7a7b82 */ /* 0x000ee20000000a00 */
[----:B------:R-:W-:Y:S01]  /*3d430*/  LEA.HI.X.SX32 R150, R150, R127, 0x1, P2 ;  /* 0x0000007f96967211 */ /* 0x000fe200010f0eff */
[----:B------:R-:W-:-:S06]  /*3d440*/  IMAD.X R133, R121, 0x1, R148, P4 ;  /* 0x0000000179857824 */ /* 0x000fcc00020e0694 */
[----:B------:R-:W-:Y:S01]  /*3d450*/  BAR.SYNC.DEFER_BLOCKING 0x0 ;  /* 0x0000000000007b1d */ /* 0x000fe20000010000 */
[----:B------:R-:W-:Y:S02]  /*3d460*/  ISETP.LT.AND P2, PT, R241, R116, !P0 ;  /* 0x00000074f100720c */ /* 0x000fe40004741270 */
[----:B------:R-:W-:Y:S02]  /*3d470*/  ISETP.LT.AND P3, PT, R243, R118, !P0 ;  /* 0x00000076f300720c */ /* 0x000fe40004761270 */
[----:B------:R-:W-:-:S03]  /*3d480*/  IADD3 R116, P4, R138, R124, RZ ;  /* 0x0000007c8a747210 */ /* 0x000fc60007f9e0ff */
[----:B------:R-:W4:Y:S01]  /*3d490*/  LDC.64 R126, c[0x0][0x228] ;  /* 0x00008a00ff7e7b82 */ /* 0x000f220000000a00 */
[----:B------:R-:W-:Y:S02]  /*3d4a0*/  IADD3 R130, P5, R136, R149, RZ ;  /* 0x0000009588827210 */ /* 0x000fe40007fbe0ff */
[----:B------:R-:W-:Y:S01]  /*3d4b0*/  LEA.HI.X.SX32 R118, R138, R125, 0x1, P4 ;  /* 0x0000007d8a767211 */ /* 0x000fe200020f0eff */
[----:B------:R-:W-:Y:S01]  /*3d4c0*/  IMAD R138, R155, 0x80, R138 ;  /* 0x000000809b8a7824 */ /* 0x000fe200078e028a */
[C---:B------:R-:W-:Y:S01]  /*3d4d0*/  PRMT R135, R32.reuse, 0x7771, RZ ;  /* 0x0000777120877816 */ /* 0x040fe200000000ff */
[----:B------:R-:W-:Y:S01]  /*3d4e0*/  VIADD R155, R247, 0x1 ;  /* 0x00000001f79b7836 */ /* 0x000fe20000000000 */
[----:B------:R-:W-:Y:S01]  /*3d4f0*/  PRMT R134, R32, 0x7772, RZ ;  /* 0x0000777220867816 */ /* 0x000fe200000000ff */
[----:B------:R-:W4:Y:S01]  /*3d500*/  LDC.64 R124, c[0x0][0x228] ;  /* 0x00008a00ff7c7b82 */ /* 0x000f220000000a00 */
[----:B------:R0:W-:Y:S01]  /*3d510*/  @P1 STG.E.U8 desc[UR60][R132.64], R131 ;  /* 0x0000008384001986 */ /* 0x0001e2000c10113c */
[----:B-1----:R-:W-:-:S02]  /*3d520*/  ISETP.LT.AND P0, PT, R239, R70, !P0 ;  /* 0x00000046ef00720c */ /* 0x002fc40004701270 */
[----:B0-----:R-:W-:Y:S01]  /*3d530*/  IADD3 R132, P1, R136, R116, RZ ;  /* 0x0000007488847210 */ /* 0x001fe20007f3e0ff */
[----:B------:R-:W-:-:S04]  /*3d540*/  IMAD.X R131, R121, 0x1, R150, P5 ;  /* 0x0000000179837824 */ /* 0x000fc800028e0696 */
[----:B------:R-:W-:Y:S01]  /*3d550*/  IMAD.X R133, R121, 0x1, R118, P1 ;  /* 0x0000000179857824 */ /* 0x000fe200008e0676 */
[----:B------:R-:W-:Y:S01]  /*3d560*/  @P3 STG.E.U8 desc[UR60][R130.64], R135 ;  /* 0x0000008782003986 */ /* 0x000fe2000c10113c */
[----:B------:R-:W-:Y:S01]  /*3d570*/  ISETP.GE.AND P1, PT, R155, R234, PT ;  /* 0x000000ea9b00720c */ /* 0x000fe20003f26270 */
[----:B------:R-:W-:Y:S02]  /*3d580*/  IMAD.IADD R70, R136, 0x1, R139 ;  /* 0x0000000188467824 */ /* 0x000fe400078e028b */
[----:B------:R0:W-:Y:S01]  /*3d590*/  @P2 STG.E.U8 desc[UR60][R132.64], R134 ;  /* 0x0000008684002986 */ /* 0x0001e2000c10113c */
[C---:B--2---:R-:W-:Y:S02]  /*3d5a0*/  IADD3 R154, P3, R138.reuse, R128, RZ ;  /* 0x000000808a9a7210 */ /* 0x044fe40007f7e0ff */
[----:B---3--:R-:W-:Y:S02]  /*3d5b0*/  ISETP.LT.AND P2, PT, R243, R122, !P1 ;  /* 0x0000007af300720c */ /* 0x008fe40004f41270 */
[----:B------:R-:W1:Y:S01]  /*3d5c0*/  LDC R122, c[0x0][0x22c] ;  /* 0x00008b00ff7a7b82 */ /* 0x000e620000000800 */
[----:B------:R-:W-:-:S07]  /*3d5d0*/  LEA.HI.X.SX32 R155, R138, R129, 0x1, P3 ;  /* 0x000000818a9b7211 */ /* 0x000fce00018f0eff */
[----:B0-----:R-:W0:Y:S01]  /*3d5e0*/  LDC.64 R134, c[0x0][0x228] ;  /* 0x00008a00ff867b82 */ /* 0x001e220000000a00 */
[----:B------:R-:W-:Y:S02]  /*3d5f0*/  IADD3 R130, P4, R136, R154, RZ ;  /* 0x0000009a88827210 */ /* 0x000fe40007f9e0ff */
[----:B------:R-:W-:Y:S02]  /*3d600*/  SHF.R.S32.HI R235, RZ, 0x1f, R70 ;  /* 0x0000001fffeb7819 */ /* 0x000fe40000011446 */
[----:B------:R-:W-:Y:S02]  /*3d610*/  IADD3 R138, P5, R70, R67, RZ ;  /* 0x00000043468a7210 */ /* 0x000fe40007fbe0ff */
[----:B----4-:R-:W-:Y:S01]  /*3d620*/  ISETP.LT.AND P3, PT, R245, R126, !P1 ;  /* 0x0000007ef500720c */ /* 0x010fe20004f61270 */
[----:B------:R-:W2:Y:S01]  /*3d630*/  LDC.64 R128, c[0x0][0x228] ;  /* 0x00008a00ff807b82 */ /* 0x000ea20000000a00 */
[----:B------:R-:W-:Y:S01]  /*3d640*/  PRMT R137, R32, 0x7773, RZ ;  /* 0x0000777320897816 */ /* 0x000fe200000000ff */
[----:B------:R-:W-:-:S02]  /*3d650*/  IMAD.X R131, R121, 0x1, R155, P4 ;  /* 0x0000000179837824 */ /* 0x000fc400020e069b */
[----:B------:R-:W-:Y:S01]  /*3d660*/  IMAD.X R139, R235, 0x1, R148, P5 ;  /* 0x00000001eb8b7824 */ /* 0x000fe200028e0694 */
[----:B------:R-:W-:-:S03]  /*3d670*/  IADD3 R136, P5, R70, R149, RZ ;  /* 0x0000009546887210 */ /* 0x000fc60007fbe0ff */
[----:B------:R-:W3:Y:S01]  /*3d680*/  LDC.64 R132, c[0x0][0x228] ;  /* 0x00008a00ff847b82 */ /* 0x000ee20000000a00 */
[----:B------:R4:W-:Y:S01]  /*3d690*/  @P0 STG.E.U8 desc[UR60][R130.64], R137 ;  /* 0x0000008982000986 */ /* 0x0009e2000c10113c */
[----:B------:R-:W-:Y:S01]  /*3d6a0*/  ISETP.LT.AND P4, PT, R241, R124, !P1 ;  /* 0x0000007cf100720c */ /* 0x000fe20004f81270 */
[----:B------:R-:W-:Y:S02]  /*3d6b0*/  VIADD R121, R247, 0x2 ;  /* 0x00000002f7797836 */ /* 0x000fe40000000000 */
[----:B------:R0:W-:Y:S03]  /*3d6c0*/  @P3 STG.E.U8 desc[UR60][R138.64], R140 ;  /* 0x0000008c8a003986 */ /* 0x0001e6000c10113c */
[----:B------:R-:W3:Y:S01]  /*3d6d0*/  LDC R124, c[0x0][0x22c] ;  /* 0x00008b00ff7c7b82 */ /* 0x000ee20000000800 */
[----:B----4-:R-:W-:Y:S01]  /*3d6e0*/  IMAD.X R137, R235, 0x1, R150, P5 ;  /* 0x00000001eb897824 */ /* 0x010fe200028e0696 */
[----:B0-----:R-:W-:-:S06]  /*3d6f0*/  ISETP.LT.AND P0, PT, R239, R134, !P1 ;  /* 0x00000086ef00720c */ /* 0x001fcc0004f01270 */
[----:B------:R-:W0:Y:S01]  /*3d700*/  LDC.64 R130, c[0x0][0x228] ;  /* 0x00008a00ff827b82 */ /* 0x000e220000000a00 */
[C---:B------:R-:W-:Y:S01]  /*3d710*/  IADD3 R140, P3, R70.reuse, R116, RZ ;  /* 0x00000074468c7210 */ /* 0x040fe20007f7e0ff */
[----:B------:R4:W-:Y:S01]  /*3d720*/  @P2 STG.E.U8 desc[UR60][R136.64], R141 ;  /* 0x0000008d88002986 */ /* 0x0009e2000c10113c */
[----:B-1----:R-:W-:Y:S02]  /*3d730*/  ISETP.GE.AND P1, PT, R121, R122, PT ;  /* 0x0000007a7900720c */ /* 0x002fe40003f26270 */
[----:B------:R-:W-:-:S03]  /*3d740*/  IADD3 R138, P2, R70, R154, RZ ;  /* 0x0000009a468a7210 */ /* 0x000fc60007f5e0ff */
[----:B------:R-:W1:Y:S08]  /*3d750*/  LDC R121, c[0x0][0x248] ;  /* 0x00009200ff797b82 */ /* 0x000e700000000800 */
[----:B----4-:R-:W4:Y:S01]  /*3d760*/  LDC.64 R136, c[0x0][0x228] ;  /* 0x00008a00ff887b82 */ /* 0x010f220000000a00 */
[----:B------:R-:W-:Y:S02]  /*3d770*/  IMAD.X R141, R235, 0x1, R118, P3 ;  /* 0x00000001eb8d7824 */ /* 0x000fe400018e0676 */
[----:B------:R-:W-:-:S02]  /*3d780*/  IMAD.IADD R70, R70, 0x1, R237 ;  /* 0x0000000146467824 */ /* 0x000fc400078e02ed */
[----:B------:R-:W-:Y:S01]  /*3d790*/  IMAD.X R139, R235, 0x1, R155, P2 ;  /* 0x00000001eb8b7824 */ /* 0x000fe200010e069b */
[----:B------:R3:W-:Y:S01]  /*3d7a0*/  @P4 STG.E.U8 desc[UR60][R140.64], R187 ;  /* 0x000000bb8c004986 */ /* 0x0007e2000c10113c */
[----:B--2---:R-:W-:Y:S01]  /*3d7b0*/  ISETP.LT.AND P4, PT, R245, R128, !P1 ;  /* 0x00000080f500720c */ /* 0x004fe20004f81270 */
[----:B------:R-:W2:Y:S01]  /*3d7c0*/  LDC R126, c[0x0][0x228] ;  /* 0x00008a00ff7e7b82 */ /* 0x000ea20000000800 */
[----:B---3--:R-:W-:Y:S01]  /*3d7d0*/  ISETP.LT.AND P3, PT, R243, R132, !P1 ;  /* 0x00000084f300720c */ /* 0x008fe20004f61270 */
[----:B------:R3:W-:Y:S01]  /*3d7e0*/  @P0 STG.E.U8 desc[UR60][R138.64], R185 ;  /* 0x000000b98a000986 */ /* 0x0007e2000c10113c */
[----:B------:R-:W-:Y:S02]  /*3d7f0*/  SHF.R.S32.HI R235, RZ, 0x1f, R70 ;  /* 0x0000001fffeb7819 */ /* 0x000fe40000011446 */
[----:B------:R-:W-:-:S03]  /*3d800*/  PRMT R182, R33, 0x7770, RZ ;  /* 0x0000777021b67816 */ /* 0x000fc600000000ff */
[----:B------:R-:W2:Y:S01]  /*3d810*/  LDC R128, c[0x0][0x228] ;  /* 0x00008a00ff807b82 */ /* 0x000ea20000000800 */
[C---:B------:R-:W-:Y:S01]  /*3d820*/  IADD3 R140, P2, R70.reuse, R67, RZ ;  /* 0x00000043468c7210 */ /* 0x040fe20007f5e0ff */
[----:B------:R-:W-:Y:S01]  /*3d830*/  VIADD R187, R247, 0x3 ;  /* 0x00000003f7bb7836 */ /* 0x000fe20000000000 */
[----:B---3--:R-:W-:-:S03]  /*3d840*/  IADD3 R138, P0, R70, R149, RZ ;  /* 0x00000095468a7210 */ /* 0x008fc60007f1e0ff */
[----:B------:R-:W-:Y:S01]  /*3d850*/  IMAD.X R141, R235, 0x1, R148, P2 ;  /* 0x00000001eb8d7824 */ /* 0x000fe200010e0694 */
[----:B------:R-:W-:Y:S01]  /*3d860*/  PRMT R183, R33, 0x7771, RZ ;  /* 0x0000777121b77816 */ /* 0x000fe200000000ff */
[C---:B-1----:R-:W-:Y:S01]  /*3d870*/  IMAD.IADD R122, R70.reuse, 0x1, R121 ;  /* 0x00000001467a7824 */ /* 0x042fe200078e0279 */
[----:B------:R-:W1:Y:S01]  /*3d880*/  LDC R185, c[0x0][0x248] ;  /* 0x00009200ffb97b82 */ /* 0x000e620000000800 */
[----:B------:R-:W-:Y:S01]  /*3d890*/  IMAD.X R139, R235, 0x1, R150, P0 ;  /* 0x00000001eb8b7824 */ /* 0x000fe200000e0696 */
[----:B------:R-:W-:Y:S01]  /*3d8a0*/  ISETP.GE.AND P0, PT, R187, R124, PT ;  /* 0x0000007cbb00720c */ /* 0x000fe20003f06270 */
[----:B------:R-:W-:Y:S01]  /*3d8b0*/  @P4 STG.E.U8 desc[UR60][R140.64], R182 ;  /* 0x000000b68c004986 */ /* 0x000fe2000c10113c */
[----:B0-----:R-:W-:Y:S02]  /*3d8c0*/  ISETP.LT.AND P2, PT, R239, R130, !P1 ;  /* 0x00000082ef00720c */ /* 0x001fe40004f41270 */
[----:B----4-:R-:W-:Y:S01]  /*3d8d0*/  ISETP.LT.AND P1, PT, R241, R136, !P1 ;  /* 0x00000088f100720c */ /* 0x010fe20004f21270 */
[----:B------:R0:W-:Y:S01]  /*3d8e0*/  @P3 STG.E.U8 desc[UR60][R138.64], R183 ;  /* 0x000000b78a003986 */ /* 0x0001e2000c10113c */
[----:B------:R-:W-:Y:S01]  /*3d8f0*/  ISETP.LT.AND P3, PT, R245, R120, !P0 ;  /* 0x00000078f500720c */ /* 0x000fe20004761270 */
[----:B------:R-:W3:Y:S01]  /*3d900*/  LDC R124, c[0x0][0x22c] ;  /* 0x00008b00ff7c7b82 */ /* 0x000ee20000000800 */
[----:B------:R-:W-:-:S02]  /*3d910*/  IADD3 R120, P4, R70, R116, RZ ;  /* 0x0000007446787210 */ /* 0x000fc40007f9e0ff */
[----:B------:R-:W-:-:S05]  /*3d920*/  PRMT R181, R33, 0x7772, RZ ;  /* 0x0000777221b57816 */ /* 0x000fca00000000ff */
[----:B------:R-:W4:Y:S01]  /*3d930*/  LDC R130, c[0x0][0x228] ;  /* 0x00008a00ff827b82 */ /* 0x000f220000000800 */
[----:B0-----:R-:W-:Y:S01]  /*3d940*/  IADD3 R138, P5, R70, R154, RZ ;  /* 0x0000009a468a7210 */ /* 0x001fe20007fbe0ff */
[----:B------:R-:W-:Y:S01]  /*3d950*/  IMAD.X R121, R235, 0x1, R118, P4 ;  /* 0x00000001eb797824 */ /* 0x000fe200020e0676 */
[----:B------:R-:W-:Y:S02]  /*3d960*/  SHF.R.S32.HI R183, RZ, 0x1f, R122 ;  /* 0x0000001fffb77819 */ /* 0x000fe4000001147a */
[----:B------:R-:W-:-:S03]  /*3d970*/  IADD3 R140, P4, R122, R67, RZ ;  /* 0x000000437a8c7210 */ /* 0x000fc60007f9e0ff */
[----:B------:R-:W0:Y:S01]  /*3d980*/  LDC R132, c[0x0][0x228] ;  /* 0x00008a00ff847b82 */ /* 0x000e220000000800 */
[----:B------:R-:W-:Y:S01]  /*3d990*/  PRMT R180, R33, 0x7773, RZ ;  /* 0x0000777321b47816 */ /* 0x000fe200000000ff */
[----:B------:R-:W-:Y:S01]  /*3d9a0*/  IMAD.X R139, R235, 0x1, R155, P5 ;  /* 0x00000001eb8b7824 */ /* 0x000fe200028e069b */
[----:B------:R1:W-:Y:S01]  /*3d9b0*/  @P1 STG.E.U8 desc[UR60][R120.64], R181 ;  /* 0x000000b578001986 */ /* 0x0003e2000c10113c */
[----:B--2---:R-:W-:Y:S01]  /*3d9c0*/  ISETP.LT.AND P1, PT, R243, R126, !P0 ;  /* 0x0000007ef300720c */ /* 0x004fe20004721270 */
[----:B------:R-:W-:Y:S01]  /*3d9d0*/  IMAD.X R141, R183, 0x1, R148, P4 ;  /* 0x00000001b78d7824 */ /* 0x000fe200020e0694 */
[----:B------:R-:W-:Y:S01]  /*3d9e0*/  PRMT R179, R29, 0x7770, RZ ;  /* 0x000077701db37816 */ /* 0x000fe200000000ff */
[----:B------:R2:W-:Y:S01]  /*3d9f0*/  @P2 STG.E.U8 desc[UR60][R138.64], R180 ;  /* 0x000000b48a002986 */ /* 0x0005e2000c10113c */
[----:B------:R-:W0:Y:S01]  /*3da00*/  LDC R134, c[0x0][0x228] ;  /* 0x00008a00ff867b82 */ /* 0x000e220000000800 */
[----:B------:R-:W-:Y:S02]  /*3da10*/  ISETP.LT.AND P4, PT, R241, R128, !P0 ;  /* 0x00000080f100720c */ /* 0x000fe40004781270 */
[----:B------:R0:W-:Y:S01]  /*3da20*/  @P3 STG.E.U8 desc[UR60][R140.64], R179 ;  /* 0x000000b38c003986 */ /* 0x0001e2000c10113c */
[----:B-1----:R-:W-:-:S04]  /*3da30*/  IADD3 R120, P2, R122, R149, RZ ;  /* 0x000000957a787210 */ /* 0x002fc80007f5e0ff */
[----:B------:R-:W1:Y:S01]  /*3da40*/  LDC R126, c[0x0][0x228] ;  /* 0x00008a00ff7e7b82 */ /* 0x000e620000000800 */
[----:B------:R-:W-:Y:S02]  /*3da50*/  PRMT R178, R29, 0x7771, RZ ;  /* 0x000077711db27816 */ /* 0x000fe400000000ff */
[C---:B--2---:R-:W-:Y:S01]  /*3da60*/  IADD3 R138, P3, R122.reuse, R116, RZ ;  /* 0x000000747a8a7210 */ /* 0x044fe20007f7e0ff */
[----:B------:R-:W-:Y:S02]  /*3da70*/  IMAD.X R121, R183, 0x1, R150, P2 ;  /* 0x00000001b7797824 */ /* 0x000fe400010e0696 */
[----:B------:R-:W-:Y:S02]  /*3da80*/  VIADD R187, R247, 0x4 ;  /* 0x00000004f7bb7836 */ /* 0x000fe40000000000 */
[----:B------:R-:W2:Y:S01]  /*3da90*/  LDC R128, c[0x0][0x228] ;  /* 0x00008a00ff807b82 */ /* 0x000ea20000000800 */
[----:B------:R-:W-:Y:S01]  /*3daa0*/  PRMT R177, R29, 0x7772, RZ ;  /* 0x000077721db17816 */ /* 0x000fe200000000ff */
[----:B------:R-:W-:Y:S01]  /*3dab0*/  IMAD.X R139, R183, 0x1, R118, P3 ;  /* 0x00000001b78b7824 */ /* 0x000fe200018e0676 */
[----:B------:R0:W-:Y:S01]  /*3dac0*/  @P1 STG.E.U8 desc[UR60][R120.64], R178 ;  /* 0x000000b278001986 */ /* 0x0001e2000c10113c */
[----:B---3--:R-:W-:Y:S01]  /*3dad0*/  ISETP.GE.AND P1, PT, R187, R124, PT ;  /* 0x0000007cbb00720c */ /* 0x008fe20003f26270 */
[----:B------:R-:W-:Y:S01]  /*3dae0*/  IMAD.IADD R70, R122, 0x1, R185 ;  /* 0x000000017a467824 */ /* 0x000fe200078e02b9 */
[----:B----4-:R-:W-:Y:S01]  /*3daf0*/  ISETP.LT.AND P0, PT, R239, R130, !P0 ;  /* 0x00000082ef00720c */ /* 0x010fe20004701270 */
[----:B------:R3:W-:Y:S01]  /*3db00*/  @P4 STG.E.U8 desc[UR60][R138.64], R177 ;  /* 0x000000b18a004986 */ /* 0x0007e2000c10113c */
[----:B0-----:R-:W-:Y:S01]  /*3db10*/  ISETP.LT.AND P3, PT, R245, R132, !P1 ;  /* 0x00000084f500720c */ /* 0x001fe20004f61270 */
[----:B------:R-:W0:Y:S01]  /*3db20*/  LDC R179, c[0x0][0x248] ;  /* 0x00009200ffb37b82 */ /* 0x000e220000000800 */
[----:B------:R-:W-:-:S02]  /*3db30*/  SHF.R.S32.HI R141, RZ, 0x1f, R70 ;  /* 0x0000001fff8d7819 */ /* 0x000fc40000011446 */
[----:B------:R-:W-:-:S05]  /*3db40*/  IADD3 R120, P4, R122, R154, RZ ;  /* 0x0000009a7a787210 */ /* 0x000fca0007f9e0ff */
[----:B------:R-:W4:Y:S01]  /*3db50*/  LDC R122, c[0x0][0x22c] ;  /* 0x00008b00ff7a7b82 */ /* 0x000f220000000800 */
[----:B---3--:R-:W-:Y:S01]  /*3db60*/  IADD3 R138, P5, R70, R67, RZ ;  /* 0x00000043468a7210 */ /* 0x008fe20007fbe0ff */
[----:B------:R-:W-:Y:S01]  /*3db70*/  IMAD.X R121, R183, 0x1, R155, P4 ;  /* 0x00000001b7797824 */ /* 0x000fe200020e069b */
[----:B------:R-:W-:Y:S02]  /*3db80*/  PRMT R176, R29, 0x7773, RZ ;  /* 0x000077731db07816 */ /* 0x000fe400000000ff */
[----:B------:R-:W-:-:S03]  /*3db90*/  PRMT R175, R34, 0x7770, RZ ;  /* 0x0000777022af7816 */ /* 0x000fc600000000ff */
[----:B------:R-:W3:Y:S01]  /*3dba0*/  LDC R124, c[0x0][0x228] ;  /* 0x00008a00ff7c7b82 */ /* 0x000ee20000000800 */
[----:B------:R-:W-:Y:S01]  /*3dbb0*/  IMAD.X R139, R141, 0x1, R148, P5 ;  /* 0x000000018d8b7824 */ /* 0x000fe200028e0694 */
[----:B------:R-:W-:Y:S01]  /*3dbc0*/  ISETP.LT.AND P2, PT, R243, R134, !P1 ;  /* 0x00000086f300720c */ /* 0x000fe20004f41270 */
[----:B------:R2:W-:Y:S01]  /*3dbd0*/  @P0 STG.E.U8 desc[UR60][R120.64], R176 ;  /* 0x000000b078000986 */ /* 0x0005e2000c10113c */
[----:B-1----:R-:W-:-:S03]  /*3dbe0*/  ISETP.LT.AND P0, PT, R241, R126, !P1 ;  /* 0x0000007ef100720c */ /* 0x002fc60004f01270 */
[----:B------:R1:W-:Y:S01]  /*3dbf0*/  @P3 STG.E.U8 desc[UR60][R138.64], R175 ;  /* 0x000000af8a003986 */ /* 0x0003e2000c10113c */
[----:B------:R-:W3:Y:S01]  /*3dc00*/  LDC R130, c[0x0][0x228] ;  /* 0x00008a00ff827b82 */ /* 0x000ee20000000800 */
[----:B--2---:R-:W-:Y:S02]  /*3dc10*/  ISETP.LT.AND P1, PT, R239, R128, !P1 ;  /* 0x00000080ef00720c */ /* 0x004fe40004f21270 */
[----:B------:R-:W-:-:S05]  /*3dc20*/  IADD3 R120, P4, R70, R149, RZ ;  /* 0x0000009546787210 */ /* 0x000fca0007f9e0ff */
[----:B------:R-:W2:Y:S01]  /*3dc30*/  LDC R126, c[0x0][0x228] ;  /* 0x00008a00ff7e7b82 */ /* 0x000ea20000000800 */
[----:B-1----:R-:W-:Y:S01]  /*3dc40*/  IADD3 R138, P3, R70, R116, RZ ;  /* 0x00000074468a7210 */ /* 0x002fe20007f7e0ff */
[----:B------:R-:W-:Y:S01]  /*3dc50*/  IMAD.X R121, R141, 0x1, R150, P4 ;  /* 0x000000018d797824 */ /* 0x000fe200020e0696 */
[----:B------:R-:W-:-:S05]  /*3dc60*/  PRMT R173, R34, 0x7771, RZ ;  /* 0x0000777122ad7816 */ /* 0x000fca00000000ff */
[----:B------:R-:W1:Y:S01]  /*3dc70*/  LDC R128, c[0x0][0x228] ;  /* 0x00008a00ff807b82 */ /* 0x000e620000000800 */
[----:B------:R-:W-:Y:S01]  /*3dc80*/  PRMT R174, R34, 0x7772, RZ ;  /* 0x0000777222ae7816 */ /* 0x000fe200000000ff */
[----:B------:R-:W-:Y:S01]  /*3dc90*/  IMAD.X R139, R141, 0x1, R118, P3 ;  /* 0x000000018d8b7824 */ /* 0x000fe200018e0676 */
[----:B------:R-:W-:Y:S01]  /*3dca0*/  IADD3 R140, P4, R70, R154, RZ ;  /* 0x0000009a468c7210 */ /* 0x000fe20007f9e0ff */
[----:B------:R-:W-:Y:S01]  /*3dcb0*/  VIADD R177, R247, 0x5 ;  /* 0x00000005f7b17836 */ /* 0x000fe20000000000 */
[----:B------:R3:W-:Y:S01]  /*3dcc0*/  @P2 STG.E.U8 desc[UR60][R120.64], R173 ;  /* 0x000000ad78002986 */ /* 0x0007e2000c10113c */
[----:B------:R-:W-:Y:S01]  /*3dcd0*/  PRMT R172, R34, 0x7773, RZ ;  /* 0x0000777322ac7816 */ /* 0x000fe200000000ff */
[----:B0-----:R-:W-:Y:S01]  /*3dce0*/  IMAD.IADD R70, R70, 0x1, R179 ;  /* 0x0000000146467824 */ /* 0x001fe200078e02b3 */
[----:B------:R-:W0:Y:S01]  /*3dcf0*/  LDC R175, c[0x0][0x248] ;  /* 0x00009200ffaf7b82 */ /* 0x000e220000000800 */
[----:B------:R-:W-:Y:S01]  /*3dd00*/  IMAD.X R141, R141, 0x1, R155, P4 ;  /* 0x000000018d8d7824 */ /* 0x000fe200020e069b */
[----:B------:R-:W-:Y:S01]  /*3dd10*/  @P0 STG.E.U8 desc[UR60][R138.64], R174 ;  /* 0x000000ae8a000986 */ /* 0x000fe2000c10113c */
[----:B----4-:R-:W-:-:S05]  /*3dd20*/  ISETP.GE.AND P0, PT, R177, R122, PT ;  /* 0x0000007ab100720c */ /* 0x010fca0003f06270 */
[----:B------:R-:W4:Y:S01]  /*3dd30*/  LDC R122, c[0x0][0x22c] ;  /* 0x00008b00ff7a7b82 */ /* 0x000f220000000800 */
[----:B------:R2:W-:Y:S01]  /*3dd40*/  @P1 STG.E.U8 desc[UR60][R140.64], R172 ;  /* 0x000000ac8c001986 */ /* 0x0005e2000c10113c */
[----:B---3--:R-:W-:Y:S02]  /*3dd50*/  ISETP.LT.AND P2, PT, R245, R124, !P0 ;  /* 0x0000007cf500720c */ /* 0x008fe40004741270 */
[----:B------:R-:W-:-:S04]  /*3dd60*/  SHF.R.S32.HI R173, RZ, 0x1f, R70 ;  /* 0x0000001fffad7819 */ /* 0x000fc80000011446 */
[----:B------:R-:W3:Y:S01]  /*3dd70*/  LDC R124, c[0x0][0x228] ;  /* 0x00008a00ff7c7b82 */ /* 0x000ee20000000800 */
[----:B--2---:R-:W-:Y:S02]  /*3dd80*/  IADD3 R140, P4, R70, R67, RZ ;  /* 0x00000043468c7210 */ /* 0x004fe40007f9e0ff */
[----:B------:R-:W-:-:S05]  /*3dd90*/  ISETP.LT.AND P1, PT, R243, R130, !P0 ;  /* 0x00000082f300720c */ /* 0x000fca0004721270 */
[----:B------:R-:W2:Y:S01]  /*3dda0*/  LDC R132, c[0x0][0x228] ;  /* 0x00008a00ff847b82 */ /* 0x000ea20000000800 */
[----:B------:R-:W-:Y:S01]  /*3ddb0*/  IMAD.X R141, R173, 0x1, R148, P4 ;  /* 0x00000001ad8d7824 */ /* 0x000fe200020e0694 */
[----:B------:R-:W-:Y:S02]  /*3ddc0*/  ISETP.LT.AND P4, PT, R241, R126, !P0 ;  /* 0x0000007ef100720c */ /* 0x000fe40004781270 */
[----:B------:R-:W-:-:S04]  /*3ddd0*/  PRMT R171, R30, 0x7770, RZ ;  /* 0x000077701eab7816 */ /* 0x000fc800000000ff */
[----:B------:R-:W2:Y:S01]  /*3dde0*/  LDC R126, c[0x0][0x228] ;  /* 0x00008a00ff7e7b82 */ /* 0x000ea20000000800 */
[C---:B------:R-:W-:Y:S02]  /*3ddf0*/  IADD3 R138, P3, R70.reuse, R149, RZ ;  /* 0x00000095468a7210 */ /* 0x040fe40007f7e0ff */
[----:B-1----:R-:W-:Y:S01]  /*3de00*/  ISETP.LT.AND P0, PT, R239, R128, !P0 ;  /* 0x00000080ef00720c */ /* 0x002fe20004701270 */
[----:B------:R1:W-:Y:S01]  /*3de10*/  @P2 STG.E.U8 desc[UR60][R140.64], R171 ;  /* 0x000000ab8c002986 */ /* 0x0003e2000c10113c */
[----:B------:R-:W-:-:S03]  /*3de20*/  IADD3 R120, P5, R70, R116, RZ ;  /* 0x0000007446787210 */ /* 0x000fc60007fbe0ff */
[----:B------:R-:W2:Y:S01]  /*3de30*/  LDC R130, c[0x0][0x228] ;  /* 0x00008a00ff827b82 */ /* 0x000ea20000000800 */
[----:B------:R-:W-:Y:S01]  /*3de40*/  PRMT R170, R30, 0x7771, RZ ;  /* 0x000077711eaa7816 */ /* 0x000fe200000000ff */
[----:B------:R-:W-:Y:S02]  /*3de50*/  IMAD.X R139, R173, 0x1, R150, P3 ;  /* 0x00000001ad8b7824 */ /* 0x000fe400018e0696 */
[----:B------:R-:W-:Y:S01]  /*3de60*/  VIADD R177, R247, 0x6 ;  /* 0x00000006f7b17836 */ /* 0x000fe20000000000 */
[----:B-1----:R-:W-:Y:S01]  /*3de70*/  IADD3 R140, P2, R70, R154, RZ ;  /* 0x0000009a468c7210 */ /* 0x002fe20007f5e0ff */
[C---:B------:R-:W-:Y:S01]  /*3de80*/  IMAD.X R121, R173.reuse, 0x1, R118, P5 ;  /* 0x00000001ad797824 */ /* 0x040fe200028e0676 */
[C---:B------:R-:W-:Y:S01]  /*3de90*/  PRMT R169, R30.reuse, 0x7772, RZ ;  /* 0x000077721ea97816 */ /* 0x040fe200000000ff */
[----:B------:R-:W-:Y:S01]  /*3dea0*/  @P1 STG.E.U8 desc[UR60][R138.64], R170 ;  /* 0x000000aa8a001986 */ /* 0x000fe2000c10113c */
[----:B------:R-:W-:Y:S01]  /*3deb0*/  PRMT R168, R30, 0x7773, RZ ;  /* 0x000077731ea87816 */ /* 0x000fe200000000ff */
[----:B------:R-:W-:Y:S01]  /*3dec0*/  IMAD.X R141, R173, 0x1, R155, P2 ;  /* 0x00000001ad8d7824 */ /* 0x000fe200010e069b */
[----:B----4-:R-:W-:Y:S01]  /*3ded0*/  ISETP.GE.AND P1, PT, R177, R122, PT ;  /* 0x0000007ab100720c */ /* 0x010fe20003f26270 */
[----:B0-----:R-:W-:Y:S01]  /*3dee0*/  IMAD.IADD R70, R70, 0x1, R175 ;  /* 0x0000000146467824 */ /* 0x001fe200078e02af */
[----:B------:R-:W0:Y:S01]  /*3def0*/  LDC R122, c[0x0][0x22c] ;  /* 0x00008b00ff7a7b82 */ /* 0x000e220000000800 */
[----:B------:R-:W-:Y:S01]  /*3df00*/  @P4 STG.E.U8 desc[UR60][R120.64], R169 ;  /* 0x000000a978004986 */ /* 0x000fe2000c10113c */
[----:B---3--:R-:W-:-:S02]  /*3df10*/  ISETP.LT.AND P4, PT, R245, R124, !P1 ;  /* 0x0000007cf500720c */ /* 0x008fc40004f81270 */
[----:B------:R-:W-:Y:S01]  /*3df20*/  SHF.R.S32.HI R171, RZ, 0x1f, R70 ;  /* 0x0000001fffab7819 */ /* 0x000fe20000011446 */
[----:B------:R1:W-:Y:S03]  /*3df30*/  @P0 STG.E.U8 desc[UR60][R140.64], R168 ;  /* 0x000000a88c000986 */ /* 0x0003e6000c10113c */
[----:B------:R-:W3:Y:S08]  /*3df40*/  LDC R173, c[0x0][0x248] ;  /* 0x00009200ffad7b82 */ /* 0x000ef00000000800 */
[----:B------:R-:W4:Y:S01]  /*3df50*/  LDC R124, c[0x0][0x228] ;  /* 0x00008a00ff7c7b82 */ /* 0x000f220000000800 */
[----:B-1----:R-:W-:-:S05]  /*3df60*/  IADD3 R140, P0, R70, R67, RZ ;  /* 0x00000043468c7210 */ /* 0x002fca0007f1e0ff */
[----:B------:R-:W-:Y:S01]  /*3df70*/  IMAD.X R141, R171, 0x1, R148, P0 ;  /* 0x00000001ab8d7824 */ /* 0x000fe200000e0694 */
[----:B--2---:R-:W-:Y:S01]  /*3df80*/  ISETP.LT.AND P0, PT, R239, R126, !P1 ;  /* 0x0000007eef00720c */ /* 0x004fe20004f01270 */
[----:B------:R-:W1:Y:S01]  /*3df90*/  LDC R128, c[0x0][0x228] ;  /* 0x00008a00ff807b82 */ /* 0x000e620000000800 */
[----:B------:R-:W-:Y:S02]  /*3dfa0*/  PRMT R165, R35, 0x7770, RZ ;  /* 0x0000777023a57816 */ /* 0x000fe400000000ff */
[----:B------:R-:W-:-:S05]  /*3dfb0*/  ISETP.LT.AND P3, PT, R243, R130, !P1 ;  /* 0x00000082f300720c */ /* 0x000fca0004f61270 */
[----:B------:R-:W2:Y:S01]  /*3dfc0*/  LDC R126, c[0x0][0x228] ;  /* 0x00008a00ff7e7b82 */ /* 0x000ea20000000800 */
[----:B------:R-:W-:Y:S01]  /*3dfd0*/  ISETP.LT.AND P2, PT, R241, R132, !P1 ;  /* 0x00000084f100720c */ /* 0x000fe20004f41270 */
[----:B------:R0:W-:Y:S01]  /*3dfe0*/  @P4 STG.E.U8 desc[UR60][R140.64], R165 ;  /* 0x000000a58c004986 */ /* 0x0001e2000c10113c */
[C---:B------:R-:W-:Y:S01]  /*3dff0*/  IADD3 R138, P5, R70.reuse, R149, RZ ;  /* 0x00000095468a7210 */ /* 0x040fe20007fbe0ff */
[----:B------:R-:W-:Y:S01]  /*3e000*/  VIADD R169, R247, 0x7 ;  /* 0x00000007f7a97836 */ /* 0x000fe20000000000 */
[----:B------:R-:W-:-:S03]  /*3e010*/  IADD3 R120, P1, R70, R116, RZ ;  /* 0x0000007446787210 */ /* 0x000fc60007f3e0ff */
[----:B------:R-:W1:Y:S01]  /*3e020*/  LDC R130, c[0x0][0x228] ;  /* 0x00008a00ff827b82 */ /* 0x000e620000000800 */
[----:B------:R-:W-:Y:S01]  /*3e030*/  PRMT R162, R35, 0x7771, RZ ;  /* 0x0000777123a27816 */ /* 0x000fe200000000ff */
[C---:B------:R-:W-:Y:S01]  /*3e040*/  IMAD.X R139, R171.reuse, 0x1, R150, P5 ;  /* 0x00000001ab8b7824 */ /* 0x040fe200028e0696 */
[C---:B0-----:R-:W-:Y:S01]  /*3e050*/  IADD3 R140, P4, R70.reuse, R154, RZ ;  /* 0x0000009a468c7210 */ /* 0x041fe20007f9e0ff */
[----:B------:R-:W-:Y:S01]  /*3e060*/  IMAD.X R121, R171, 0x1, R118, P1 ;  /* 0x00000001ab797824 */ /* 0x000fe200008e0676 */
[C---:B------:R-:W-:Y:S01]  /*3e070*/  PRMT R163, R35.reuse, 0x7772, RZ ;  /* 0x0000777223a37816 */ /* 0x040fe200000000ff */
[----:B---3--:R-:W-:Y:S01]  /*3e080*/  IMAD.IADD R70, R70, 0x1, R173 ;  /* 0x0000000146467824 */ /* 0x008fe200078e02ad */
[----:B------:R-:W-:Y:S01]  /*3e090*/  PRMT R161, R35, 0x7773, RZ ;  /* 0x0000777323a17816 */ /* 0x000fe200000000ff */
[----:B------:R-:W-:Y:S01]  /*3e0a0*/  IMAD.X R141, R171, 0x1, R155, P4 ;  /* 0x00000001ab8d7824 */ /* 0x000fe200020e069b */
[----:B------:R-:W-:Y:S01]  /*3e0b0*/  ISETP.GE.AND P1, PT, R169, R122, PT ;  /* 0x0000007aa900720c */ /* 0x000fe20003f26270 */
[----:B------:R-:W0:Y:S01]  /*3e0c0*/  LDC R132, c[0x0][0x228] ;  /* 0x00008a00ff847b82 */ /* 0x000e220000000800 */
[----:B------:R-:W-:Y:S01]  /*3e0d0*/  @P3 STG.E.U8 desc[UR60][R138.64], R162 ;  /* 0x000000a28a003986 */ /* 0x000fe2000c10113c */
[----:B------:R-:W-:-:S02]  /*3e0e0*/  SHF.R.S32.HI R165, RZ, 0x1f, R70 ;  /* 0x0000001fffa57819 */ /* 0x000fc40000011446 */
[----:B----4-:R-:W-:Y:S01]  /*3e0f0*/  ISETP.LT.AND P5, PT, R245, R124, !P1 ;  /* 0x0000007cf500720c */ /* 0x010fe20004fa1270 */
[----:B------:R3:W-:Y:S03]  /*3e100*/  @P2 STG.E.U8 desc[UR60][R120.64], R163 ;  /* 0x000000a378002986 */ /* 0x0007e6000c10113c */
[----:B------:R-:W4:Y:S01]  /*3e110*/  LDC R122, c[0x0][0x22c] ;  /* 0x00008b00ff7a7b82 */ /* 0x000f220000000800 */
[----:B------:R3:W-:Y:S01]  /*3e120*/  @P0 STG.E.U8 desc[UR60][R140.64], R161 ;  /* 0x000000a18c000986 */ /* 0x0007e2000c10113c */
[----:B--2---:R-:W-:Y:S02]  /*3e130*/  ISETP.LT.AND P2, PT, R241, R126, !P1 ;  /* 0x0000007ef100720c */ /* 0x004fe40004f41270 */
[----:B-1----:R-:W-:-:S04]  /*3e140*/  ISETP.LT.AND P3, PT, R243, R128, !P1 ;  /* 0x00000080f300720c */ /* 0x002fc80004f61270 */
[----:B------:R-:W1:Y:S01]  /*3e150*/  LDC R169, c[0x0][0x248] ;  /* 0x00009200ffa97b82 */ /* 0x000e620000000800 */
[----:B---3--:R-:W-:Y:S02]  /*3e160*/  IADD3 R120, P0, R70, R67, RZ ;  /* 0x0000004346787210 */ /* 0x008fe40007f1e0ff */
[----:B------:R-:W-:-:S03]  /*3e170*/  PRMT R160, R31, 0x7770, RZ ;  /* 0x000077701fa07816 */ /* 0x000fc600000000ff */
[----:B------:R-:W-:Y:S01]  /*3e180*/  IMAD.X R121, R165, 0x1, R148, P0 ;  /* 0x00000001a5797824 */ /* 0x000fe200000e0694 */
[----:B------:R-:W-:Y:S01]  /*3e190*/  IADD3 R140, P0, R70, R116, RZ ;  /* 0x00000074468c7210 */ /* 0x000fe20007f1e0ff */
[----:B------:R-:W2:Y:S01]  /*3e1a0*/  LDC R126, c[0x0][0x228] ;  /* 0x00008a00ff7e7b82 */ /* 0x000ea20000000800 */
[----:B------:R-:W-:Y:S02]  /*3e1b0*/  VIADD R161, R247, 0x8 ;  /* 0x00000008f7a17836 */ /* 0x000fe40000000000 */
[----:B------:R3:W-:Y:S01]  /*3e1c0*/  @P5 STG.E.U8 desc[UR60][R120.64], R160 ;  /* 0x000000a078005986 */ /* 0x0007e2000c10113c */
[----:B------:R-:W-:-:S04]  /*3e1d0*/  IMAD.X R141, R165, 0x1, R118, P0 ;  /* 0x00000001a58d7824 */ /* 0x000fc800000e0676 */
[----:B------:R-:W0:Y:S01]  /*3e1e0*/  LDC R128, c[0x0][0x228] ;  /* 0x00008a00ff807b82 */ /* 0x000e220000000800 */
[----:B------:R-:W-:Y:S02]  /*3e1f0*/  ISETP.LT.AND P0, PT, R239, R130, !P1 ;  /* 0x00000082ef00720c */ /* 0x000fe40004f01270 */
[----:B---3--:R-:W-:-:S05]  /*3e200*/  IADD3 R120, P1, R70, R154, RZ ;  /* 0x0000009a46787210 */ /* 0x008fca0007f3e0ff */
[----:B------:R-:W3:Y:S01]  /*3e210*/  LDC R124, c[0x0][0x22c] ;  /* 0x00008b00ff7c7b82 */ /* 0x000ee20000000800 */
[----:B------:R-:W-:Y:S01]  /*3e220*/  IADD3 R138, P4, R70, R149, RZ ;  /* 0x00000095468a7210 */ /* 0x000fe20007f9e0ff */
[----:B------:R-:W-:Y:S01]  /*3e230*/  IMAD.X R121, R165, 0x1, R155, P1 ;  /* 0x00000001a5797824 */ /* 0x000fe200008e069b */
[----:B----4-:R-:W-:-:S05]  /*3e240*/  ISETP.GE.AND P1, PT, R161, R122, PT ;  /* 0x0000007aa100720c */ /* 0x010fca0003f26270 */
[----:B------:R-:W4:Y:S01]  /*3e250*/  LDC R122, c[0x0][0x228] ;  /* 0x00008a00ff7a7b82 */ /* 0x000f220000000800 */
[----:B------:R-:W-:Y:S01]  /*3e260*/  PRMT R159, R31, 0x7771, RZ ;  /* 0x000077711f9f7816 */ /* 0x000fe200000000ff */
[----:B------:R-:W-:Y:S01]  /*3e270*/  IMAD.X R139, R165, 0x1, R150, P4 ;  /* 0x00000001a58b7824 */ /* 0x000fe200020e0696 */
[----:B------:R-:W-:-:S05]  /*3e280*/  PRMT R158, R31, 0x7772, RZ ;  /* 0x000077721f9e7816 */ /* 0x000fca00000000ff */
[----:B------:R-:W3:Y:S01]  /*3e290*/  LDC R161, c[0x0][0x248] ;  /* 0x00009200ffa17b82 */ /* 0x000ee20000000800 */
[----:B------:R-:W-:Y:S01]  /*3e2a0*/  PRMT R157, R31, 0x7773, RZ ;  /* 0x000077731f9d7816 */ /* 0x000fe200000000ff */
[----:B-1----:R-:W-:Y:S01]  /*3e2b0*/  IMAD.IADD R70, R70, 0x1, R169 ;  /* 0x0000000146467824 */ /* 0x002fe200078e02a9 */
[----:B------:R1:W-:Y:S05]  /*3e2c0*/  @P3 STG.E.U8 desc[UR60][R138.64], R159 ;  /* 0x0000009f8a003986 */ /* 0x0003ea000c10113c */
[----:B------:R-:W3:Y:S01]  /*3e2d0*/  LDC R130, c[0x0][0x228] ;  /* 0x00008a00ff827b82 */ /* 0x000ee20000000800 */
[----:B--2---:R-:W-:Y:S01]  /*3e2e0*/  ISETP.LT.AND P5, PT, R245, R126, !P1 ;  /* 0x0000007ef500720c */ /* 0x004fe20004fa1270 */
[----:B------:R-:W-:Y:S01]  /*3e2f0*/  @P2 STG.E.U8 desc[UR60][R140.64], R158 ;  /* 0x0000009e8c002986 */ /* 0x000fe2000c10113c */
[----:B0-----:R-:W-:-:S03]  /*3e300*/  ISETP.LT.AND P6, PT, R243, R128, !P1 ;  /* 0x00000080f300720c */ /* 0x001fc60004fc1270 */
[----:B------:R0:W-:Y:S01]  /*3e310*/  @P0 STG.E.U8 desc[UR60][R120.64], R157 ;  /* 0x0000009d78000986 */ /* 0x0001e2000c10113c */
[----:B-1----:R-:W-:Y:S01]  /*3e320*/  SHF.R.S32.HI R159, RZ, 0x1f, R70 ;  /* 0x0000001fff9f7819 */ /* 0x002fe20000011446 */
[----:B------:R-:W1:Y:S01]  /*3e330*/  LDC R126, c[0x0][0x228] ;  /* 0x00008a00ff7e7b82 */ /* 0x000e620000000800 */
[----:B------:R-:W-:Y:S02]  /*3e340*/  IADD3 R138, P3, R70, R149, RZ ;  /* 0x00000095468a7210 */ /* 0x000fe40007f7e0ff */
[----:B------:R-:W-:-:S05]  /*3e350*/  ISETP.LT.AND P2, PT, R241, R132, !P1 ;  /* 0x00000084f100720c */ /* 0x000fca0004f41270 */
[----:B------:R-:W2:Y:S01]  /*3e360*/  LDC R128, c[0x0][0x228] ;  /* 0x00008a00ff807b82 */ /* 0x000ea20000000800 */
[C---:B0-----:R-:W-:Y:S01]  /*3e370*/  IADD3 R120, P0, R70.reuse, R67, RZ ;  /* 0x0000004346787210 */ /* 0x041fe20007f1e0ff */
[----:B------:R-:W-:Y:S01]  /*3e380*/  IMAD.X R139, R159, 0x1, R150, P3 ;  /* 0x000000019f8b7824 */ /* 0x000fe200018e0696 */
[C---:B------:R-:W-:Y:S01]  /*3e390*/  IADD3 R140, P4, R70.reuse, R116, RZ ;  /* 0x00000074468c7210 */ /* 0x040fe20007f9e0ff */
[----:B------:R-:W-:Y:S02]  /*3e3a0*/  VIADD R157, R247, 0x9 ;  /* 0x00000009f79d7836 */ /* 0x000fe40000000000 */
[----:B------:R-:W-:Y:S01]  /*3e3b0*/  IMAD.X R121, R159, 0x1, R148, P0 ;  /* 0x000000019f797824 */ /* 0x000fe200000e0694 */
[----:B----4-:R-:W-:Y:S01]  /*3e3c0*/  ISETP.LT.AND P1, PT, R239, R122, !P1 ;  /* 0x0000007aef00720c */ /* 0x010fe20004f21270 */
[----:B------:R-:W-:Y:S01]  /*3e3d0*/  IMAD.X R141, R159, 0x1, R118, P4 ;  /* 0x000000019f8d7824 */ /* 0x000fe200020e0676 */
[----:B---3--:R-:W-:Y:S01]  /*3e3e0*/  ISETP.GE.AND P0, PT, R157, R124, PT ;  /* 0x0000007c9d00720c */ /* 0x008fe20003f06270 */
[----:B------:R-:W0:Y:S01]  /*3e3f0*/  LDC R132, c[0x0][0x228] ;  /* 0x00008a00ff847b82 */ /* 0x000e220000000800 */
[----:B------:R-:W-:Y:S01]  /*3e400*/  @P5 STG.E.U8 desc[UR60][R120.64], R152 ;  /* 0x0000009878005986 */ /* 0x000fe2000c10113c */
[----:B------:R-:W-:-:S03]  /*3e410*/  IMAD.IADD R122, R70, 0x1, R161 ;  /* 0x00000001467a7824 */ /* 0x000fc600078e02a1 */
[----:B------:R3:W-:Y:S03]  /*3e420*/  @P6 STG.E.U8 desc[UR60][R138.64], R151 ;  /* 0x000000978a006986 */ /* 0x0007e6000c10113c */
[----:B------:R-:W4:Y:S01]  /*3e430*/  LDC R124, c[0x0][0x228] ;  /* 0x00008a00ff7c7b82 */ /* 0x000f220000000800 */
[----:B------:R2:W-:Y:S01]  /*3e440*/  @P2 STG.E.U8 desc[UR60][R140.64], R153 ;  /* 0x000000998c002986 */ /* 0x0005e2000c10113c */
[----:B------:R-:W-:-:S06]  /*3e450*/  ISETP.LT.AND P2, PT, R245, R130, !P0 ;  /* 0x00000082f500720c */ /* 0x000fcc0004741270 */
[----:B------:R-:W0:Y:S01]  /*3e460*/  LDC R157, c[0x0][0x248] ;  /* 0x00009200ff9d7b82 */ /* 0x000e220000000800 */
[----:B---3--:R-:W-:-:S07]  /*3e470*/  IADD3 R138, P3, R70, R154, RZ ;  /* 0x0000009a468a7210 */ /* 0x008fce0007f7e0ff */
[----:B------:R-:W3:Y:S01]  /*3e480*/  LDC R70, c[0x0][0x22c] ;  /* 0x00008b00ff467b82 */ /* 0x000ee20000000800 */
[----:B------:R-:W-:Y:S01]  /*3e490*/  IMAD.X R139, R159, 0x1, R155, P3 ;  /* 0x000000019f8b7824 */ /* 0x000fe200018e069b */
[----:B------:R-:W-:Y:S02]  /*3e4a0*/  SHF.R.S32.HI R151, RZ, 0x1f, R122 ;  /* 0x0000001fff977819 */ /* 0x000fe4000001147a */
[----:B------:R-:W-:-:S04]  /*3e4b0*/  IADD3 R120, P5, R122, R67, RZ ;  /* 0x000000437a787210 */ /* 0x000fc80007fbe0ff */
[----:B------:R-:W0:Y:S01]  /*3e4c0*/  LDC R130, c[0x0][0x228] ;  /* 0x00008a00ff827b82 */ /* 0x000e220000000800 */
[----:B-1----:R-:W-:Y:S01]  /*3e4d0*/  ISETP.LT.AND P4, PT, R243, R126, !P0 ;  /* 0x0000007ef300720c */ /* 0x002fe20004781270 */
[----:B------:R1:W-:Y:S01]  /*3e4e0*/  @P1 STG.E.U8 desc[UR60][R138.64], R50 ;  /* 0x000000328a001986 */ /* 0x0003e2000c10113c */
[----:B--2---:R-:W-:Y:S01]  /*3e4f0*/  ISETP.LT.AND P3, PT, R241, R128, !P0 ;  /* 0x00000080f100720c */ /* 0x004fe20004761270 */
[----:B------:R-:W-:Y:S01]  /*3e500*/  IMAD.X R121, R151, 0x1, R148, P5 ;  /* 0x0000000197797824 */ /* 0x000fe200028e0694 */
[----:B------:R-:W-:-:S03]  /*3e510*/  IADD3 R140, P5, R122, R116, RZ ;  /* 0x000000747a8c7210 */ /* 0x000fc60007fbe0ff */
[----:B------:R-:W2:Y:S01]  /*3e520*/  LDC R126, c[0x0][0x228] ;  /* 0x00008a00ff7e7b82 */ /* 0x000ea20000000800 */
[----:B-1----:R-:W-:Y:S01]  /*3e530*/  IADD3 R138, P1, R122, R149, RZ ;  /* 0x000000957a8a7210 */ /* 0x002fe20007f3e0ff */
[----:B------:R-:W-:-:S06]  /*3e540*/  IMAD.X R141, R151, 0x1, R118, P5 ;  /* 0x00000001978d7824 */ /* 0x000fcc00028e0676 */
[----:B------:R-:W1:Y:S01]  /*3e550*/  LDC R128, c[0x0][0x228] ;  /* 0x00008a00ff807b82 */ /* 0x000e620000000800 */
[----:B------:R-:W-:Y:S02]  /*3e560*/  VIADD R153, R247, 0xa ;  /* 0x0000000af7997836 */ /* 0x000fe40000000000 */
[----:B------:R-:W-:Y:S01]  /*3e570*/  IMAD.X R139, R151, 0x1, R150, P1 ;  /* 0x00000001978b7824 */ /* 0x000fe200008e0696 */
[----:B------:R0:W-:Y:S01]  /*3e580*/  @P2 STG.E.U8 desc[UR60][R120.64], R47 ;  /* 0x0000002f78002986 */ /* 0x0001e2000c10113c */
[----:B----4-:R-:W-:Y:S02]  /*3e590*/  ISETP.LT.AND P0, PT, R239, R124, !P0 ;  /* 0x0000007cef00720c */ /* 0x010fe40004701270 */
[----:B---3--:R-:W-:Y:S01]  /*3e5a0*/  ISETP.GE.AND P1, PT, R153, R70, PT ;  /* 0x000000469900720c */ /* 0x008fe20003f26270 */
[----:B------:R-:W-:Y:S01]  /*3e5b0*/  @P4 STG.E.U8 desc[UR60][R138.64], R49 ;  /* 0x000000318a004986 */ /* 0x000fe2000c10113c */
[----:B0-----:R-:W-:Y:S01]  /*3e5c0*/  IMAD.IADD R50, R122, 0x1, R157 ;  /* 0x000000017a327824 */ /* 0x001fe200078e029d */
[----:B------:R-:W0:Y:S02]  /*3e5d0*/  LDC R70, c[0x0][0x22c] ;  /* 0x00008b00ff467b82 */ /* 0x000e240000000800 */
[----:B------:R3:W-:Y:S01]  /*3e5e0*/  @P3 STG.E.U8 desc[UR60][R140.64], R48 ;  /* 0x000000308c003986 */ /* 0x0007e2000c10113c */
[----:B------:R-:W-:-:S02]  /*3e5f0*/  ISETP.LT.AND P3, PT, R245, R130, !P1 ;  /* 0x00000082f500720c */ /* 0x000fc40004f61270 */
[----:B------:R-:W-:Y:S02]  /*3e600*/  SHF.R.S32.HI R47, RZ, 0x1f, R50 ;  /* 0x0000001fff2f7819 */ /* 0x000fe40000011432 */
[----:B------:R-:W-:Y:S01]  /*3e610*/  PRMT R44, R25, 0x7770, RZ ;  /* 0x00007770192c7816 */ /* 0x000fe200000000ff */
[----:B------:R-:W4:Y:S01]  /*3e620*/  LDC R124, c[0x0][0x228] ;  /* 0x00008a00ff7c7b82 */ /* 0x000f220000000800 */
[----:B---3--:R-:W-:-:S07]  /*3e630*/  IADD3 R48, P4, R122, R154, RZ ;  /* 0x0000009a7a307210 */ /* 0x008fce0007f9e0ff */
[----:B------:R-:W3:Y:S01]  /*3e640*/  LDC R139, c[0x0][0x248] ;  /* 0x00009200ff8b7b82 */ /* 0x000ee20000000800 */
[----:B------:R-:W-:Y:S01]  /*3e650*/  IMAD.X R49, R151, 0x1, R155, P4 ;  /* 0x0000000197317824 */ /* 0x000fe200020e069b */
[----:B------:R-:W-:Y:S02]  /*3e660*/  IADD3 R120, P4, R50, R67, RZ ;  /* 0x0000004332787210 */ /* 0x000fe40007f9e0ff */
[----:B------:R-:W-:-:S04]  /*3e670*/  ISETP.LT.AND P2, PT, R243, R132, !P1 ;  /* 0x00000084f300720c */ /* 0x000fc80004f41270 */
[----:B------:R-:W4:Y:S01]  /*3e680*/  LDC R122, c[0x0][0x228] ;  /* 0x00008a00ff7a7b82 */ /* 0x000f220000000800 */
[----:B------:R-:W-:Y:S01]  /*3e690*/  IMAD.X R121, R47, 0x1, R148, P4 ;  /* 0x000000012f797824 */ /* 0x000fe200020e0694 */
[----:B------:R1:W-:Y:S01]  /*3e6a0*/  @P0 STG.E.U8 desc[UR60][R48.64], R45 ;  /* 0x0000002d30000986 */ /* 0x0003e2000c10113c */
[----:B--2---:R-:W-:-:S03]  /*3e6b0*/  ISETP.LT.AND P0, PT, R241, R126, !P1 ;  /* 0x0000007ef100720c */ /* 0x004fc60004f01270 */
[----:B------:R2:W-:Y:S02]  /*3e6c0*/  @P3 STG.E.U8 desc[UR60][R120.64], R44 ;  /* 0x0000002c78003986 */ /* 0x0005e4000c10113c */
[----:B------:R-:W4:Y:S01]  /*3e6d0*/  LDC R126, c[0x0][0x228] ;  /* 0x00008a00ff7e7b82 */ /* 0x000f220000000800 */
[----:B------:R-:W-:Y:S02]  /*3e6e0*/  PRMT R36, R25, 0x7771, RZ ;  /* 0x0000777119247816 */ /* 0x000fe400000000ff */
[C---:B-1----:R-:W-:Y:S02]  /*3e6f0*/  IADD3 R48, P4, R50.reuse, R149, RZ ;  /* 0x0000009532307210 */ /* 0x042fe40007f9e0ff */
[----:B--2---:R-:W-:-:S03]  /*3e700*/  IADD3 R44, P3, R50, R116, RZ ;  /* 0x00000074322c7210 */ /* 0x004fc60007f7e0ff */
[----:B------:R-:W-:Y:S01]  /*3e710*/  IMAD.X R49, R47, 0x1, R150, P4 ;  /* 0x000000012f317824 */ /* 0x000fe200020e0696 */
[----:B------:R-:W-:Y:S01]  /*3e720*/  ISETP.LT.AND P1, PT, R239, R128, !P1 ;  /* 0x00000080ef00720c */ /* 0x000fe20004f21270 */
[----:B------:R-:W-:Y:S01]  /*3e730*/  VIADD R141, R247, 0xb ;  /* 0x0000000bf78d7836 */ /* 0x000fe20000000000 */
[----:B------:R-:W-:Y:S01]  /*3e740*/  PRMT R38, R25, 0x7772, RZ ;  /* 0x0000777219267816 */ /* 0x000fe200000000ff */
[----:B------:R-:W1:Y:S01]  /*3e750*/  LDC R128, c[0x0][0x228] ;  /* 0x00008a00ff807b82 */ /* 0x000e620000000800 */
[----:B------:R-:W-:Y:S01]  /*3e760*/  IMAD.X R45, R47, 0x1, R118, P3 ;  /* 0x000000012f2d7824 */ /* 0x000fe200018e0676 */
[----:B------:R-:W-:Y:S01]  /*3e770*/  @P2 STG.E.U8 desc[UR60][R48.64], R36 ;  /* 0x0000002430002986 */ /* 0x000fe2000c10113c */
[----:B------:R-:W-:-:S03]  /*3e780*/  IADD3 R120, P4, R50, R154, RZ ;  /* 0x0000009a32787210 */ /* 0x000fc60007f9e0ff */
[----:B------:R2:W-:Y:S01]  /*3e790*/  @P0 STG.E.U8 desc[UR60][R44.64], R38 ;  /* 0x000000262c000986 */ /* 0x0005e2000c10113c */
[----:B0-----:R-:W-:Y:S01]  /*3e7a0*/  ISETP.GE.AND P0, PT, R141, R70, PT ;  /* 0x000000468d00720c */ /* 0x001fe20003f06270 */
[----:B---3--:R-:W-:Y:S01]  /*3e7b0*/  IMAD.IADD R50, R50, 0x1, R139 ;  /* 0x0000000132327824 */ /* 0x008fe200078e028b */
[----:B------:R-:W0:Y:S01]  /*3e7c0*/  LDC R70, c[0x0][0x22c] ;  /* 0x00008b00ff467b82 */ /* 0x000e220000000800 */
[----:B------:R-:W-:Y:S01]  /*3e7d0*/  PRMT R43, R25, 0x7773, RZ ;  /* 0x00007773192b7816 */ /* 0x000fe200000000ff */
[----:B------:R-:W-:Y:S01]  /*3e7e0*/  IMAD.X R121, R47, 0x1, R155, P4 ;  /* 0x000000012f797824 */ /* 0x000fe200020e069b */
[----:B----4-:R-:W-:-:S05]  /*3e7f0*/  ISETP.LT.AND P2, PT, R245, R122, !P0 ;  /* 0x0000007af500720c */ /* 0x010fca0004741270 */
[----:B------:R-:W3:Y:S01]  /*3e800*/  LDC R139, c[0x0][0x248] ;  /* 0x00009200ff8b7b82 */ /* 0x000ee20000000800 */
[----:B------:R-:W-:Y:S01]  /*3e810*/  SHF.R.S32.HI R47, RZ, 0x1f, R50 ;  /* 0x0000001fff2f7819 */ /* 0x000fe20000011432 */
[----:B------:R4:W-:Y:S01]  /*3e820*/  @P1 STG.E.U8 desc[UR60][R120.64], R43 ;  /* 0x0000002b78001986 */ /* 0x0009e2000c10113c */
[----:B--2---:R-:W-:-:S05]  /*3e830*/  IADD3 R44, P4, R50, R67, RZ ;  /* 0x00000043322c7210 */ /* 0x004fca0007f9e0ff */
[----:B------:R-:W2:Y:S01]  /*3e840*/  LDC R36, c[0x0][0x228] ;  /* 0x00008a00ff247b82 */ /* 0x000ea20000000800 */
[----:B------:R-:W-:Y:S01]  /*3e850*/  ISETP.LT.AND P1, PT, R243, R124, !P0 ;  /* 0x0000007cf300720c */ /* 0x000fe20004721270 */
[----:B------:R-:W-:Y:S01]  /*3e860*/  IMAD.X R45, R47, 0x1, R148, P4 ;  /* 0x000000012f2d7824 */ /* 0x000fe200020e0694 */
[C---:B------:R-:W-:Y:S02]  /*3e870*/  IADD3 R48, P3, R50.reuse, R149, RZ ;  /* 0x0000009532307210 */ /* 0x040fe40007f7e0ff */
[----:B------:R-:W-:Y:S02]  /*3e880*/  PRMT R40, R13, 0x7770, RZ ;  /* 0x000077700d287816 */ /* 0x000fe400000000ff */
[----:B------:R-:W-:Y:S01]  /*3e890*/  ISETP.LT.AND P4, PT, R241, R126, !P0 ;  /* 0x0000007ef100720c */ /* 0x000fe20004781270 */
[----:B------:R-:W2:Y:S01]  /*3e8a0*/  LDC R122, c[0x0][0x228] ;  /* 0x00008a00ff7a7b82 */ /* 0x000ea20000000800 */
[----:B-1----:R-:W-:Y:S01]  /*3e8b0*/  ISETP.LT.AND P0, PT, R239, R128, !P0 ;  /* 0x00000080ef00720c */ /* 0x002fe20004701270 */
[----:B------:R-:W-:Y:S01]  /*3e8c0*/  IMAD.X R49, R47, 0x1, R150, P3 ;  /* 0x000000012f317824 */ /* 0x000fe200018e0696 */
[----:B----4-:R-:W-:-:S05]  /*3e8d0*/  IADD3 R120, P5, R50, R116, RZ ;  /* 0x0000007432787210 */ /* 0x010fca0007fbe0ff */
[----:B------:R-:W1:Y:S01]  /*3e8e0*/  LDC R124, c[0x0][0x228] ;  /* 0x00008a00ff7c7b82 */ /* 0x000e620000000800 */
[----:B------:R-:W-:Y:S01]  /*3e8f0*/  PRMT R39, R13, 0x7771, RZ ;  /* 0x000077710d277816 */ /* 0x000fe200000000ff */
[----:B------:R4:W-:Y:S01]  /*3e900*/  @P2 STG.E.U8 desc[UR60][R44.64], R40 ;  /* 0x000000282c002986 */ /* 0x0009e2000c10113c */
[----:B------:R-:W-:-:S05]  /*3e910*/  VIADD R43, R247, 0xc ;  /* 0x0000000cf72b7836 */ /* 0x000fca0000000000 */
[----:B------:R-:W1:Y:S01]  /*3e920*/  LDC R126, c[0x0][0x228] ;  /* 0x00008a00ff7e7b82 */ /* 0x000e620000000800 */
[C---:B------:R-:W-:Y:S01]  /*3e930*/  IADD3 R38, P2, R50.reuse, R154, RZ ;  /* 0x0000009a32267210 */ /* 0x040fe20007f5e0ff */
[----:B------:R-:W-:Y:S01]  /*3e940*/  IMAD.X R121, R47, 0x1, R118, P5 ;  /* 0x000000012f797824 */ /* 0x000fe200028e0676 */
[----:B------:R-:W-:Y:S01]  /*3e950*/  PRMT R41, R13, 0x7772, RZ ;  /* 0x000077720d297816 */ /* 0x000fe200000000ff */
[----:B------:R2:W-:Y:S01]  /*3e960*/  @P1 STG.E.U8 desc[UR60][R48.64], R39 ;  /* 0x0000002730001986 */ /* 0x0005e2000c10113c */
[----:B0-----:R-:W-:Y:S01]  /*3e970*/  ISETP.GE.AND P1, PT, R43, R70, PT ;  /* 0x000000462b00720c */ /* 0x001fe20003f26270 */
[----:B---3--:R-:W-:Y:S01]  /*3e980*/  IMAD.IADD R50, R50, 0x1, R139 ;  /* 0x0000000132327824 */ /* 0x008fe200078e028b */
[----:B------:R-:W-:Y:S01]  /*3e990*/  PRMT R42, R13, 0x7773, RZ ;  /* 0x000077730d2a7816 */ /* 0x000fe200000000ff */
[----:B----4-:R-:W0:Y:S01]  /*3e9a0*/  LDC R45, c[0x0][0x248] ;  /* 0x00009200ff2d7b82 */ /* 0x010e220000000800 */
[----:B------:R-:W-:Y:S01]  /*3e9b0*/  @P4 STG.E.U8 desc[UR60][R120.64], R41 ;  /* 0x0000002978004986 */ /* 0x000fe2000c10113c */
[----:B--2---:R-:W-:-:S06]  /*3e9c0*/  ISETP.LT.AND P4, PT, R245, R36, !P1 ;  /* 0x00000024f500720c */ /* 0x004fcc0004f81270 */
[----:B------:R-:W2:Y:S01]  /*3e9d0*/  LDC R44, c[0x0][0x22c] ;  /* 0x00008b00ff2c7b82 */ /* 0x000ea20000000800 */
[----:B------:R-:W-:Y:S01]  /*3e9e0*/  IMAD.X R39, R47, 0x1, R155, P2 ;  /* 0x000000012f277824 */ /* 0x000fe200010e069b */
[----:B------:R-:W-:-:S04]  /*3e9f0*/  SHF.R.S32.HI R43, RZ, 0x1f, R50 ;  /* 0x0000001fff2b7819 */ /* 0x000fc80000011432 */
[----:B------:R3:W-:Y:S02]  /*3ea00*/  @P0 STG.E.U8 desc[UR60][R38.64], R42 ;  /* 0x0000002a26000986 */ /* 0x0007e4000c10113c */
[----:B------:R-:W4:Y:S01]  /*3ea10*/  LDC R47, c[0x0][0x228] ;  /* 0x00008a00ff2f7b82 */ /* 0x000f220000000800 */
[----:B------:R-:W-:Y:S02]  /*3ea20*/  ISETP.LT.AND P3, PT, R243, R122, !P1 ;  /* 0x0000007af300720c */ /* 0x000fe40004f61270 */
[----:B-1----:R-:W-:-:S05]  /*3ea30*/  ISETP.LT.AND P2, PT, R241, R124, !P1 ;  /* 0x0000007cf100720c */ /* 0x002fca0004f41270 */
[----:B------:R-:W1:Y:S01]  /*3ea40*/  LDC R48, c[0x0][0x228] ;  /* 0x00008a00ff307b82 */ /* 0x000e620000000800 */
[----:B---3--:R-:W-:-:S05]  /*3ea50*/  IADD3 R38, P0, R50, R67, RZ ;  /* 0x0000004332267210 */ /* 0x008fca0007f1e0ff */
[----:B------:R-:W-:Y:S01]  /*3ea60*/  IMAD.X R39, R43, 0x1, R148, P0 ;  /* 0x000000012b277824 */ /* 0x000fe200000e0694 */
[----:B------:R-:W-:Y:S01]  /*3ea70*/  ISETP.LT.AND P0, PT, R239, R126, !P1 ;  /* 0x0000007eef00720c */ /* 0x000fe20004f01270 */
[----:B------:R-:W3:Y:S01]  /*3ea80*/  LDC R49, c[0x0][0x228] ;  /* 0x00008a00ff317b82 */ /* 0x000ee20000000800 */
[C---:B------:R-:W-:Y:S02]  /*3ea90*/  IADD3 R40, P5, R50.reuse, R149, RZ ;  /* 0x0000009532287210 */ /* 0x040fe40007fbe0ff */
[----:B------:R-:W-:Y:S01]  /*3eaa0*/  IADD3 R36, P1, R50, R116, RZ ;  /* 0x0000007432247210 */ /* 0x000fe20007f3e0ff */
[----:B------:R0:W-:Y:S01]  /*3eab0*/  @P4 STG.E.U8 desc[UR60][R38.64], R37 ;  /* 0x0000002526004986 */ /* 0x0001e2000c10113c */
[----:B------:R-:W-:-:S03]  /*3eac0*/  VIADD R121, R247, 0xd ;  /* 0x0000000df7797836 */ /* 0x000fc60000000000 */
[----:B------:R-:W3:Y:S01]  /*3ead0*/  LDC R70, c[0x0][0x228] ;  /* 0x00008a00ff467b82 */ /* 0x000ee20000000800 */
[C---:B------:R-:W-:Y:S01]  /*3eae0*/  IMAD.X R41, R43.reuse, 0x1, R150, P5 ;  /* 0x000000012b297824 */ /* 0x040fe200028e0696 */
[C---:B0-----:R-:W-:Y:S01]  /*3eaf0*/  IADD3 R38, P4, R50.reuse, R154, RZ ;  /* 0x0000009a32267210 */ /* 0x041fe20007f9e0ff */
[----:B------:R-:W-:Y:S01]  /*3eb00*/  IMAD.X R37, R43, 0x1, R118, P1 ;  /* 0x000000012b257824 */ /* 0x000fe200008e0676 */
[----:B--2---:R-:W-:Y:S01]  /*3eb10*/  ISETP.GE.AND P1, PT, R121, R44, PT ;  /* 0x0000002c7900720c */ /* 0x004fe20003f26270 */
[----:B------:R-:W-:-:S03]  /*3eb20*/  IMAD.IADD R50, R50, 0x1, R45 ;  /* 0x0000000132327824 */ /* 0x000fc600078e022d */
[----:B------:R-:W0:Y:S01]  /*3eb30*/  LDC R42, c[0x0][0x22c] ;  /* 0x00008b00ff2a7b82 */ /* 0x000e220000000800 */
[----:B------:R-:W-:Y:S01]  /*3eb40*/  IMAD.X R39, R43, 0x1, R155, P4 ;  /* 0x000000012b277824 */ /* 0x000fe200020e069b */
[----:B------:R-:W-:Y:S01]  /*3eb50*/  @P3 STG.E.U8 desc[UR60][R40.64], R156 ;  /* 0x0000009c28003986 */ /* 0x000fe2000c10113c */
[----:B----4-:R-:W-:-:S03]  /*3eb60*/  ISETP.LT.AND P5, PT, R245, R47, !P1 ;  /* 0x0000002ff500720c */ /* 0x010fc60004fa1270 */
[----:B------:R2:W-:Y:S02]  /*3eb70*/  @P2 STG.E.U8 desc[UR60][R36.64], R164 ;  /* 0x000000a424002986 */ /* 0x0005e4000c10113c */
[----:B------:R-:W4:Y:S01]  /*3eb80*/  LDC R45, c[0x0][0x248] ;  /* 0x00009200ff2d7b82 */ /* 0x000f220000000800 */
[----:B------:R-:W-:Y:S01]  /*3eb90*/  SHF.R.S32.HI R43, RZ, 0x1f, R50 ;  /* 0x0000001fff2b7819 */ /* 0x000fe20000011432 */
[----:B------:R-:W-:Y:S01]  /*3eba0*/  @P0 STG.E.U8 desc[UR60][R38.64], R166 ;  /* 0x000000a626000986 */ /* 0x000fe2000c10113c */
[----:B-1----:R-:W-:-:S05]  /*3ebb0*/  ISETP.LT.AND P3, PT, R243, R48, !P1 ;  /* 0x00000030f300720c */ /* 0x002fca0004f61270 */
[----:B------:R-:W1:Y:S01]  /*3ebc0*/  LDC R47, c[0x0][0x228] ;  /* 0x00008a00ff2f7b82 */ /* 0x000e620000000800 */
[----:B--2---:R-:W-:-:S05]  /*3ebd0*/  IADD3 R36, P0, R50, R67, RZ ;  /* 0x0000004332247210 */ /* 0x004fca0007f1e0ff */
[----:B------:R-:W-:Y:S01]  /*3ebe0*/  IMAD.X R37, R43, 0x1, R148, P0 ;  /* 0x000000012b257824 */ /* 0x000fe200000e0694 */
[----:B------:R-:W-:Y:S01]  /*3ebf0*/  IADD3 R40, P0, R50, R116, RZ ;  /* 0x0000007432287210 */ /* 0x000fe20007f1e0ff */
[----:B------:R-:W2:Y:S01]  /*3ec00*/  LDC R48, c[0x0][0x228] ;  /* 0x00008a00ff307b82 */ /* 0x000ea20000000800 */
[----:B---3--:R-:W-:Y:S02]  /*3ec10*/  ISETP.LT.AND P2, PT, R241, R49, !P1 ;  /* 0x00000031f100720c */ /* 0x008fe40004f41270 */
[----:B------:R3:W-:Y:S01]  /*3ec20*/  @P5 STG.E.U8 desc[UR60][R36.64], R167 ;  /* 0x000000a724005986 */ /* 0x0007e2000c10113c */
[----:B------:R-:W-:Y:S01]  /*3ec30*/  IMAD.X R41, R43, 0x1, R118, P0 ;  /* 0x000000012b297824 */ /* 0x000fe200000e0676 */
[----:B------:R-:W-:-:S03]  /*3ec40*/  ISETP.LT.AND P0, PT, R239, R70, !P1 ;  /* 0x00000046ef00720c */ /* 0x000fc60004f01270 */
[----:B------:R-:W2:Y:S01]  /*3ec50*/  LDC R49, c[0x0][0x228] ;  /* 0x00008a00ff317b82 */ /* 0x000ea20000000800 */
[----:B------:R-:W-:Y:S01]  /*3ec60*/  VIADD R121, R247, 0xe ;  /* 0x0000000ef7797836 */ /* 0x000fe20000000000 */
[----:B---3--:R-:W-:-:S06]  /*3ec70*/  IADD3 R36, P1, R50, R154, RZ ;  /* 0x0000009a32247210 */ /* 0x008fcc0007f3e0ff */
[----:B------:R-:W3:Y:S01]  /*3ec80*/  LDC R44, c[0x0][0x22c] ;  /* 0x00008b00ff2c7b82 */ /* 0x000ee20000000800 */
[C---:B------:R-:W-:Y:S01]  /*3ec90*/  IADD3 R38, P4, R50.reuse, R149, RZ ;  /* 0x0000009532267210 */ /* 0x040fe20007f9e0ff */
[----:B----4-:R-:W-:Y:S02]  /*3eca0*/  IMAD.IADD R50, R50, 0x1, R45 ;  /* 0x0000000132327824 */ /* 0x010fe400078e022d */
[----:B------:R-:W-:Y:S01]  /*3ecb0*/  IMAD.X R37, R43, 0x1, R155, P1 ;  /* 0x000000012b257824 */ /* 0x000fe200008e069b */
[----:B0-----:R-:W-:-:S03]  /*3ecc0*/  ISETP.GE.AND P1, PT, R121, R42, PT ;  /* 0x0000002a7900720c */ /* 0x001fc60003f26270 */
[----:B------:R-:W0:Y:S01]  /*3ecd0*/  LDC R42, c[0x0][0x228] ;  /* 0x00008a00ff2a7b82 */ /* 0x000e220000000800 */
[----:B------:R-:W-:-:S07]  /*3ece0*/  IMAD.X R39, R43, 0x1, R150, P4 ;  /* 0x000000012b277824 */ /* 0x000fce00020e0696 */
[----:B------:R-:W4:Y:S01]  /*3ecf0*/  LDC R45, c[0x0][0x248] ;  /* 0x00009200ff2d7b82 */ /* 0x000f220000000800 */
[----:B------:R2:W-:Y:S01]  /*3ed00*/  @P3 STG.E.U8 desc[UR60][R38.64], R184 ;  /* 0x000000b826003986 */ /* 0x0005e2000c10113c */
[----:B-1----:R-:W-:-:S06]  /*3ed10*/  ISETP.LT.AND P5, PT, R245, R47, !P1 ;  /* 0x0000002ff500720c */ /* 0x002fcc0004fa1270 */
[----:B------:R-:W1:Y:S01]  /*3ed20*/  LDC R70, c[0x0][0x228] ;  /* 0x00008a00ff467b82 */ /* 0x000e620000000800 */
[----:B------:R-:W-:Y:S01]  /*3ed30*/  @P2 STG.E.U8 desc[UR60][R40.64], R186 ;  /* 0x000000ba28002986 */ /* 0x000fe2000c10113c */
[----:B--2---:R-:W-:Y:S02]  /*3ed40*/  ISETP.LT.AND P6, PT, R243, R48, !P1 ;  /* 0x00000030f300720c */ /* 0x004fe40004fc1270 */
[----:B------:R-:W-:Y:S01]  /*3ed50*/  SHF.R.S32.HI R43, RZ, 0x1f, R50 ;  /* 0x0000001fff2b7819 */ /* 0x000fe20000011432 */
[----:B------:R2:W-:Y:S01]  /*3ed60*/  @P0 STG.E.U8 desc[UR60][R36.64], R188 ;  /* 0x000000bc24000986 */ /* 0x0005e2000c10113c */
[----:B------:R-:W-:Y:S02]  /*3ed70*/  IADD3 R38, P3, R50, R149, RZ ;  /* 0x0000009532267210 */ /* 0x000fe40007f7e0ff */
[----:B------:R-:W1:Y:S01]  /*3ed80*/  LDC R48, c[0x0][0x228] ;  /* 0x00008a00ff307b82 */ /* 0x000e620000000800 */
[----:B------:R-:W-:Y:S02]  /*3ed90*/  ISETP.LT.AND P2, PT, R241, R49, !P1 ;  /* 0x00000031f100720c */ /* 0x000fe40004f41270 */
[----:B------:R-:W-:-:S02]  /*3eda0*/  PRMT R189, R27, 0x7770, RZ ;  /* 0x000077701bbd7816 */ /* 0x000fc400000000ff */
[----:B------:R-:W-:-:S03]  /*3edb0*/  PRMT R190, R27, 0x7771, RZ ;  /* 0x000077711bbe7816 */ /* 0x000fc600000000ff */
[----:B------:R-:W1:Y:S01]  /*3edc0*/  LDC R49, c[0x0][0x228] ;  /* 0x00008a00ff317b82 */ /* 0x000e620000000800 */
[C---:B--2---:R-:W-:Y:S01]  /*3edd0*/  IADD3 R36, P0, R50.reuse, R67, RZ ;  /* 0x0000004332247210 */ /* 0x044fe20007f1e0ff */
[----:B------:R-:W-:Y:S01]  /*3ede0*/  IMAD.X R39, R43, 0x1, R150, P3 ;  /* 0x000000012b277824 */ /* 0x000fe200018e0696 */
[C---:B------:R-:W-:Y:S01]  /*3edf0*/  IADD3 R40, P4, R50.reuse, R116, RZ ;  /* 0x0000007432287210 */ /* 0x040fe20007f9e0ff */
[----:B------:R-:W-:Y:S02]  /*3ee00*/  VIADD R47, R247, 0xf ;  /* 0x0000000ff72f7836 */ /* 0x000fe40000000000 */
[----:B------:R-:W-:Y:S01]  /*3ee10*/  IMAD.X R37, R43, 0x1, R148, P0 ;  /* 0x000000012b257824 */ /* 0x000fe200000e0694 */
[----:B------:R-:W-:Y:S01]  /*3ee20*/  PRMT R191, R27, 0x7772, RZ ;  /* 0x000077721bbf7816 */ /* 0x000fe200000000ff */
[----:B------:R-:W-:Y:S01]  /*3ee30*/  IMAD.X R41, R43, 0x1, R118, P4 ;  /* 0x000000012b297824 */ /* 0x000fe200020e0676 */
[----:B0-----:R-:W-:Y:S01]  /*3ee40*/  ISETP.LT.AND P1, PT, R239, R42, !P1 ;  /* 0x0000002aef00720c */ /* 0x001fe20004f21270 */
[----:B------:R-:W0:Y:S01]  /*3ee50*/  LDC R120, c[0x0][0x228] ;  /* 0x00008a00ff787b82 */ /* 0x000e220000000800 */
[----:B------:R-:W-:Y:S01]  /*3ee60*/  @P5 STG.E.U8 desc[UR60][R36.64], R189 ;  /* 0x000000bd24005986 */ /* 0x000fe2000c10113c */
[----:B---3--:R-:W-:Y:S01]  /*3ee70*/  ISETP.GE.AND P0, PT, R47, R44, PT ;  /* 0x0000002c2f00720c */ /* 0x008fe20003f06270 */
[----:B----4-:R-:W-:-:S02]  /*3ee80*/  IMAD.IADD R42, R50, 0x1, R45 ;  /* 0x00000001322a7824 */ /* 0x010fc400078e022d */
[----:B------:R2:W-:Y:S03]  /*3ee90*/  @P6 STG.E.U8 desc[UR60][R38.64], R190 ;  /* 0x000000be26006986 */ /* 0x0005e6000c10113c */
[----:B------:R-:W3:Y:S01]  /*3eea0*/  LDC R44, c[0x0][0x22c] ;  /* 0x00008b00ff2c7b82 */ /* 0x000ee20000000800 */
[----:B------:R4:W-:Y:S01]  /*3eeb0*/  @P2 STG.E.U8 desc[UR60][R40.64], R191 ;  /* 0x000000bf28002986 */ /* 0x0009e2000c10113c */
[----:B-1----:R-:W-:-:S06]  /*3eec0*/  ISETP.LT.AND P2, PT, R245, R70, !P0 ;  /* 0x00000046f500720c */ /* 0x002fcc0004741270 */
[----:B------:R-:W1:Y:S01]  /*3eed0*/  LDC R47, c[0x0][0x248] ;  /* 0x00009200ff2f7b82 */ /* 0x000e620000000800 */
[----:B--2---:R-:W-:-:S07]  /*3eee0*/  IADD3 R38, P3, R50, R154, RZ ;  /* 0x0000009a32267210 */ /* 0x004fce0007f7e0ff */
[----:B------:R-:W2:Y:S01]  /*3eef0*/  LDC R50, c[0x0][0x228] ;  /* 0x00008a00ff327b82 */ /* 0x000ea20000000800 */
[----:B------:R-:W-:Y:S01]  /*3ef00*/  PRMT R196, R27, 0x7773, RZ ;  /* 0x000077731bc47816 */ /* 0x000fe200000000ff */
[----:B------:R-:W-:-:S06]  /*3ef10*/  IMAD.X R39, R43, 0x1, R155, P3 ;  /* 0x000000012b277824 */ /* 0x000fcc00018e069b */
[----:B------:R-:W0:Y:S01]  /*3ef20*/  LDC R70, c[0x0][0x228] ;  /* 0x00008a00ff467b82 */ /* 0x000e220000000800 */
[----:B------:R-:W-:Y:S02]  /*3ef30*/  SHF.R.S32.HI R45, RZ, 0x1f, R42 ;  /* 0x0000001fff2d7819 */ /* 0x000fe4000001142a */
[C---:B------:R-:W-:Y:S02]  /*3ef40*/  IADD3 R36, P5, R42.reuse, R67, RZ ;  /* 0x000000432a247210 */ /* 0x040fe40007fbe0ff */
[----:B------:R-:W-:Y:S01]  /*3ef50*/  ISETP.LT.AND P4, PT, R243, R48, !P0 ;  /* 0x00000030f300720c */ /* 0x000fe20004781270 */
[----:B------:R3:W-:Y:S01]  /*3ef60*/  @P1 STG.E.U8 desc[UR60][R38.64], R196 ;  /* 0x000000c426001986 */ /* 0x0007e2000c10113c */
[----:B------:R-:W-:Y:S01]  /*3ef70*/  ISETP.LT.AND P3, PT, R241, R49, !P0 ;  /* 0x00000031f100720c */ /* 0x000fe20004761270 */
[----:B------:R-:W0:Y:S01]  /*3ef80*/  LDC R48, c[0x0][0x228] ;  /* 0x00008a00ff307b82 */ /* 0x000e220000000800 */
[----:B------:R-:W-:Y:S01]  /*3ef90*/  IMAD.X R37, R45, 0x1, R148, P5 ;  /* 0x000000012d257824 */ /* 0x000fe200028e0694 */
[----:B----4-:R-:W-:Y:S01]  /*3efa0*/  IADD3 R40, P5, R42, R116, RZ ;  /* 0x000000742a287210 */ /* 0x010fe20007fbe0ff */
[----:B------:R-:W-:-:S05]  /*3efb0*/  VIADD R43, R247, 0x10 ;  /* 0x00000010f72b7836 */ /* 0x000fca0000000000 */
[----:B------:R-:W4:Y:S01]  /*3efc0*/  LDC R49, c[0x0][0x228] ;  /* 0x00008a00ff317b82 */ /* 0x000f220000000800 */
[----:B---3--:R-:W-:Y:S01]  /*3efd0*/  IADD3 R38, P1, R42, R149, RZ ;  /* 0x000000952a267210 */ /* 0x008fe20007f3e0ff */
[----:B------:R-:W-:-:S04]  /*3efe0*/  IMAD.X R41, R45, 0x1, R118, P5 ;  /* 0x000000012d297824 */ /* 0x000fc800028e0676 */
[----:B------:R-:W-:Y:S01]  /*3eff0*/  IMAD.X R39, R45, 0x1, R150, P1 ;  /* 0x000000012d277824 */ /* 0x000fe200008e0696 */
[----:B------:R3:W-:Y:S01]  /*3f000*/  @P2 STG.E.U8 desc[UR60][R36.64], R193 ;  /* 0x000000c124002986 */ /* 0x0007e2000c10113c */
[----:B------:R-:W-:Y:S02]  /*3f010*/  ISETP.GE.AND P1, PT, R43, R44, PT ;  /* 0x0000002c2b00720c */ /* 0x000fe40003f26270 */
[----:B--2---:R-:W-:Y:S01]  /*3f020*/  ISETP.LT.AND P0, PT, R239, R50, !P0 ;  /* 0x00000032ef00720c */ /* 0x004fe20004701270 */
[----:B------:R2:W-:Y:S01]  /*3f030*/  @P4 STG.E.U8 desc[UR60][R38.64], R194 ;  /* 0x000000c226004986 */ /* 0x0005e2000c10113c */
[----:B-1----:R-:W-:Y:S01]  /*3f040*/  IMAD.IADD R43, R42, 0x1, R47 ;  /* 0x000000012a2b7824 */ /* 0x002fe200078e022f */
[----:B------:R-:W1:Y:S02]  /*3f050*/  LDC R44, c[0x0][0x22c] ;  /* 0x00008b00ff2c7b82 */ /* 0x000e640000000800 */
[----:B------:R-:W-:Y:S01]  /*3f060*/  @P3 STG.E.U8 desc[UR60][R40.64], R195 ;  /* 0x000000c328003986 */ /* 0x000fe2000c10113c */
[----:B0-----:R-:W-:-:S02]  /*3f070*/  ISETP.LT.AND P3, PT, R245, R70, !P1 ;  /* 0x00000046f500720c */ /* 0x001fc40004f61270 */
[----:B---3--:R-:W-:-:S03]  /*3f080*/  IADD3 R36, P4, R42, R154, RZ ;  /* 0x0000009a2a247210 */ /* 0x008fc60007f9e0ff */
[----:B------:R-:W0:Y:S02]  /*3f090*/  LDC R42, c[0x0][0x248] ;  /* 0x00009200ff2a7b82 */ /* 0x000e240000000800 */
[----:B------:R-:W-:Y:S01]  /*3f0a0*/  IMAD.X R37, R45, 0x1, R155, P4 ;  /* 0x000000012d257824 */ /* 0x000fe200020e069b */
[----:B------:R-:W-:Y:S02]  /*3f0b0*/  SHF.R.S32.HI R45, RZ, 0x1f, R43 ;  /* 0x0000001fff2d7819 */ /* 0x000fe4000001142b */
[----:B--2---:R-:W-:-:S03]  /*3f0c0*/  IADD3 R38, P4, R43, R67, RZ ;  /* 0x000000432b267210 */ /* 0x004fc60007f9e0ff */
[----:B------:R-:W2:Y:S01]  /*3f0d0*/  LDC R47, c[0x0][0x228] ;  /* 0x00008a00ff2f7b82 */ /* 0x000ea20000000800 */
[----:B------:R-:W-:Y:S01]  /*3f0e0*/  PRMT R192, R16, 0x7770, RZ ;  /* 0x0000777010c07816 */ /* 0x000fe200000000ff */
[----:B------:R3:W-:Y:S01]  /*3f0f0*/  @P0 STG.E.U8 desc[UR60][R36.64], R197 ;  /* 0x000000c524000986 */ /* 0x0007e2000c10113c */
[----:B------:R-:W-:Y:S01]  /*3f100*/  IMAD.X R39, R45, 0x1, R148, P4 ;  /* 0x000000012d277824 */ /* 0x000fe200020e0694 */
[----:B------:R-:W-:Y:S02]  /*3f110*/  ISETP.LT.AND P2, PT, R243, R120, !P1 ;  /* 0x00000078f300720c */ /* 0x000fe40004f41270 */
[----:B------:R-:W-:Y:S02]  /*3f120*/  ISETP.LT.AND P0, PT, R241, R48, !P1 ;  /* 0x00000030f100720c */ /* 0x000fe40004f01270 */
[----:B------:R-:W2:Y:S01]  /*3f130*/  LDC R48, c[0x0][0x228] ;  /* 0x00008a00ff307b82 */ /* 0x000ea20000000800 */
[----:B------:R3:W-:Y:S01]  /*3f140*/  @P3 STG.E.U8 desc[UR60][R38.64], R192 ;  /* 0x000000c026003986 */ /* 0x0007e2000c10113c */
[----:B----4-:R-:W-:-:S02]  /*3f150*/  ISETP.LT.AND P1, PT, R239, R49, !P1 ;  /* 0x00000031ef00720c */ /* 0x010fc40004f21270 */
[----:B---3--:R-:W-:-:S04]  /*3f160*/  IADD3 R36, P4, R43, R149, RZ ;  /* 0x000000952b247210 */ /* 0x008fc80007f9e0ff */
[----:B------:R-:W3:Y:S01]  /*3f170*/  LDC R50, c[0x0][0x228] ;  /* 0x00008a00ff327b82 */ /* 0x000ee20000000800 */
[----:B------:R-:W-:Y:S02]  /*3f180*/  PRMT R198, R16, 0x7771, RZ ;  /* 0x0000777110c67816 */ /* 0x000fe400000000ff */
[----:B------:R-:W-:Y:S01]  /*3f190*/  IADD3 R38, P3, R43, R116, RZ ;  /* 0x000000742b267210 */ /* 0x000fe20007f7e0ff */
[----:B------:R-:W-:-:S04]  /*3f1a0*/  IMAD.X R37, R45, 0x1, R150, P4 ;  /* 0x000000012d257824 */ /* 0x000fc800020e0696 */
[----:B------:R-:W4:Y:S01]  /*3f1b0*/  LDC R49, c[0x0][0x228] ;  /* 0x00008a00ff317b82 */ /* 0x000f220000000800 */
[C---:B------:R-:W-:Y:S01]  /*3f1c0*/  PRMT R199, R16.reuse, 0x7772, RZ ;  /* 0x0000777210c77816 */ /* 0x040fe200000000ff */
[----:B------:R-:W-:Y:S02]  /*3f1d0*/  IMAD.X R39, R45, 0x1, R118, P3 ;  /* 0x000000012d277824 */ /* 0x000fe400018e0676 */
[----:B------:R-:W-:Y:S01]  /*3f1e0*/  VIADD R121, R247, 0x11 ;  /* 0x00000011f7797836 */ /* 0x000fe20000000000 */
[C---:B------:R-:W-:Y:S01]  /*3f1f0*/  IADD3 R40, P4, R43.reuse, R154, RZ ;  /* 0x0000009a2b287210 */ /* 0x040fe20007f9e0ff */
[----:B------:R2:W-:Y:S01]  /*3f200*/  @P2 STG.E.U8 desc[UR60][R36.64], R198 ;  /* 0x000000c624002986 */ /* 0x0005e2000c10113c */
[----:B0-----:R-:W-:Y:S01]  /*3f210*/  IMAD.IADD R43, R43, 0x1, R42 ;  /* 0x000000012b2b7824 */ /* 0x001fe200078e022a */
[----:B------:R-:W-:Y:S01]  /*3f220*/  PRMT R200, R16, 0x7773, RZ ;  /* 0x0000777310c87816 */ /* 0x000fe200000000ff */
[----:B------:R-:W0:Y:S01]  /*3f230*/  LDC R42, c[0x0][0x248] ;  /* 0x00009200ff2a7b82 */ /* 0x000e220000000800 */
[----:B------:R3:W-:Y:S01]  /*3f240*/  @P0 STG.E.U8 desc[UR60][R38.64], R199 ;  /* 0x000000c726000986 */ /* 0x0007e2000c10113c */
[----:B-1----:R-:W-:Y:S01]  /*3f250*/  ISETP.GE.AND P0, PT, R121, R44, PT ;  /* 0x0000002c7900720c */ /* 0x002fe20003f06270 */
[----:B------:R-:W-:Y:S01]  /*3f260*/  IMAD.X R41, R45, 0x1, R155, P4 ;  /* 0x000000012d297824 */ /* 0x000fe200020e069b */
[----:B------:R-:W-:-:S02]  /*3f270*/  SHF.R.S32.HI R45, RZ, 0x1f, R43 ;  /* 0x0000001fff2d7819 */ /* 0x000fc4000001142b */
[----:B--2---:R-:W-:Y:S02]  /*3f280*/  ISETP.LT.AND P2, PT, R245, R47, !P0 ;  /* 0x0000002ff500720c */ /* 0x004fe40004741270 */
[----:B------:R-:W1:Y:S01]  /*3f290*/  LDC R44, c[0x0][0x22c] ;  /* 0x00008b00ff2c7b82 */ /* 0x000e620000000800 */
[----:B------:R-:W-:Y:S01]  /*3f2a0*/  IADD3 R36, P4, R43, R67, RZ ;  /* 0x000000432b247210 */ /* 0x000fe20007f9e0ff */
[----:B------:R2:W-:Y:S01]  /*3f2b0*/  @P1 STG.E.U8 desc[UR60][R40.64], R200 ;  /* 0x000000c828001986 */ /* 0x0005e2000c10113c */
[----:B------:R-:W-:-:S03]  /*3f2c0*/  PRMT R201, R20, 0x7770, RZ ;  /* 0x0000777014c97816 */ /* 0x000fc600000000ff */
[----:B------:R-:W-:Y:S02]  /*3f2d0*/  IMAD.X R37, R45, 0x1, R148, P4 ;  /* 0x000000012d257824 */ /* 0x000fe400020e0694 */
[----:B------:R-:W1:Y:S01]  /*3f2e0*/  LDC R47, c[0x0][0x228] ;  /* 0x00008a00ff2f7b82 */ /* 0x000e620000000800 */
[----:B------:R-:W-:Y:S02]  /*3f2f0*/  ISETP.LT.AND P4, PT, R241, R48, !P0 ;  /* 0x00000030f100720c */ /* 0x000fe40004781270 */
[----:B---3--:R-:W-:-:S05]  /*3f300*/  ISETP.LT.AND P1, PT, R243, R50, !P0 ;  /* 0x00000032f300720c */ /* 0x008fca0004721270 */
[----:B------:R-:W3:Y:S01]  /*3f310*/  LDC R48, c[0x0][0x228] ;  /* 0x00008a00ff307b82 */ /* 0x000ee20000000800 */
[----:B------:R-:W-:Y:S02]  /*3f320*/  IADD3 R38, P3, R43, R149, RZ ;  /* 0x000000952b267210 */ /* 0x000fe40007f7e0ff */
[----:B----4-:R-:W-:Y:S01]  /*3f330*/  ISETP.LT.AND P0, PT, R239, R49, !P0 ;  /* 0x00000031ef00720c */ /* 0x010fe20004701270 */
[----:B------:R4:W-:Y:S01]  /*3f340*/  @P2 STG.E.U8 desc[UR60][R36.64], R201 ;  /* 0x000000c924002986 */ /* 0x0009e2000c10113c */
[----:B--2---:R-:W-:-:S03]  /*3f350*/  IADD3 R40, P5, R43, R116, RZ ;  /* 0x000000742b287210 */ /* 0x004fc60007fbe0ff */
[----:B------:R-:W2:Y:S01]  /*3f360*/  LDC R50, c[0x0][0x228] ;  /* 0x00008a00ff327b82 */ /* 0x000ea20000000800 */
[C---:B------:R-:W-:Y:S01]  /*3f370*/  PRMT R202, R20.reuse, 0x7771, RZ ;  /* 0x0000777114ca7816 */ /* 0x040fe200000000ff */
[----:B------:R-:W-:Y:S01]  /*3f380*/  IMAD.X R39, R45, 0x1, R150, P3 ;  /* 0x000000012d277824 */ /* 0x000fe200018e0696 */
[----:B------:R-:W-:Y:S01]  /*3f390*/  PRMT R203, R20, 0x7772, RZ ;  /* 0x0000777214cb7816 */ /* 0x000fe200000000ff */
[----:B------:R-:W-:-:S04]  /*3f3a0*/  VIADD R49, R247, 0x12 ;  /* 0x00000012f7317836 */ /* 0x000fc80000000000 */
[----:B------:R-:W2:Y:S01]  /*3f3b0*/  LDC R70, c[0x0][0x228] ;  /* 0x00008a00ff467b82 */ /* 0x000ea20000000800 */
[----:B----4-:R-:W-:Y:S01]  /*3f3c0*/  IADD3 R36, P2, R43, R154, RZ ;  /* 0x0000009a2b247210 */ /* 0x010fe20007f5e0ff */
[----:B------:R-:W-:Y:S01]  /*3f3d0*/  IMAD.X R41, R45, 0x1, R118, P5 ;  /* 0x000000012d297824 */ /* 0x000fe200028e0676 */
[----:B------:R-:W-:Y:S01]  /*3f3e0*/  PRMT R204, R20, 0x7773, RZ ;  /* 0x0000777314cc7816 */ /* 0x000fe200000000ff */
[----:B0-----:R-:W-:Y:S02]  /*3f3f0*/  IMAD.IADD R43, R43, 0x1, R42 ;  /* 0x000000012b2b7824 */ /* 0x001fe400078e022a */
[----:B------:R-:W-:Y:S01]  /*3f400*/  IMAD.X R37, R45, 0x1, R155, P2 ;  /* 0x000000012d257824 */ /* 0x000fe200010e069b */
[----:B------:R-:W-:Y:S01]  /*3f410*/  @P1 STG.E.U8 desc[UR60][R38.64], R202 ;  /* 0x000000ca26001986 */ /* 0x000fe2000c10113c */
[----:B-1----:R-:W-:Y:S01]  /*3f420*/  ISETP.GE.AND P1, PT, R49, R44, PT ;  /* 0x0000002c3100720c */ /* 0x002fe20003f26270 */
[----:B------:R-:W0:Y:S02]  /*3f430*/  LDC R42, c[0x0][0x248] ;  /* 0x00009200ff2a7b82 */ /* 0x000e240000000800 */
[----:B------:R-:W-:Y:S01]  /*3f440*/  @P4 STG.E.U8 desc[UR60][R40.64], R203 ;  /* 0x000000cb28004986 */ /* 0x000fe2000c10113c */
[----:B------:R-:W-:-:S03]  /*3f450*/  SHF.R.S32.HI R45, RZ, 0x1f, R43 ;  /* 0x0000001fff2d7819 */ /* 0x000fc6000001142b */
[----:B------:R1:W-:Y:S02]  /*3f460*/  @P0 STG.E.U8 desc[UR60][R36.64], R204 ;  /* 0x000000cc24000986 */ /* 0x0003e4000c10113c */
[----:B------:R-:W4:Y:S01]  /*3f470*/  LDC R44, c[0x0][0x22c] ;  /* 0x00008b00ff2c7b82 */ /* 0x000f220000000800 */
[----:B------:R-:W-:-:S07]  /*3f480*/  ISETP.LT.AND P4, PT, R245, R47, !P1 ;  /* 0x0000002ff500720c */ /* 0x000fce0004f81270 */
[----:B------:R-:W4:Y:S01]  /*3f490*/  LDC R47, c[0x0][0x228] ;  /* 0x00008a00ff2f7b82 */ /* 0x000f220000000800 */
[----:B-1----:R-:W-:-:S05]  /*3f4a0*/  IADD3 R36, P0, R43, R67, RZ ;  /* 0x000000432b247210 */ /* 0x002fca0007f1e0ff */
[----:B------:R-:W-:Y:S01]  /*3f4b0*/  IMAD.X R37, R45, 0x1, R148, P0 ;  /* 0x000000012d257824 */ /* 0x000fe200000e0694 */
[----:B---3--:R-:W-:Y:S01]  /*3f4c0*/  ISETP.LT.AND P0, PT, R239, R48, !P1 ;  /* 0x00000030ef00720c */ /* 0x008fe20004f01270 */
[----:B------:R-:W1:Y:S01]  /*3f4d0*/  LDC R49, c[0x0][0x228] ;  /* 0x00008a00ff317b82 */ /* 0x000e620000000800 */
[----:B------:R-:W-:Y:S02]  /*3f4e0*/  PRMT R205, R17, 0x7770, RZ ;  /* 0x0000777011cd7816 */ /* 0x000fe400000000ff */
[----:B--2---:R-:W-:-:S05]  /*3f4f0*/  ISETP.LT.AND P3, PT, R243, R50, !P1 ;  /* 0x00000032f300720c */ /* 0x004fca0004f61270 */
[----:B------:R-:W2:Y:S01]  /*3f500*/  LDC R48, c[0x0][0x228] ;  /* 0x00008a00ff307b82 */ /* 0x000ea20000000800 */
[----:B------:R-:W-:Y:S01]  /*3f510*/  ISETP.LT.AND P2, PT, R241, R70, !P1 ;  /* 0x00000046f100720c */ /* 0x000fe20004f41270 */
[----:B------:R3:W-:Y:S01]  /*3f520*/  @P4 STG.E.U8 desc[UR60][R36.64], R205 ;  /* 0x000000cd24004986 */ /* 0x0007e2000c10113c */
[----:B------:R-:W-:Y:S01]  /*3f530*/  IADD3 R38, P5, R43, R149, RZ ;  /* 0x000000952b267210 */ /* 0x000fe20007fbe0ff */
[----:B------:R-:W-:Y:S01]  /*3f540*/  VIADD R121, R247, 0x13 ;  /* 0x00000013f7797836 */ /* 0x000fe20000000000 */
[----:B------:R-:W-:-:S03]  /*3f550*/  IADD3 R40, P1, R43, R116, RZ ;  /* 0x000000742b287210 */ /* 0x000fc60007f3e0ff */
[----:B------:R-:W1:Y:S01]  /*3f560*/  LDC R50, c[0x0][0x228] ;  /* 0x00008a00ff327b82 */ /* 0x000e620000000800 */
[----:B------:R-:W-:Y:S01]  /*3f570*/  PRMT R206, R17, 0x7771, RZ ;  /* 0x0000777111ce7816 */ /* 0x000fe200000000ff */
[----:B------:R-:W-:Y:S01]  /*3f580*/  IMAD.X R39, R45, 0x1, R150, P5 ;  /* 0x000000012d277824 */ /* 0x000fe200028e0696 */
[----:B---3--:R-:W-:Y:S01]  /*3f590*/  IADD3 R36, P4, R43, R154, RZ ;  /* 0x0000009a2b247210 */ /* 0x008fe20007f9e0ff */
[----:B------:R-:W-:Y:S01]  /*3f5a0*/  IMAD.X R41, R45, 0x1, R118, P1 ;  /* 0x000000012d297824 */ /* 0x000fe200008e0676 */
[----:B------:R-:W-:Y:S01]  /*3f5b0*/  PRMT R207, R17, 0x7772, RZ ;  /* 0x0000777211cf7816 */ /* 0x000fe200000000ff */
[----:B0-----:R-:W-:Y:S01]  /*3f5c0*/  IMAD.IADD R43, R43, 0x1, R42 ;  /* 0x000000012b2b7824 */ /* 0x001fe200078e022a */
[----:B------:R-:W-:Y:S01]  /*3f5d0*/  PRMT R208, R17, 0x7773, RZ ;  /* 0x0000777311d07816 */ /* 0x000fe200000000ff */
[----:B------:R-:W-:Y:S01]  /*3f5e0*/  IMAD.X R37, R45, 0x1, R155, P4 ;  /* 0x000000012d257824 */ /* 0x000fe200020e069b */
[----:B----4-:R-:W-:Y:S01]  /*3f5f0*/  ISETP.GE.AND P1, PT, R121, R44, PT ;  /* 0x0000002c7900720c */ /* 0x010fe20003f26270 */
[----:B------:R-:W0:Y:S01]  /*3f600*/  LDC R42, c[0x0][0x248] ;  /* 0x00009200ff2a7b82 */ /* 0x000e220000000800 */
[----:B------:R-:W-:Y:S01]  /*3f610*/  @P3 STG.E.U8 desc[UR60][R38.64], R206 ;  /* 0x000000ce26003986 */ /* 0x000fe2000c10113c */
[----:B------:R-:W-:-:S02]  /*3f620*/  SHF.R.S32.HI R45, RZ, 0x1f, R43 ;  /* 0x0000001fff2d7819 */ /* 0x000fc4000001142b */
[----:B------:R-:W-:Y:S01]  /*3f630*/  ISETP.LT.AND P5, PT, R245, R47, !P1 ;  /* 0x0000002ff500720c */ /* 0x000fe20004fa1270 */
[----:B------:R-:W-:Y:S03]  /*3f640*/  @P2 STG.E.U8 desc[UR60][R40.64], R207 ;  /* 0x000000cf28002986 */ /* 0x000fe6000c10113c */
[----:B------:R-:W3:Y:S01]  /*3f650*/  LDC R44, c[0x0][0x22c] ;  /* 0x00008b00ff2c7b82 */ /* 0x000ee20000000800 */
[----:B------:R4:W-:Y:S01]  /*3f660*/  @P0 STG.E.U8 desc[UR60][R36.64], R208 ;  /* 0x000000d024000986 */ /* 0x0009e2000c10113c */
[----:B--2---:R-:W-:Y:S02]  /*3f670*/  ISETP.LT.AND P2, PT, R241, R48, !P1 ;  /* 0x00000030f100720c */ /* 0x004fe40004f41270 */
[----:B-1----:R-:W-:-:S04]  /*3f680*/  ISETP.LT.AND P3, PT, R243, R49, !P1 ;  /* 0x00000031f300720c */ /* 0x002fc80004f61270 */
[----:B------:R-:W1:Y:S01]  /*3f690*/  LDC R48, c[0x0][0x228] ;  /* 0x00008a00ff307b82 */ /* 0x000e620000000800 */
[----:B----4-:R-:W-:-:S07]  /*3f6a0*/  IADD3 R36, P0, R43, R67, RZ ;  /* 0x000000432b247210 */ /* 0x010fce0007f1e0ff */
[----:B------:R-:W2:Y:S01]  /*3f6b0*/  LDC R49, c[0x0][0x228] ;  /* 0x00008a00ff317b82 */ /* 0x000ea20000000800 */
[----:B------:R-:W-:Y:S01]  /*3f6c0*/  IMAD.X R37, R45, 0x1, R148, P0 ;  /* 0x000000012d257824 */ /* 0x000fe200000e0694 */
[----:B------:R-:W-:Y:S02]  /*3f6d0*/  IADD3 R40, P0, R43, R116, RZ ;  /* 0x000000742b287210 */ /* 0x000fe40007f1e0ff */
[----:B------:R-:W-:-:S04]  /*3f6e0*/  PRMT R209, R21, 0x7770, RZ ;  /* 0x0000777015d17816 */ /* 0x000fc800000000ff */
[----:B------:R-:W4:Y:S01]  /*3f6f0*/  LDC R70, c[0x0][0x228] ;  /* 0x00008a00ff467b82 */ /* 0x000f220000000800 */
[----:B------:R-:W-:Y:S01]  /*3f700*/  IMAD.X R41, R45, 0x1, R118, P0 ;  /* 0x000000012d297824 */ /* 0x000fe200000e0676 */
[----:B------:R0:W-:Y:S01]  /*3f710*/  @P5 STG.E.U8 desc[UR60][R36.64], R209 ;  /* 0x000000d124005986 */ /* 0x0001e2000c10113c */
[----:B------:R-:W-:Y:S01]  /*3f720*/  ISETP.LT.AND P0, PT, R239, R50, !P1 ;  /* 0x00000032ef00720c */ /* 0x000fe20004f01270 */
[----:B------:R-:W-:Y:S01]  /*3f730*/  VIADD R121, R247, 0x14 ;  /* 0x00000014f7797836 */ /* 0x000fe20000000000 */
[----:B------:R-:W-:-:S03]  /*3f740*/  IADD3 R38, P4, R43, R149, RZ ;  /* 0x000000952b267210 */ /* 0x000fc60007f9e0ff */
[----:B------:R-:W4:Y:S01]  /*3f750*/  LDC R47, c[0x0][0x22c] ;  /* 0x00008b00ff2f7b82 */ /* 0x000f220000000800 */
[C---:B0-----:R-:W-:Y:S01]  /*3f760*/  IADD3 R36, P1, R43.reuse, R154, RZ ;  /* 0x0000009a2b247210 */ /* 0x041fe20007f3e0ff */
[----:B------:R-:W-:Y:S01]  /*3f770*/  IMAD.IADD R43, R43, 0x1, R42 ;  /* 0x000000012b2b7824 */ /* 0x000fe200078e022a */
[----:B------:R-:W-:-:S05]  /*3f780*/  PRMT R210, R21, 0x7771, RZ ;  /* 0x0000777115d27816 */ /* 0x000fca00000000ff */
[----:B------:R-:W0:Y:S01]  /*3f790*/  LDC R42, c[0x0][0x248] ;  /* 0x00009200ff2a7b82 */ /* 0x000e220000000800 */
[----:B------:R-:W-:Y:S01]  /*3f7a0*/  IMAD.X R37, R45, 0x1, R155, P1 ;  /* 0x000000012d257824 */ /* 0x000fe200008e069b */
[----:B---3--:R-:W-:Y:S01]  /*3f7b0*/  ISETP.GE.AND P1, PT, R121, R44, PT ;  /* 0x0000002c7900720c */ /* 0x008fe20003f26270 */
[----:B------:R-:W-:-:S05]  /*3f7c0*/  IMAD.X R39, R45, 0x1, R150, P4 ;  /* 0x000000012d277824 */ /* 0x000fca00020e0696 */
[----:B------:R-:W3:Y:S01]  /*3f7d0*/  LDC R44, c[0x0][0x228] ;  /* 0x00008a00ff2c7b82 */ /* 0x000ee20000000800 */
[C---:B------:R-:W-:Y:S02]  /*3f7e0*/  PRMT R211, R21.reuse, 0x7772, RZ ;  /* 0x0000777215d37816 */ /* 0x040fe400000000ff */
[----:B------:R-:W-:-:S05]  /*3f7f0*/  PRMT R212, R21, 0x7773, RZ ;  /* 0x0000777315d47816 */ /* 0x000fca00000000ff */
[----:B------:R-:W3:Y:S01]  /*3f800*/  LDC R50, c[0x0][0x228] ;  /* 0x00008a00ff327b82 */ /* 0x000ee20000000800 */
[----:B------:R4:W-:Y:S01]  /*3f810*/  @P3 STG.E.U8 desc[UR60][R38.64], R210 ;  /* 0x000000d226003986 */ /* 0x0009e2000c10113c */
[----:B-1----:R-:W-:Y:S02]  /*3f820*/  ISETP.LT.AND P5, PT, R245, R48, !P1 ;  /* 0x00000030f500720c */ /* 0x002fe40004fa1270 */
[----:B--2---:R-:W-:Y:S01]  /*3f830*/  ISETP.LT.AND P6, PT, R243, R49, !P1 ;  /* 0x00000031f300720c */ /* 0x004fe20004fc1270 */
[----:B------:R-:W-:Y:S01]  /*3f840*/  @P2 STG.E.U8 desc[UR60][R40.64], R211 ;  /* 0x000000d328002986 */ /* 0x000fe2000c10113c */
[----:B------:R-:W-:Y:S02]  /*3f850*/  SHF.R.S32.HI R45, RZ, 0x1f, R43 ;  /* 0x0000001fff2d7819 */ /* 0x000fe4000001142b */
[----:B------:R-:W1:Y:S01]  /*3f860*/  LDC R48, c[0x0][0x228] ;  /* 0x00008a00ff307b82 */ /* 0x000e620000000800 */
[----:B------:R2:W-:Y:S01]  /*3f870*/  @P0 STG.E.U8 desc[UR60][R36.64], R212 ;  /* 0x000000d424000986 */ /* 0x0005e2000c10113c */
[----:B----4-:R-:W-:-:S02]  /*3f880*/  ISETP.LT.AND P2, PT, R241, R70, !P1 ;  /* 0x00000046f100720c */ /* 0x010fc40004f41270 */
[----:B------:R-:W-:-:S04]  /*3f890*/  IADD3 R38, P3, R43, R149, RZ ;  /* 0x000000952b267210 */ /* 0x000fc80007f7e0ff */
[----:B------:R-:W4:Y:S01]  /*3f8a0*/  LDC R49, c[0x0][0x228] ;  /* 0x00008a00ff317b82 */ /* 0x000f220000000800 */
[----:B--2---:R-:W-:Y:S01]  /*3f8b0*/  IADD3 R36, P0, R43, R67, RZ ;  /* 0x000000432b247210 */ /* 0x004fe20007f1e0ff */
[----:B------:R-:W-:Y:S01]  /*3f8c0*/  IMAD.X R39, R45, 0x1, R150, P3 ;  /* 0x000000012d277824 */ /* 0x000fe200018e0696 */
[C---:B------:R-:W-:Y:S02]  /*3f8d0*/  PRMT R213, R18.reuse, 0x7770, RZ ;  /* 0x0000777012d57816 */ /* 0x040fe400000000ff */
[----:B------:R-:W-:Y:S01]  /*3f8e0*/  IADD3 R40, P4, R43, R116, RZ ;  /* 0x000000742b287210 */ /* 0x000fe20007f9e0ff */
[----:B------:R-:W-:Y:S01]  /*3f8f0*/  IMAD.X R37, R45, 0x1, R148, P0 ;  /* 0x000000012d257824 */ /* 0x000fe200000e0694 */
[C---:B------:R-:W-:Y:S01]  /*3f900*/  PRMT R214, R18.reuse, 0x7771, RZ ;  /* 0x0000777112d67816 */ /* 0x040fe200000000ff */
[----:B------:R-:W-:Y:S01]  /*3f910*/  VIADD R70, R247, 0x15 ;  /* 0x00000015f7467836 */ /* 0x000fe20000000000 */
[----:B------:R-:W-:Y:S01]  /*3f920*/  PRMT R215, R18, 0x7772, RZ ;  /* 0x0000777212d77816 */ /* 0x000fe200000000ff */
[----:B------:R-:W-:Y:S01]  /*3f930*/  IMAD.X R41, R45, 0x1, R118, P4 ;  /* 0x000000012d297824 */ /* 0x000fe200020e0676 */
[----:B------:R-:W-:Y:S01]  /*3f940*/  @P5 STG.E.U8 desc[UR60][R36.64], R213 ;  /* 0x000000d524005986 */ /* 0x000fe2000c10113c */
[----:B0-----:R-:W-:Y:S01]  /*3f950*/  IMAD.IADD R42, R43, 0x1, R42 ;  /* 0x000000012b2a7824 */ /* 0x001fe200078e022a */
[----:B------:R-:W-:-:S02]  /*3f960*/  ISETP.GE.AND P0, PT, R70, R47, PT ;  /* 0x0000002f4600720c */ /* 0x000fc40003f06270 */
[----:B------:R0:W-:Y:S01]  /*3f970*/  @P6 STG.E.U8 desc[UR60][R38.64], R214 ;  /* 0x000000d626006986 */ /* 0x0001e2000c10113c */
[----:B---3--:R-:W-:Y:S01]  /*3f980*/  ISETP.LT.AND P1, PT, R239, R44, !P1 ;  /* 0x0000002cef00720c */ /* 0x008fe20004f21270 */
[----:B------:R-:W2:Y:S02]  /*3f990*/  LDC R47, c[0x0][0x248] ;  /* 0x00009200ff2f7b82 */ /* 0x000ea40000000800 */
[----:B------:R3:W-:Y:S01]  /*3f9a0*/  @P2 STG.E.U8 desc[UR60][R40.64], R215 ;  /* 0x000000d728002986 */ /* 0x0007e2000c10113c */
[----:B------:R-:W-:-:S05]  /*3f9b0*/  ISETP.LT.AND P2, PT, R245, R50, !P0 ;  /* 0x00000032f500720c */ /* 0x000fca0004741270 */
[----:B------:R-:W2:Y:S01]  /*3f9c0*/  LDC R44, c[0x0][0x228] ;  /* 0x00008a00ff2c7b82 */ /* 0x000ea20000000800 */
[----:B0-----:R-:W-:-:S07]  /*3f9d0*/  IADD3 R38, P3, R43, R154, RZ ;  /* 0x0000009a2b267210 */ /* 0x001fce0007f7e0ff */
[----:B------:R-:W0:Y:S01]  /*3f9e0*/  LDC R43, c[0x0][0x22c] ;  /* 0x00008b00ff2b7b82 */ /* 0x000e220000000800 */
[----:B------:R-:W-:Y:S01]  /*3f9f0*/  PRMT R220, R18, 0x7773, RZ ;  /* 0x0000777312dc7816 */ /* 0x000fe200000000ff */
[----:B------:R-:W-:-:S06]  /*3fa00*/  IMAD.X R39, R45, 0x1, R155, P3 ;  /* 0x000000012d277824 */ /* 0x000fcc00018e069b */
[----:B------:R-:W2:Y:S01]  /*3fa10*/  LDC R50, c[0x0][0x228] ;  /* 0x00008a00ff327b82 */ /* 0x000ea20000000800 */
[----:B------:R-:W-:Y:S02]  /*3fa20*/  SHF.R.S32.HI R45, RZ, 0x1f, R42 ;  /* 0x0000001fff2d7819 */ /* 0x000fe4000001142a */
[C---:B------:R-:W-:Y:S02]  /*3fa30*/  IADD3 R36, P5, R42.reuse, R67, RZ ;  /* 0x000000432a247210 */ /* 0x040fe40007fbe0ff */
[----:B-1----:R-:W-:Y:S01]  /*3fa40*/  ISETP.LT.AND P4, PT, R243, R48, !P0 ;  /* 0x00000030f300720c */ /* 0x002fe20004781270 */
[----:B------:R1:W-:Y:S01]  /*3fa50*/  @P1 STG.E.U8 desc[UR60][R38.64], R220 ;  /* 0x000000dc26001986 */ /* 0x0003e2000c10113c */
[----:B----4-:R-:W-:Y:S01]  /*3fa60*/  ISETP.LT.AND P3, PT, R241, R49, !P0 ;  /* 0x00000031f100720c */ /* 0x010fe20004761270 */
[----:B------:R-:W4:Y:S01]  /*3fa70*/  LDC R70, c[0x0][0x228] ;  /* 0x00008a00ff467b82 */ /* 0x000f220000000800 */
[----:B------:R-:W-:Y:S01]  /*3fa80*/  IMAD.X R37, R45, 0x1, R148, P5 ;  /* 0x000000012d257824 */ /* 0x000fe200028e0694 */
[----:B---3--:R-:W-:Y:S01]  /*3fa90*/  IADD3 R40, P5, R42, R116, RZ ;  /* 0x000000742a287210 */ /* 0x008fe20007fbe0ff */
[----:B------:R-:W-:Y:S01]  /*3faa0*/  VIADD R120, R247, 0x16 ;  /* 0x00000016f7787836 */ /* 0x000fe20000000000 */
[----:B------:R-:W-:-:S04]  /*3fab0*/  PRMT R216, R22, 0x7770, RZ ;  /* 0x0000777016d87816 */ /* 0x000fc800000000ff */
[----:B------:R-:W3:Y:S01]  /*3fac0*/  LDC R48, c[0x0][0x228] ;  /* 0x00008a00ff307b82 */ /* 0x000ee20000000800 */
[----:B-1----:R-:W-:Y:S02]  /*3fad0*/  IADD3 R38, P1, R42, R149, RZ ;  /* 0x000000952a267210 */ /* 0x002fe40007f3e0ff */
[----:B------:R-:W-:-:S03]  /*3fae0*/  PRMT R217, R22, 0x7771, RZ ;  /* 0x0000777116d97816 */ /* 0x000fc600000000ff */
[C---:B------:R-:W-:Y:S01]  /*3faf0*/  IMAD.X R39, R45.reuse, 0x1, R150, P1 ;  /* 0x000000012d277824 */ /* 0x040fe200008e0696 */
[----:B------:R-:W-:Y:S01]  /*3fb00*/  PRMT R218, R22, 0x7772, RZ ;  /* 0x0000777216da7816 */ /* 0x000fe200000000ff */
[----:B------:R-:W-:Y:S01]  /*3fb10*/  IMAD.X R41, R45, 0x1, R118, P5 ;  /* 0x000000012d297824 */ /* 0x000fe200028e0676 */
[----:B------:R-:W1:Y:S01]  /*3fb20*/  LDC R49, c[0x0][0x228] ;  /* 0x00008a00ff317b82 */ /* 0x000e620000000800 */
[----:B------:R2:W-:Y:S01]  /*3fb30*/  @P2 STG.E.U8 desc[UR60][R36.64], R216 ;  /* 0x000000d824002986 */ /* 0x0005e2000c10113c */
[----:B0-----:R-:W-:Y:S01]  /*3fb40*/  ISETP.GE.AND P1, PT, R120, R43, PT ;  /* 0x0000002b7800720c */ /* 0x001fe20003f26270 */
[----:B--2---:R-:W-:Y:S01]  /*3fb50*/  IMAD.IADD R43, R42, 0x1, R47 ;  /* 0x000000012a2b7824 */ /* 0x004fe200078e022f */
[----:B------:R-:W-:Y:S01]  /*3fb60*/  ISETP.LT.AND P0, PT, R239, R44, !P0 ;  /* 0x0000002cef00720c */ /* 0x000fe20004701270 */
[----:B------:R0:W-:Y:S03]  /*3fb70*/  @P4 STG.E.U8 desc[UR60][R38.64], R217 ;  /* 0x000000d926004986 */ /* 0x0001e6000c10113c */
[----:B------:R-:W2:Y:S01]  /*3fb80*/  LDC R44, c[0x0][0x22c] ;  /* 0x00008b00ff2c7b82 */ /* 0x000ea20000000800 */
[----:B------:R-:W-:Y:S01]  /*3fb90*/  @P3 STG.E.U8 desc[UR60][R40.64], R218 ;  /* 0x000000da28003986 */ /* 0x000fe2000c10113c */
[----:B------:R-:W-:-:S02]  /*3fba0*/  ISETP.LT.AND P3, PT, R245, R50, !P1 ;  /* 0x00000032f500720c */ /* 0x000fc40004f61270 */
[----:B------:R-:W-:-:S04]  /*3fbb0*/  IADD3 R36, P4, R42, R154, RZ ;  /* 0x0000009a2a247210 */ /* 0x000fc80007f9e0ff */
[----:B------:R-:W2:Y:S01]  /*3fbc0*/  LDC R42, c[0x0][0x248] ;  /* 0x00009200ff2a7b82 */ /* 0x000ea20000000800 */
[----:B------:R-:W-:Y:S01]  /*3fbd0*/  IMAD.X R37, R45, 0x1, R155, P4 ;  /* 0x000000012d257824 */ /* 0x000fe200020e069b */
[----:B------:R-:W-:Y:S02]  /*3fbe0*/  SHF.R.S32.HI R45, RZ, 0x1f, R43 ;  /* 0x0000001fff2d7819 */ /* 0x000fe4000001142b */
[----:B0-----:R-:W-:Y:S02]  /*3fbf0*/  IADD3 R38, P4, R43, R67, RZ ;  /* 0x000000432b267210 */ /* 0x001fe40007f9e0ff */
[----:B------:R-:W-:Y:S02]  /*3fc00*/  PRMT R219, R22, 0x7773, RZ ;  /* 0x0000777316db7816 */ /* 0x000fe400000000ff */
[----:B------:R-:W0:Y:S01]  /*3fc10*/  LDC R47, c[0x0][0x228] ;  /* 0x00008a00ff2f7b82 */ /* 0x000e220000000800 */
[----:B------:R-:W-:Y:S01]  /*3fc20*/  PRMT R221, R19, 0x7770, RZ ;  /* 0x0000777013dd7816 */ /* 0x000fe200000000ff */
[----:B------:R-:W-:Y:S01]  /*3fc30*/  IMAD.X R39, R45, 0x1, R148, P4 ;  /* 0x000000012d277824 */ /* 0x000fe200020e0694 */
[----:B----4-:R-:W-:Y:S01]  /*3fc40*/  ISETP.LT.AND P2, PT, R243, R70, !P1 ;  /* 0x00000046f300720c */ /* 0x010fe20004f41270 */
[----:B------:R4:W-:Y:S01]  /*3fc50*/  @P0 STG.E.U8 desc[UR60][R36.64], R219 ;  /* 0x000000db24000986 */ /* 0x0009e2000c10113c */
[----:B---3--:R-:W-:-:S03]  /*3fc60*/  ISETP.LT.AND P0, PT, R241, R48, !P1 ;  /* 0x00000030f100720c */ /* 0x008fc60004f01270 */
[----:B------:R-:W3:Y:S01]  /*3fc70*/  LDC R50, c[0x0][0x228] ;  /* 0x00008a00ff327b82 */ /* 0x000ee20000000800 */
[----:B------:R1:W-:Y:S01]  /*3fc80*/  @P3 STG.E.U8 desc[UR60][R38.64], R221 ;  /* 0x000000dd26003986 */ /* 0x0003e2000c10113c */
[----:B------:R-:W-:Y:S02]  /*3fc90*/  PRMT R222, R19, 0x7771, RZ ;  /* 0x0000777113de7816 */ /* 0x000fe400000000ff */
[----:B----4-:R-:W-:-:S04]  /*3fca0*/  IADD3 R36, P4, R43, R149, RZ ;  /* 0x000000952b247210 */ /* 0x010fc80007f9e0ff */
[----:B------:R-:W4:Y:S01]  /*3fcb0*/  LDC R48, c[0x0][0x228] ;  /* 0x00008a00ff307b82 */ /* 0x000f220000000800 */
[----:B-1----:R-:W-:Y:S01]  /*3fcc0*/  IADD3 R38, P3, R43, R116, RZ ;  /* 0x000000742b267210 */ /* 0x002fe20007f7e0ff */
[----:B------:R-:W-:Y:S01]  /*3fcd0*/  IMAD.X R37, R45, 0x1, R150, P4 ;  /* 0x000000012d257824 */ /* 0x000fe200020e0696 */
[----:B------:R-:W-:Y:S01]  /*3fce0*/  ISETP.LT.AND P1, PT, R239, R49, !P1 ;  /* 0x00000031ef00720c */ /* 0x000fe20004f21270 */
[----:B------:R-:W-:Y:S01]  /*3fcf0*/  VIADD R121, R247, 0x17 ;  /* 0x00000017f7797836 */ /* 0x000fe20000000000 */
[----:B------:R-:W-:-:S03]  /*3fd00*/  PRMT R223, R19, 0x7772, RZ ;  /* 0x0000777213df7816 */ /* 0x000fc600000000ff */
[----:B------:R-:W1:Y:S01]  /*3fd10*/  LDC R49, c[0x0][0x228] ;  /* 0x00008a00ff317b82 */ /* 0x000e620000000800 */
[----:B------:R-:W-:Y:S01]  /*3fd20*/  IMAD.X R39, R45, 0x1, R118, P3 ;  /* 0x000000012d277824 */ /* 0x000fe200018e0676 */
[----:B------:R0:W-:Y:S01]  /*3fd30*/  @P2 STG.E.U8 desc[UR60][R36.64], R222 ;  /* 0x000000de24002986 */ /* 0x0001e2000c10113c */
[----:B------:R-:W-:-:S03]  /*3fd40*/  IADD3 R40, P4, R43, R154, RZ ;  /* 0x0000009a2b287210 */ /* 0x000fc60007f9e0ff */
[----:B------:R4:W-:Y:S01]  /*3fd50*/  @P0 STG.E.U8 desc[UR60][R38.64], R223 ;  /* 0x000000df26000986 */ /* 0x0009e2000c10113c */
[----:B--2---:R-:W-:Y:S01]  /*3fd60*/  ISETP.GE.AND P0, PT, R121, R44, PT ;  /* 0x0000002c7900720c */ /* 0x004fe20003f06270 */
[----:B------:R-:W-:Y:S01]  /*3fd70*/  IMAD.IADD R43, R43, 0x1, R42 ;  /* 0x000000012b2b7824 */ /* 0x000fe200078e022a */
[----:B------:R-:W2:Y:S01]  /*3fd80*/  LDC R44, c[0x0][0x22c] ;  /* 0x00008b00ff2c7b82 */ /* 0x000ea20000000800 */
[----:B------:R-:W-:Y:S01]  /*3fd90*/  PRMT R224, R19, 0x7773, RZ ;  /* 0x0000777313e07816 */ /* 0x000fe200000000ff */
[----:B------:R-:W-:Y:S01]  /*3fda0*/  IMAD.X R41, R45, 0x1, R155, P4 ;  /* 0x000000012d297824 */ /* 0x000fe200020e069b */
[----:B0-----:R-:W-:-:S05]  /*3fdb0*/  ISETP.LT.AND P2, PT, R245, R47, !P0 ;  /* 0x0000002ff500720c */ /* 0x001fca0004741270 */
[----:B------:R-:W0:Y:S01]  /*3fdc0*/  LDC R42, c[0x0][0x248] ;  /* 0x00009200ff2a7b82 */ /* 0x000e220000000800 */
[----:B------:R-:W-:Y:S02]  /*3fdd0*/  SHF.R.S32.HI R45, RZ, 0x1f, R43 ;  /* 0x0000001fff2d7819 */ /* 0x000fe4000001142b */
[----:B------:R-:W-:Y:S01]  /*3fde0*/  IADD3 R36, P4, R43, R67, RZ ;  /* 0x000000432b247210 */ /* 0x000fe20007f9e0ff */
[----:B------:R1:W-:Y:S04]  /*3fdf0*/  @P1 STG.E.U8 desc[UR60][R40.64], R224 ;  /* 0x000000e028001986 */ /* 0x0003e8000c10113c */
[----:B------:R-:W0:Y:S01]  /*3fe00*/  LDC R47, c[0x0][0x228] ;  /* 0x00008a00ff2f7b82 */ /* 0x000e220000000800 */
[----:B---3--:R-:W-:Y:S01]  /*3fe10*/  ISETP.LT.AND P1, PT, R243, R50, !P0 ;  /* 0x00000032f300720c */ /* 0x008fe20004721270 */
[----:B------:R-:W-:Y:S01]  /*3fe20*/  IMAD.X R37, R45, 0x1, R148, P4 ;  /* 0x000000012d257824 */ /* 0x000fe200020e0694 */
[----:B----4-:R-:W-:-:S02]  /*3fe30*/  ISETP.LT.AND P4, PT, R241, R48, !P0 ;  /* 0x00000030f100720c */ /* 0x010fc40004781270 */
[----:B------:R-:W-:-:S03]  /*3fe40*/  IADD3 R38, P3, R43, R149, RZ ;  /* 0x000000952b267210 */ /* 0x000fc60007f7e0ff */
[----:B------:R-:W3:Y:S01]  /*3fe50*/  LDC R48, c[0x0][0x228] ;  /* 0x00008a00ff307b82 */ /* 0x000ee20000000800 */
[----:B-1----:R-:W-:Y:S01]  /*3fe60*/  ISETP.LT.AND P0, PT, R239, R49, !P0 ;  /* 0x00000031ef00720c */ /* 0x002fe20004701270 */
[----:B------:R-:W-:Y:S01]  /*3fe70*/  IMAD.X R39, R45, 0x1, R150, P3 ;  /* 0x000000012d277824 */ /* 0x000fe200018e0696 */
[----:B------:R-:W-:Y:S01]  /*3fe80*/  IADD3 R40, P5, R43, R116, RZ ;  /* 0x000000742b287210 */ /* 0x000fe20007fbe0ff */
[----:B------:R1:W-:Y:S01]  /*3fe90*/  @P2 STG.E.U8 desc[UR60][R36.64], R225 ;  /* 0x000000e124002986 */ /* 0x0003e2000c10113c */
[----:B------:R-:W-:-:S03]  /*3fea0*/  VIADD R49, R247, 0x18 ;  /* 0x00000018f7317836 */ /* 0x000fc60000000000 */
[----:B------:R-:W4:Y:S01]  /*3feb0*/  LDC R50, c[0x0][0x228] ;  /* 0x00008a00ff327b82 */ /* 0x000f220000000800 */
[----:B------:R-:W-:Y:S01]  /*3fec0*/  IMAD.X R41, R45, 0x1, R118, P5 ;  /* 0x000000012d297824 */ /* 0x000fe200028e0676 */
[----:B------:R-:W-:Y:S06]  /*3fed0*/  @P1 STG.E.U8 desc[UR60][R38.64], R226 ;  /* 0x000000e226001986 */ /* 0x000fec000c10113c */
[----:B------:R-:W4:Y:S01]  /*3fee0*/  LDC R70, c[0x0][0x228] ;  /* 0x00008a00ff467b82 */ /* 0x000f220000000800 */
[----:B-1----:R-:W-:Y:S02]  /*3fef0*/  IADD3 R36, P2, R43, R154, RZ ;  /* 0x0000009a2b247210 */ /* 0x002fe40007f5e0ff */
[----:B--2---:R-:W-:Y:S01]  /*3ff00*/  ISETP.GE.AND P1, PT, R49, R44, PT ;  /* 0x0000002c3100720c */ /* 0x004fe20003f26270 */
[----:B0-----:R-:W-:-:S02]  /*3ff10*/  IMAD.IADD R43, R43, 0x1, R42 ;  /* 0x000000012b2b7824 */ /* 0x001fc400078e022a */
[----:B------:R-:W-:Y:S02]  /*3ff20*/  IMAD.X R37, R45, 0x1, R155, P2 ;  /* 0x000000012d257824 */ /* 0x000fe400010e069b */
[----:B------:R-:W0:Y:S01]  /*3ff30*/  LDC R44, c[0x0][0x22c] ;  /* 0x00008b00ff2c7b82 */ /* 0x000e220000000800 */
[----:B------:R-:W-:Y:S01]  /*3ff40*/  @P4 STG.E.U8 desc[UR60][R40.64], R227 ;  /* 0x000000e328004986 */ /* 0x000fe2000c10113c */
[----:B------:R-:W-:Y:S02]  /*3ff50*/  ISETP.LT.AND P4, PT, R245, R47, !P1 ;  /* 0x0000002ff500720c */ /* 0x000fe40004f81270 */
[----:B------:R-:W-:Y:S01]  /*3ff60*/  SHF.R.S32.HI R45, RZ, 0x1f, R43 ;  /* 0x0000001fff2d7819 */ /* 0x000fe2000001142b */
[----:B------:R1:W-:Y:S03]  /*3ff70*/  @P0 STG.E.U8 desc[UR60][R36.64], R228 ;  /* 0x000000e424000986 */ /* 0x0003e6000c10113c */
[----:B------:R-:W2:Y:S08]  /*3ff80*/  LDC R42, c[0x0][0x248] ;  /* 0x00009200ff2a7b82 */ /* 0x000eb00000000800 */
[----:B------:R-:W2:Y:S01]  /*3ff90*/  LDC R47, c[0x0][0x228] ;  /* 0x00008a00ff2f7b82 */ /* 0x000ea20000000800 */
[----:B-1----:R-:W-:-:S05]  /*3ffa0*/  IADD3 R36, P0, R43, R67, RZ ;  /* 0x000000432b247210 */ /* 0x002fca0007f1e0ff */
[----:B------:R-:W-:Y:S01]  /*3ffb0*/  IMAD.X R37, R45, 0x1, R148, P0 ;  /* 0x000000012d257824 */ /* 0x000fe200000e0694 */
[----:B---3--:R-:W-:Y:S01]  /*3ffc0*/  ISETP.LT.AND P0, PT, R239, R48, !P1 ;  /* 0x00000030ef00720c */ /* 0x008fe20004f01270 */
[----:B------:R-:W1:Y:S01]  /*3ffd0*/  LDC R49, c[0x0][0x228] ;  /* 0x00008a00ff317b82 */ /* 0x000e620000000800 */
[----:B------:R-:W-:Y:S02]  /*3ffe0*/  PRMT R33, R8, 0x7770, RZ ;  /* 0x0000777008217816 */ /* 0x000fe400000000ff */
[----:B----4-:R-:W-:-:S05]  /*3fff0*/  ISETP.LT.AND P3, PT, R243, R50, !P1 ;  /* 0x00000032f300720c */ /* 0x010fca0004f61270 */
[----:B------:R-:W3:Y:S01]  /*40000*/  LDC R48, c[0x0][0x228] ;  /* 0x00008a00ff307b82 */ /* 0x000ee20000000800 */
[----:B------:R-:W-:Y:S01]  /*40010*/  ISETP.LT.AND P2, PT, R241, R70, !P1 ;  /* 0x00000046f100720c */ /* 0x000fe20004f41270 */
[----:B------:R-:W-:Y:S01]  /*40020*/  VIADD R121, R247, 0x19 ;  /* 0x00000019f7797836 */ /* 0x000fe20000000000 */
[C---:B------:R-:W-:Y:S01]  /*40030*/  IADD3 R40, P1, R43.reuse, R116, RZ ;  /* 0x000000742b287210 */ /* 0x040fe20007f3e0ff */
[----:B------:R4:W-:Y:S01]  /*40040*/  @P4 STG.E.U8 desc[UR60][R36.64], R33 ;  /* 0x0000002124004986 */ /* 0x0009e2000c10113c */
[----:B------:R-:W-:-:S03]  /*40050*/  IADD3 R38, P5, R43, R149, RZ ;  /* 0x000000952b267210 */ /* 0x000fc60007fbe0ff */
[----:B------:R-:W3:Y:S01]  /*40060*/  LDC R50, c[0x0][0x228] ;  /* 0x00008a00ff327b82 */ /* 0x000ee20000000800 */
[----:B------:R-:W-:Y:S01]  /*40070*/  IMAD.X R41, R45, 0x1, R118, P1 ;  /* 0x000000012d297824 */ /* 0x000fe200008e0676 */
[----:B0-----:R-:W-:Y:S01]  /*40080*/  ISETP.GE.AND P1, PT, R121, R44, PT ;  /* 0x0000002c7900720c */ /* 0x001fe20003f26270 */
[----:B------:R-:W-:Y:S01]  /*40090*/  IMAD.X R39, R45, 0x1, R150, P5 ;  /* 0x000000012d277824 */ /* 0x000fe200028e0696 */
[C---:B------:R-:W-:Y:S02]  /*400a0*/  PRMT R230, R8.reuse, 0x7771, RZ ;  /* 0x0000777108e67816 */ /* 0x040fe400000000ff */
[C---:B----4-:R-:W-:Y:S02]  /*400b0*/  IADD3 R36, P4, R43.reuse, R154, RZ ;  /* 0x0000009a2b247210 */ /* 0x050fe40007f9e0ff */
[----:B------:R-:W0:Y:S01]  /*400c0*/  LDC R44, c[0x0][0x248] ;  /* 0x00009200ff2c7b82 */ /* 0x000e220000000800 */
[C---:B------:R-:W-:Y:S01]  /*400d0*/  PRMT R231, R8.reuse, 0x7772, RZ ;  /* 0x0000777208e77816 */ /* 0x040fe200000000ff */
[----:B--2---:R-:W-:Y:S01]  /*400e0*/  IMAD.IADD R43, R43, 0x1, R42 ;  /* 0x000000012b2b7824 */ /* 0x004fe200078e022a */
[----:B------:R-:W-:Y:S01]  /*400f0*/  PRMT R232, R8, 0x7773, RZ ;  /* 0x0000777308e87816 */ /* 0x000fe200000000ff */
[----:B------:R-:W-:Y:S01]  /*40100*/  IMAD.X R37, R45, 0x1, R155, P4 ;  /* 0x000000012d257824 */ /* 0x000fe200020e069b */
[----:B------:R-:W-:Y:S01]  /*40110*/  ISETP.LT.AND P5, PT, R245, R47, !P1 ;  /* 0x0000002ff500720c */ /* 0x000fe20004fa1270 */
[----:B------:R2:W-:Y:S02]  /*40120*/  @P3 STG.E.U8 desc[UR60][R38.64], R230 ;  /* 0x000000e626003986 */ /* 0x0005e4000c10113c */
[----:B------:R-:W4:Y:S02]  /*40130*/  LDC R47, c[0x0][0x22c] ;  /* 0x00008b00ff2f7b82 */ /* 0x000f240000000800 */
[----:B------:R-:W-:Y:S01]  /*40140*/  @P2 STG.E.U8 desc[UR60][R40.64], R231 ;  /* 0x000000e728002986 */ /* 0x000fe2000c10113c */
[----:B------:R-:W-:-:S03]  /*40150*/  SHF.R.S32.HI R45, RZ, 0x1f, R43 ;  /* 0x0000001fff2d7819 */ /* 0x000fc6000001142b */
[----:B------:R2:W-:Y:S01]  /*40160*/  @P0 STG.E.U8 desc[UR60][R36.64], R232 ;  /* 0x000000e824000986 */ /* 0x0005e2000c10113c */
[----:B-1----:R-:W-:Y:S01]  /*40170*/  ISETP.LT.AND P3, PT, R243, R49, !P1 ;  /* 0x00000031f300720c */ /* 0x002fe20004f61270 */
[----:B------:R-:W1:Y:S01]  /*40180*/  LDC R70, c[0x0][0x228] ;  /* 0x00008a00ff467b82 */ /* 0x000e620000000800 */
[----:B---3--:R-:W-:Y:S02]  /*40190*/  ISETP.LT.AND P2, PT, R241, R48, !P1 ;  /* 0x00000030f100720c */ /* 0x008fe40004f41270 */
[----:B--2---:R-:W-:-:S05]  /*401a0*/  IADD3 R38, P4, R43, R149, RZ ;  /* 0x000000952b267210 */ /* 0x004fca0007f9e0ff */
[----:B------:R-:W2:Y:S01]  /*401b0*/  LDC R48, c[0x0][0x228] ;  /* 0x00008a00ff307b82 */ /* 0x000ea20000000800 */
[----:B------:R-:W-:-:S05]  /*401c0*/  IADD3 R36, P0, R43, R67, RZ ;  /* 0x000000432b247210 */ /* 0x000fca0007f1e0ff */
[----:B------:R-:W-:Y:S01]  /*401d0*/  IMAD.X R37, R45, 0x1, R148, P0 ;  /* 0x000000012d257824 */ /* 0x000fe200000e0694 */
[----:B------:R-:W-:Y:S01]  /*401e0*/  IADD3 R40, P0, R43, R116, RZ ;  /* 0x000000742b287210 */ /* 0x000fe20007f1e0ff */
[----:B------:R-:W3:Y:S01]  /*401f0*/  LDC R49, c[0x0][0x228] ;  /* 0x00008a00ff317b82 */ /* 0x000ee20000000800 */
[C---:B------:R-:W-:Y:S01]  /*40200*/  PRMT R35, R80.reuse, 0x7770, RZ ;  /* 0x0000777050237816 */ /* 0x040fe200000000ff */
[C---:B------:R-:W-:Y:S01]  /*40210*/  IMAD.X R39, R45.reuse, 0x1, R150, P4 ;  /* 0x000000012d277824 */ /* 0x040fe200020e0696 */
[----:B------:R-:W-:Y:S01]  /*40220*/  PRMT R30, R80, 0x7771, RZ ;  /* 0x00007771501e7816 */ /* 0x000fe200000000ff */
[----:B------:R-:W-:Y:S01]  /*40230*/  IMAD.X R41, R45, 0x1, R118, P0 ;  /* 0x000000012d297824 */ /* 0x000fe200000e0676 */
[----:B------:R-:W-:Y:S02]  /*40240*/  ISETP.LT.AND P0, PT, R239, R50, !P1 ;  /* 0x00000032ef00720c */ /* 0x000fe40004f01270 */
[----:B------:R-:W-:Y:S01]  /*40250*/  IADD3 R42, P1, R43, R154, RZ ;  /* 0x0000009a2b2a7210 */ /* 0x000fe20007f3e0ff */
[----:B------:R-:W-:Y:S01]  /*40260*/  @P5 STG.E.U8 desc[UR60][R36.64], R35 ;  /* 0x0000002324005986 */ /* 0x000fe2000c10113c */
[----:B------:R-:W-:-:S02]  /*40270*/  VIADD R50, R247, 0x1a ;  /* 0x0000001af7327836 */ /* 0x000fc40000000000 */
[----:B0-----:R-:W-:Y:S01]  /*40280*/  IMAD.IADD R33, R43, 0x1, R44 ;  /* 0x000000012b217824 */ /* 0x001fe200078e022c */
[----:B------:R0:W-:Y:S01]  /*40290*/  @P3 STG.E.U8 desc[UR60][R38.64], R30 ;  /* 0x0000001e26003986 */ /* 0x0001e2000c10113c */
[----:B------:R-:W1:Y:S01]  /*402a0*/  LDC R44, c[0x0][0x22c] ;  /* 0x00008b00ff2c7b82 */ /* 0x000e620000000800 */
[----:B------:R-:W-:Y:S01]  /*402b0*/  IMAD.X R43, R45, 0x1, R155, P1 ;  /* 0x000000012d2b7824 */ /* 0x000fe200008e069b */
[----:B----4-:R-:W-:-:S06]  /*402c0*/  ISETP.GE.AND P1, PT, R50, R47, PT ;  /* 0x0000002f3200720c */ /* 0x010fcc0003f26270 */
[----:B------:R-:W4:Y:S08]  /*402d0*/  LDC R45, c[0x0][0x228] ;  /* 0x00008a00ff2d7b82 */ /* 0x000f300000000800 */
[----:B0-----:R-:W0:Y:S01]  /*402e0*/  LDC R30, c[0x0][0x248] ;  /* 0x00009200ff1e7b82 */ /* 0x001e220000000800 */
[C---:B------:R-:W-:Y:S02]  /*402f0*/  PRMT R27, R80.reuse, 0x7772, RZ ;  /* 0x00007772501b7816 */ /* 0x040fe400000000ff */
[----:B------:R-:W-:-:S05]  /*40300*/  PRMT R34, R80, 0x7773, RZ ;  /* 0x0000777350227816 */ /* 0x000fca00000000ff */
[----:B------:R-:W4:Y:S01]  /*40310*/  LDC R47, c[0x0][0x228] ;  /* 0x00008a00ff2f7b82 */ /* 0x000f220000000800 */
[----:B--2---:R-:W-:Y:S01]  /*40320*/  ISETP.LT.AND P5, PT, R245, R48, !P1 ;  /* 0x00000030f500720c */ /* 0x004fe20004fa1270 */
[----:B------:R2:W-:Y:S01]  /*40330*/  @P2 STG.E.U8 desc[UR60][R40.64], R27 ;  /* 0x0000001b28002986 */ /* 0x0005e2000c10113c */
[----:B---3--:R-:W-:Y:S02]  /*40340*/  ISETP.LT.AND P6, PT, R243, R49, !P1 ;  /* 0x00000031f300720c */ /* 0x008fe40004fc1270 */
[----:B-1----:R-:W-:Y:S01]  /*40350*/  ISETP.LT.AND P2, PT, R241, R70, !P1 ;  /* 0x00000046f100720c */ /* 0x002fe20004f41270 */
[----:B------:R1:W-:Y:S02]  /*40360*/  @P0 STG.E.U8 desc[UR60][R42.64], R34 ;  /* 0x000000222a000986 */ /* 0x0003e4000c10113c */
[----:B------:R-:W3:Y:S01]  /*40370*/  LDC R48, c[0x0][0x228] ;  /* 0x00008a00ff307b82 */ /* 0x000ee20000000800 */
[----:B------:R-:W-:Y:S02]  /*40380*/  SHF.R.S32.HI R35, RZ, 0x1f, R33 ;  /* 0x0000001fff237819 */ /* 0x000fe40000011421 */
[----:B------:R-:W-:-:S02]  /*40390*/  IADD3 R36, P0, R33, R67, RZ ;  /* 0x0000004321247210 */ /* 0x000fc40007f1e0ff */
[----:B------:R-:W-:-:S03]  /*403a0*/  IADD3 R38, P3, R33, R149, RZ ;  /* 0x0000009521267210 */ /* 0x000fc60007f7e0ff */
[----:B------:R-:W3:Y:S01]  /*403b0*/  LDC R49, c[0x0][0x228] ;  /* 0x00008a00ff317b82 */ /* 0x000ee20000000800 */
[----:B--2---:R-:W-:Y:S01]  /*403c0*/  IADD3 R40, P4, R33, R116, RZ ;  /* 0x0000007421287210 */ /* 0x004fe20007f9e0ff */
[----:B------:R-:W-:Y:S02]  /*403d0*/  VIADD R27, R247, 0x1b ;  /* 0x0000001bf71b7836 */ /* 0x000fe40000000000 */
[C---:B------:R-:W-:Y:S02]  /*403e0*/  IMAD.X R37, R35.reuse, 0x1, R148, P0 ;  /* 0x0000000123257824 */ /* 0x040fe400000e0694 */
[----:B------:R-:W-:Y:S01]  /*403f0*/  IMAD.X R39, R35, 0x1, R150, P3 ;  /* 0x0000000123277824 */ /* 0x000fe200018e0696 */
[----:B------:R-:W-:Y:S01]  /*40400*/  ISETP.GE.AND P0, PT, R27, R44, PT ;  /* 0x0000002c1b00720c */ /* 0x000fe20003f06270 */
[----:B------:R-:W-:Y:S01]  /*40410*/  IMAD.X R41, R35, 0x1, R118, P4 ;  /* 0x0000000123297824 */ /* 0x000fe200020e0676 */
[----:B------:R-:W-:Y:S01]  /*40420*/  @P5 STG.E.U8 desc[UR60][R36.64], R28 ;  /* 0x0000001c24005986 */ /* 0x000fe2000c10113c */
[----:B0-----:R-:W-:Y:S01]  /*40430*/  IMAD.IADD R27, R33, 0x1, R30 ;  /* 0x00000001211b7824 */ /* 0x001fe200078e021e */
[----:B----4-:R-:W-:Y:S01]  /*40440*/  ISETP.LT.AND P1, PT, R239, R45, !P1 ;  /* 0x0000002def00720c */ /* 0x010fe20004f21270 */
[----:B------:R-:W0:Y:S01]  /*40450*/  LDC R30, c[0x0][0x22c] ;  /* 0x00008b00ff1e7b82 */ /* 0x000e220000000800 */
[----:B------:R-:W-:Y:S01]  /*40460*/  @P6 STG.E.U8 desc[UR60][R38.64], R24 ;  /* 0x0000001826006986 */ /* 0x000fe2000c10113c */
[----:B-1----:R-:W-:-:S03]  /*40470*/  IADD3 R42, P3, R33, R154, RZ ;  /* 0x0000009a212a7210 */ /* 0x002fc60007f7e0ff */
[----:B------:R1:W-:Y:S01]  /*40480*/  @P2 STG.E.U8 desc[UR60][R40.64], R229 ;  /* 0x000000e528002986 */ /* 0x0003e2000c10113c */
[----:B------:R-:W-:Y:S02]  /*40490*/  ISETP.LT.AND P2, PT, R245, R47, !P0 ;  /* 0x0000002ff500720c */ /* 0x000fe40004741270 */
[----:B------:R-:W2:Y:S01]  /*404a0*/  LDC R45, c[0x0][0x228] ;  /* 0x00008a00ff2d7b82 */ /* 0x000ea20000000800 */
[----:B------:R-:W-:-:S07]  /*404b0*/  IMAD.X R43, R35, 0x1, R155, P3 ;  /* 0x00000001232b7824 */ /* 0x000fce00018e069b */
[----:B------:R-:W4:Y:S01]  /*404c0*/  LDC R44, c[0x0][0x248] ;  /* 0x00009200ff2c7b82 */ /* 0x000f220000000800 */
[----:B------:R-:W-:-:S07]  /*404d0*/  SHF.R.S32.HI R33, RZ, 0x1f, R27 ;  /* 0x0000001fff217819 */ /* 0x000fce000001141b */
[----:B------:R-:W4:Y:S01]  /*404e0*/  LDC R47, c[0x0][0x228] ;  /* 0x00008a00ff2f7b82 */ /* 0x000f220000000800 */
[----:B------:R-:W-:-:S07]  /*404f0*/  IADD3 R34, P5, R27, R67, RZ ;  /* 0x000000431b227210 */ /* 0x000fce0007fbe0ff */
[----:B-1----:R-:W1:Y:S01]  /*40500*/  LDC R40, c[0x0][0x228] ;  /* 0x00008a00ff287b82 */ /* 0x002e620000000800 */
[----:B---3--:R-:W-:Y:S01]  /*40510*/  ISETP.LT.AND P4, PT, R243, R48, !P0 ;  /* 0x00000030f300720c */ /* 0x008fe20004781270 */
[----:B------:R3:W-:Y:S01]  /*40520*/  @P1 STG.E.U8 desc[UR60][R42.64], R233 ;  /* 0x000000e92a001986 */ /* 0x0007e2000c10113c */
[----:B------:R-:W-:Y:S02]  /*40530*/  ISETP.LT.AND P3, PT, R241, R49, !P0 ;  /* 0x00000031f100720c */ /* 0x000fe40004761270 */
[----:B------:R-:W-:Y:S01]  /*40540*/  IADD3 R38, P1, R27, R149, RZ ;  /* 0x000000951b267210 */ /* 0x000fe20007f3e0ff */
[----:B------:R-:W-:Y:S02]  /*40550*/  IMAD.X R35, R33, 0x1, R148, P5 ;  /* 0x0000000121237824 */ /* 0x000fe400028e0694 */
[----:B------:R-:W1:Y:S01]  /*40560*/  LDC R41, c[0x0][0x228] ;  /* 0x00008a00ff297b82 */ /* 0x000e620000000800 */
[----:B------:R-:W-:Y:S01]  /*40570*/  IADD3 R36, P5, R27, R116, RZ ;  /* 0x000000741b247210 */ /* 0x000fe20007fbe0ff */
[----:B------:R-:W-:Y:S01]  /*40580*/  IMAD.X R39, R33, 0x1, R150, P1 ;  /* 0x0000000121277824 */ /* 0x000fe200008e0696 */
[----:B------:R-:W-:Y:S01]  /*40590*/  PRMT R29, R81, 0x7770, RZ ;  /* 0x00007770511d7816 */ /* 0x000fe200000000ff */
[----:B------:R-:W-:Y:S01]  /*405a0*/  VIADD R49, R247, 0x1c ;  /* 0x0000001cf7317836 */ /* 0x000fe20000000000 */
[----:B------:R-:W-:Y:S01]  /*405b0*/  PRMT R32, R81, 0x7771, RZ ;  /* 0x0000777151207816 */ /* 0x000fe200000000ff */
[----:B------:R-:W-:Y:S01]  /*405c0*/  IMAD.X R37, R33, 0x1, R118, P5 ;  /* 0x0000000121257824 */ /* 0x000fe200028e0676 */
[----:B------:R-:W-:Y:S01]  /*405d0*/  PRMT R31, R81, 0x7772, RZ ;  /* 0x00007772511f7816 */ /* 0x000fe200000000ff */
[----:B------:R1:W-:Y:S01]  /*405e0*/  @P2 STG.E.U8 desc[UR60][R34.64], R29 ;  /* 0x0000001d22002986 */ /* 0x0003e2000c10113c */
[----:B0-----:R-:W-:Y:S01]  /*405f0*/  ISETP.GE.AND P1, PT, R49, R30, PT ;  /* 0x0000001e3100720c */ /* 0x001fe20003f26270 */
[----:B------:R-:W0:Y:S01]  /*40600*/  LDC R48, c[0x0][0x228] ;  /* 0x00008a00ff307b82 */ /* 0x000e220000000800 */
[----:B--2---:R-:W-:Y:S01]  /*40610*/  ISETP.LT.AND P0, PT, R239, R45, !P0 ;  /* 0x0000002def00720c */ /* 0x004fe20004701270 */
[----:B------:R2:W-:Y:S01]  /*40620*/  @P4 STG.E.U8 desc[UR60][R38.64], R32 ;  /* 0x0000002026004986 */ /* 0x0005e2000c10113c */
[C---:B------:R-:W-:Y:S01]  /*40630*/  IADD3 R28, P4, R27.reuse, R154, RZ ;  /* 0x0000009a1b1c7210 */ /* 0x040fe20007f9e0ff */
[----:B----4-:R-:W-:-:S02]  /*40640*/  IMAD.IADD R24, R27, 0x1, R44 ;  /* 0x000000011b187824 */ /* 0x010fc400078e022c */
[----:B------:R4:W-:Y:S01]  /*40650*/  @P3 STG.E.U8 desc[UR60][R36.64], R31 ;  /* 0x0000001f24003986 */ /* 0x0009e2000c10113c */
[----:B------:R-:W-:Y:S01]  /*40660*/  ISETP.LT.AND P3, PT, R245, R47, !P1 ;  /* 0x0000002ff500720c */ /* 0x000fe20004f61270 */
[----:B---3--:R-:W3:Y:S01]  /*40670*/  LDC R42, c[0x0][0x228] ;  /* 0x00008a00ff2a7b82 */ /* 0x008ee20000000800 */
[----:B-1----:R-:W-:Y:S01]  /*40680*/  ISETP.LT.AND P2, PT, R243, R40, !P1 ;  /* 0x00000028f300720c */ /* 0x002fe20004f41270 */
[----:B------:R-:W-:Y:S01]  /*40690*/  IMAD.X R29, R33, 0x1, R155, P4 ;  /* 0x00000001211d7824 */ /* 0x000fe200020e069b */
[----:B------:R-:W-:Y:S02]  /*406a0*/  SHF.R.S32.HI R27, RZ, 0x1f, R24 ;  /* 0x0000001fff1b7819 */ /* 0x000fe40000011418 */
[----:B--2---:R-:W-:-:S03]  /*406b0*/  IADD3 R32, P4, R24, R67, RZ ;  /* 0x0000004318207210 */ /* 0x004fc60007f9e0ff */
[----:B------:R-:W1:Y:S01]  /*406c0*/  LDC R40, c[0x0][0x22c] ;  /* 0x00008b00ff287b82 */ /* 0x000e620000000800 */
[----:B------:R-:W-:Y:S01]  /*406d0*/  PRMT R25, R81, 0x7773, RZ ;  /* 0x0000777351197816 */ /* 0x000fe200000000ff */
[----:B------:R-:W-:-:S06]  /*406e0*/  IMAD.X R33, R27, 0x1, R148, P4 ;  /* 0x000000011b217824 */ /* 0x000fcc00020e0694 */
[----:B------:R-:W2:Y:S01]  /*406f0*/  LDC R39, c[0x0][0x248] ;  /* 0x00009200ff277b82 */ /* 0x000ea20000000800 */
[----:B------:R0:W-:Y:S01]  /*40700*/  @P0 STG.E.U8 desc[UR60][R28.64], R25 ;  /* 0x000000191c000986 */ /* 0x0001e2000c10113c */
[----:B------:R-:W-:-:S06]  /*40710*/  ISETP.LT.AND P0, PT, R241, R41, !P1 ;  /* 0x00000029f100720c */ /* 0x000fcc0004f01270 */
[----:B------:R-:W3:Y:S01]  /*40720*/  LDC R38, c[0x0][0x228] ;  /* 0x00008a00ff267b82 */ /* 0x000ee20000000800 */
[C---:B------:R-:W-:Y:S01]  /*40730*/  IADD3 R30, P4, R24.reuse, R149, RZ ;  /* 0x00000095181e7210 */ /* 0x040fe20007f9e0ff */
[----:B------:R1:W-:Y:S01]  /*40740*/  @P3 STG.E.U8 desc[UR60][R32.64], R23 ;  /* 0x0000001720003986 */ /* 0x0003e2000c10113c */
[----:B------:R-:W-:-:S03]  /*40750*/  IADD3 R34, P3, R24, R116, RZ ;  /* 0x0000007418227210 */ /* 0x000fc60007f7e0ff */
[C---:B----4-:R-:W-:Y:S02]  /*40760*/  IMAD.X R31, R27.reuse, 0x1, R150, P4 ;  /* 0x000000011b1f7824 */ /* 0x050fe400020e0696 */
[----:B------:R-:W4:Y:S01]  /*40770*/  LDC R41, c[0x0][0x228] ;  /* 0x00008a00ff297b82 */ /* 0x000f220000000800 */
[----:B------:R-:W-:Y:S02]  /*40780*/  IMAD.X R35, R27, 0x1, R118, P3 ;  /* 0x000000011b237824 */ /* 0x000fe400018e0676 */
[----:B0-----:R-:W-:Y:S01]  /*40790*/  VIADD R25, R247, 0x1d ;  /* 0x0000001df7197836 */ /* 0x001fe20000000000 */
[----:B------:R-:W-:-:S04]  /*407a0*/  ISETP.LT.AND P1, PT, R239, R48, !P1 ;  /* 0x00000030ef00720c */ /* 0x000fc80004f21270 */
[----:B------:R-:W0:Y:S01]  /*407b0*/  LDC R43, c[0x0][0x228] ;  /* 0x00008a00ff2b7b82 */ /* 0x000e220000000800 */
[----:B------:R3:W-:Y:S01]  /*407c0*/  @P2 STG.E.U8 desc[UR60][R30.64], R9 ;  /* 0x000000091e002986 */ /* 0x0007e2000c10113c */
[----:B------:R-:W-:-:S03]  /*407d0*/  IADD3 R36, P4, R24, R154, RZ ;  /* 0x0000009a18247210 */ /* 0x000fc60007f9e0ff */
[----:B------:R3:W-:Y:S01]  /*407e0*/  @P0 STG.E.U8 desc[UR60][R34.64], R15 ;  /* 0x0000000f22000986 */ /* 0x0007e2000c10113c */
[----:B-1----:R-:W-:Y:S02]  /*407f0*/  ISETP.GE.AND P0, PT, R25, R40, PT ;  /* 0x000000281900720c */ /* 0x002fe40003f06270 */
[----:B------:R-:W1:Y:S01]  /*40800*/  LDC R32, c[0x0][0x248] ;  /* 0x00009200ff207b82 */ /* 0x000e620000000800 */
[----:B--2---:R-:W-:Y:S01]  /*40810*/  IMAD.IADD R23, R24, 0x1, R39 ;  /* 0x0000000118177824 */ /* 0x004fe200078e0227 */
[----:B---3--:R-:W-:Y:S01]  /*40820*/  ISETP.LT.AND P2, PT, R245, R38, !P0 ;  /* 0x00000026f500720c */ /* 0x008fe20004741270 */
[----:B------:R-:W-:-:S05]  /*40830*/  IMAD.X R37, R27, 0x1, R155, P4 ;  /* 0x000000011b257824 */ /* 0x000fca00020e069b */
[----:B------:R-:W2:Y:S01]  /*40840*/  LDC R33, c[0x0][0x22c] ;  /* 0x00008b00ff217b82 */ /* 0x000ea20000000800 */
[----:B------:R-:W-:Y:S02]  /*40850*/  SHF.R.S32.HI R9, RZ, 0x1f, R23 ;  /* 0x0000001fff097819 */ /* 0x000fe40000011417 */
[----:B------:R-:W-:-:S05]  /*40860*/  IADD3 R24, P4, R23, R67, RZ ;  /* 0x0000004317187210 */ /* 0x000fca0007f9e0ff */
[----:B------:R-:W3:Y:S01]  /*40870*/  LDC R38, c[0x0][0x228] ;  /* 0x00008a00ff267b82 */ /* 0x000ee20000000800 */
[----:B------:R0:W-:Y:S01]  /*40880*/  @P1 STG.E.U8 desc[UR60][R36.64], R26 ;  /* 0x0000001a24001986 */ /* 0x0001e2000c10113c */
[----:B------:R-:W-:Y:S01]  /*40890*/  ISETP.LT.AND P1, PT, R243, R42, !P0 ;  /* 0x0000002af300720c */ /* 0x000fe20004721270 */
[----:B------:R-:W-:-:S05]  /*408a0*/  IMAD.X R25, R9, 0x1, R148, P4 ;  /* 0x0000000109197824 */ /* 0x000fca00020e0694 */
[----:B------:R-:W3:Y:S01]  /*408b0*/  LDC R15, c[0x0][0x228] ;  /* 0x00008a00ff0f7b82 */ /* 0x000ee20000000800 */
[----:B------:R-:W-:Y:S02]  /*408c0*/  PRMT R20, R82, 0x7770, RZ ;  /* 0x0000777052147816 */ /* 0x000fe400000000ff */
[----:B------:R-:W-:Y:S02]  /*408d0*/  IADD3 R28, P3, R23, R149, RZ ;  /* 0x00000095171c7210 */ /* 0x000fe40007f7e0ff */
[----:B----4-:R-:W-:Y:S01]  /*408e0*/  ISETP.LT.AND P4, PT, R241, R41, !P0 ;  /* 0x00000029f100720c */ /* 0x010fe20004781270 */
[----:B------:R4:W-:Y:S02]  /*408f0*/  @P2 STG.E.U8 desc[UR60][R24.64], R20 ;  /* 0x0000001418002986 */ /* 0x0009e4000c10113c */
[----:B------:R-:W4:Y:S01]  /*40900*/  LDC R34, c[0x0][0x228] ;  /* 0x00008a00ff227b82 */ /* 0x000f220000000800 */
[----:B0-----:R-:W-:Y:S01]  /*40910*/  ISETP.LT.AND P0, PT, R239, R43, !P0 ;  /* 0x0000002bef00720c */ /* 0x001fe20004701270 */
[----:B------:R-:W-:Y:S01]  /*40920*/  IMAD.X R29, R9, 0x1, R150, P3 ;  /* 0x00000001091d7824 */ /* 0x000fe200018e0696 */
[----:B------:R-:W-:-:S02]  /*40930*/  IADD3 R26, P5, R23, R116, RZ ;  /* 0x00000074171a7210 */ /* 0x000fc40007fbe0ff */
[----:B------:R-:W-:-:S03]  /*40940*/  IADD3 R30, P2, R23, R154, RZ ;  /* 0x0000009a171e7210 */ /* 0x000fc60007f5e0ff */
[----:B------:R-:W0:Y:S01]  /*40950*/  LDC R35, c[0x0][0x228] ;  /* 0x00008a00ff237b82 */ /* 0x000e220000000800 */
[C---:B------:R-:W-:Y:S01]  /*40960*/  PRMT R19, R82.reuse, 0x7771, RZ ;  /* 0x0000777152137816 */ /* 0x040fe200000000ff */
[----:B------:R-:W-:Y:S01]  /*40970*/  VIADD R36, R247, 0x1e ;  /* 0x0000001ef7247836 */ /* 0x000fe20000000000 */
[----:B------:R-:W-:Y:S01]  /*40980*/  PRMT R21, R82, 0x7772, RZ ;  /* 0x0000777252157816 */ /* 0x000fe200000000ff */
[C---:B------:R-:W-:Y:S02]  /*40990*/  IMAD.X R27, R9.reuse, 0x1, R118, P5 ;  /* 0x00000001091b7824 */ /* 0x040fe400028e0676 */
[----:B------:R-:W-:Y:S01]  /*409a0*/  IMAD.X R31, R9, 0x1, R155, P2 ;  /* 0x00000001091f7824 */ /* 0x000fe200010e069b */
[----:B------:R4:W-:Y:S01]  /*409b0*/  @P1 STG.E.U8 desc[UR60][R28.64], R19 ;  /* 0x000000131c001986 */ /* 0x0009e2000c10113c */
[----:B-1----:R-:W-:Y:S01]  /*409c0*/  IMAD.IADD R9, R23, 0x1, R32 ;  /* 0x0000000117097824 */ /* 0x002fe200078e0220 */
[----:B--2---:R-:W-:Y:S01]  /*409d0*/  ISETP.GE.AND P1, PT, R36, R33, PT ;  /* 0x000000212400720c */ /* 0x004fe20003f26270 */
[----:B------:R-:W1:Y:S01]  /*409e0*/  LDC R32, c[0x0][0x248] ;  /* 0x00009200ff207b82 */ /* 0x000e620000000800 */
[----:B------:R-:W-:Y:S01]  /*409f0*/  PRMT R22, R82, 0x7773, RZ ;  /* 0x0000777352167816 */ /* 0x000fe200000000ff */
[----:B------:R-:W-:Y:S01]  /*40a00*/  @P4 STG.E.U8 desc[UR60][R26.64], R21 ;  /* 0x000000151a004986 */ /* 0x000fe2000c10113c */
[----:B---3--:R-:W-:-:S02]  /*40a10*/  ISETP.LT.AND P4, PT, R245, R38, !P1 ;  /* 0x00000026f500720c */ /* 0x008fc40004f81270 */
[----:B------:R-:W-:-:S03]  /*40a20*/  ISETP.LT.AND P3, PT, R243, R15, !P1 ;  /* 0x0000000ff300720c */ /* 0x000fc60004f61270 */
[----:B------:R-:W2:Y:S01]  /*40a30*/  LDC R33, c[0x0][0x22c] ;  /* 0x00008b00ff217b82 */ /* 0x000ea20000000800 */
[----:B------:R3:W-:Y:S01]  /*40a40*/  @P0 STG.E.U8 desc[UR60][R30.64], R22 ;  /* 0x000000161e000986 */ /* 0x0007e2000c10113c */
[----:B------:R-:W-:Y:S02]  /*40a50*/  SHF.R.S32.HI R15, RZ, 0x1f, R9 ;  /* 0x0000001fff0f7819 */ /* 0x000fe40000011409 */
[----:B----4-:R-:W-:-:S04]  /*40a60*/  IADD3 R24, P0, R9, R67, RZ ;  /* 0x0000004309187210 */ /* 0x010fc80007f1e0ff */
[----:B------:R-:W4:Y:S01]  /*40a70*/  LDC R19, c[0x0][0x228] ;  /* 0x00008a00ff137b82 */ /* 0x000f220000000800 */
[----:B------:R-:W-:Y:S01]  /*40a80*/  PRMT R18, R11, 0x7773, RZ ;  /* 0x000077730b127816 */ /* 0x000fe200000000ff */
[----:B------:R-:W-:Y:S01]  /*40a90*/  IMAD.X R25, R15, 0x1, R148, P0 ;  /* 0x000000010f197824 */ /* 0x000fe200000e0694 */
[C---:B------:R-:W-:Y:S02]  /*40aa0*/  PRMT R16, R11.reuse, 0x7772, RZ ;  /* 0x000077720b107816 */ /* 0x040fe400000000ff */
[C---:B------:R-:W-:Y:S02]  /*40ab0*/  PRMT R17, R11.reuse, 0x7771, RZ ;  /* 0x000077710b117816 */ /* 0x040fe400000000ff */
[----:B------:R-:W-:Y:S01]  /*40ac0*/  PRMT R11, R11, 0x7770, RZ ;  /* 0x000077700b0b7816 */ /* 0x000fe200000000ff */
[----:B------:R-:W4:Y:S01]  /*40ad0*/  LDC R28, c[0x0][0x228] ;  /* 0x00008a00ff1c7b82 */ /* 0x000f220000000800 */
[----:B------:R-:W-:Y:S02]  /*40ae0*/  ISETP.LT.AND P2, PT, R241, R34, !P1 ;  /* 0x00000022f100720c */ /* 0x000fe40004f41270 */
[----:B0-----:R-:W-:Y:S01]  /*40af0*/  ISETP.LT.AND P0, PT, R239, R35, !P1 ;  /* 0x00000023ef00720c */ /* 0x001fe20004f01270 */
[----:B------:R0:W-:Y:S01]  /*40b00*/  @P4 STG.E.U8 desc[UR60][R24.64], R11 ;  /* 0x0000000b18004986 */ /* 0x0001e2000c10113c */
[----:B------:R-:W-:-:S02]  /*40b10*/  IADD3 R20, P5, R9, R149, RZ ;  /* 0x0000009509147210 */ /* 0x000fc40007fbe0ff */
[C---:B---3--:R-:W-:Y:S01]  /*40b20*/  IADD3 R22, P1, R9.reuse, R116, RZ ;  /* 0x0000007409167210 */ /* 0x048fe20007f3e0ff */
[----:B------:R-:W3:Y:S01]  /*40b30*/  LDC R29, c[0x0][0x228] ;  /* 0x00008a00ff1d7b82 */ /* 0x000ee20000000800 */
[----:B------:R-:W-:Y:S01]  /*40b40*/  IADD3 R26, P4, R9, R154, RZ ;  /* 0x0000009a091a7210 */ /* 0x000fe20007f9e0ff */
[----:B------:R-:W-:-:S06]  /*40b50*/  IMAD.X R21, R15, 0x1, R150, P5 ;  /* 0x000000010f157824 */ /* 0x000fcc00028e0696 */
[----:B------:R-:W3:Y:S01]  /*40b60*/  LDC R30, c[0x0][0x228] ;  /* 0x00008a00ff1e7b82 */ /* 0x000ee20000000800 */
[----:B------:R-:W-:Y:S02]  /*40b70*/  IMAD.X R23, R15, 0x1, R118, P1 ;  /* 0x000000010f177824 */ /* 0x000fe400008e0676 */
[----:B------:R-:W-:-:S05]  /*40b80*/  VIADD R34, R247, 0x1f ;  /* 0x0000001ff7227836 */ /* 0x000fca0000000000 */
[----:B0-----:R-:W0:Y:S01]  /*40b90*/  LDC R24, c[0x0][0x248] ;  /* 0x00009200ff187b82 */ /* 0x001e220000000800 */
[----:B------:R-:W-:Y:S02]  /*40ba0*/  IMAD.X R27, R15, 0x1, R155, P4 ;  /* 0x000000010f1b7824 */ /* 0x000fe400020e069b */
[----:B-1----:R-:W-:Y:S01]  /*40bb0*/  IMAD.IADD R9, R9, 0x1, R32 ;  /* 0x0000000109097824 */ /* 0x002fe200078e0220 */
[----:B------:R1:W-:Y:S01]  /*40bc0*/  @P3 STG.E.U8 desc[UR60][R20.64], R17 ;  /* 0x0000001114003986 */ /* 0x0003e2000c10113c */
[----:B--2---:R-:W-:-:S03]  /*40bd0*/  ISETP.GE.AND P1, PT, R34, R33, PT ;  /* 0x000000212200720c */ /* 0x004fc60003f26270 */
[----:B------:R-:W-:Y:S01]  /*40be0*/  @P2 STG.E.U8 desc[UR60][R22.64], R16 ;  /* 0x0000001016002986 */ /* 0x000fe2000c10113c */
[----:B------:R-:W2:Y:S01]  /*40bf0*/  LDC R15, c[0x0][0x22c] ;  /* 0x00008b00ff0f7b82 */ /* 0x000ea20000000800 */
[----:B------:R-:W-:Y:S02]  /*40c00*/  SHF.R.S32.HI R11, RZ, 0x1f, R9 ;  /* 0x0000001fff0b7819 */ /* 0x000fe40000011409 */
[----:B------:R3:W-:Y:S01]  /*40c10*/  @P0 STG.E.U8 desc[UR60][R26.64], R18 ;  /* 0x000000121a000986 */ /* 0x0007e2000c10113c */
[----:B----4-:R-:W-:Y:S02]  /*40c20*/  ISETP.LT.AND P5, PT, R245, R19, !P1 ;  /* 0x00000013f500720c */ /* 0x010fe40004fa1270 */
[----:B-1----:R-:W-:Y:S02]  /*40c30*/  IADD3 R20, P0, R9, R67, RZ ;  /* 0x0000004309147210 */ /* 0x002fe40007f1e0ff */
[----:B------:R-:W1:Y:S03]  /*40c40*/  LDC R25, c[0x0][0x228] ;  /* 0x00008a00ff197b82 */ /* 0x000e660000000800 */
[----:B------:R-:W-:Y:S01]  /*40c50*/  IMAD.X R21, R11, 0x1, R148, P0 ;  /* 0x000000010b157824 */ /* 0x000fe200000e0694 */
[----:B---3--:R-:W-:-:S04]  /*40c60*/  IADD3 R18, P0, R9, R116, RZ ;  /* 0x0000007409127210 */ /* 0x008fc80007f1e0ff */
[----:B------:R-:W3:Y:S01]  /*40c70*/  LDC R26, c[0x0][0x228] ;  /* 0x00008a00ff1a7b82 */ /* 0x000ee20000000800 */
[----:B------:R-:W-:Y:S02]  /*40c80*/  ISETP.LT.AND P3, PT, R243, R28, !P1 ;  /* 0x0000001cf300720c */ /* 0x000fe40004f61270 */
[----:B------:R-:W-:Y:S01]  /*40c90*/  ISETP.LT.AND P2, PT, R241, R29, !P1 ;  /* 0x0000001df100720c */ /* 0x000fe20004f41270 */
[----:B------:R-:W-:Y:S01]  /*40ca0*/  IMAD.X R19, R11, 0x1, R118, P0 ;  /* 0x000000010b137824 */ /* 0x000fe200000e0676 */
[----:B------:R-:W-:Y:S02]  /*40cb0*/  ISETP.LT.AND P0, PT, R239, R30, !P1 ;  /* 0x0000001eef00720c */ /* 0x000fe40004f01270 */
[C---:B------:R-:W-:Y:S01]  /*40cc0*/  IADD3 R16, P4, R9.reuse, R149, RZ ;  /* 0x0000009509107210 */ /* 0x040fe20007f9e0ff */
[----:B------:R-:W4:Y:S01]  /*40cd0*/  LDC R27, c[0x0][0x228] ;  /* 0x00008a00ff1b7b82 */ /* 0x000f220000000800 */
[C---:B------:R-:W-:Y:S01]  /*40ce0*/  IADD3 R22, P1, R9.reuse, R154, RZ ;  /* 0x0000009a09167210 */ /* 0x040fe20007f3e0ff */
[----:B0-----:R-:W-:Y:S01]  /*40cf0*/  IMAD.IADD R9, R9, 0x1, R24 ;  /* 0x0000000109097824 */ /* 0x001fe200078e0218 */
[----:B------:R0:W-:Y:S01]  /*40d00*/  @P5 STG.E.U8 desc[UR60][R20.64], R14 ;  /* 0x0000000e14005986 */ /* 0x0001e2000c10113c */
[----:B------:R-:W-:-:S04]  /*40d10*/  VIADD R28, R247, 0x20 ;  /* 0x00000020f71c7836 */ /* 0x000fc80000000000 */
[----:B------:R-:W4:Y:S01]  /*40d20*/  LDC R24, c[0x0][0x22c] ;  /* 0x00008b00ff187b82 */ /* 0x000f220000000800 */
[----:B------:R-:W-:-:S07]  /*40d30*/  IMAD.X R17, R11, 0x1, R150, P4 ;  /* 0x000000010b117824 */ /* 0x000fce00020e0696 */
[----:B0-----:R-:W0:Y:S01]  /*40d40*/  LDC R20, c[0x0][0x248] ;  /* 0x00009200ff147b82 */ /* 0x001e220000000800 */
[----:B------:R-:W-:Y:S01]  /*40d50*/  IMAD.X R23, R11, 0x1, R155, P1 ;  /* 0x000000010b177824 */ /* 0x000fe200008e069b */
[----:B--2---:R-:W-:-:S06]  /*40d60*/  ISETP.GE.AND P1, PT, R28, R15, PT ;  /* 0x0000000f1c00720c */ /* 0x004fcc0003f26270 */
[----:B------:R-:W2:Y:S01]  /*40d70*/  LDC R21, c[0x0][0x228] ;  /* 0x00008a00ff157b82 */ /* 0x000ea20000000800 */
[----:B------:R-:W-:Y:S01]  /*40d80*/  @P3 STG.E.U8 desc[UR60][R16.64], R10 ;  /* 0x0000000a10003986 */ /* 0x000fe2000c10113c */
[----:B-1----:R-:W-:-:S03]  /*40d90*/  ISETP.LT.AND P5, PT, R245, R25, !P1 ;  /* 0x00000019f500720c */ /* 0x002fc60004fa1270 */
[----:B------:R1:W-:Y:S03]  /*40da0*/  @P2 STG.E.U8 desc[UR60][R18.64], R5 ;  /* 0x0000000512002986 */ /* 0x0003e6000c10113c */
[----:B------:R-:W2:Y:S01]  /*40db0*/  LDC R28, c[0x0][0x228] ;  /* 0x00008a00ff1c7b82 */ /* 0x000ea20000000800 */
[----:B------:R3:W-:Y:S07]  /*40dc0*/  @P0 STG.E.U8 desc[UR60][R22.64], R12 ;  /* 0x0000000c16000986 */ /* 0x0007ee000c10113c */
[----:B------:R-:W2:Y:S01]  /*40dd0*/  LDC R25, c[0x0][0x228] ;  /* 0x00008a00ff197b82 */ /* 0x000ea20000000800 */
[----:B-1----:R-:W-:Y:S01]  /*40de0*/  SHF.R.S32.HI R19, RZ, 0x1f, R9 ;  /* 0x0000001fff137819 */ /* 0x002fe20000011409 */
[----:B------:R-:W-:Y:S01]  /*40df0*/  VIADD R5, R247, 0x21 ;  /* 0x00000021f7057836 */ /* 0x000fe20000000000 */
[----:B------:R-:W-:-:S05]  /*40e00*/  IADD3 R10, P0, R9, R67, RZ ;  /* 0x00000043090a7210 */ /* 0x000fca0007f1e0ff */
[----:B---3--:R-:W1:Y:S01]  /*40e10*/  LDC R12, c[0x0][0x228] ;  /* 0x00008a00ff0c7b82 */ /* 0x008e620000000800 */
[----:B------:R-:W-:Y:S01]  /*40e20*/  ISETP.LT.AND P6, PT, R243, R26, !P1 ;  /* 0x0000001af300720c */ /* 0x000fe20004fc1270 */
[----:B------:R-:W-:Y:S01]  /*40e30*/  IMAD.X R11, R19, 0x1, R148, P0 ;  /* 0x00000001130b7824 */ /* 0x000fe200000e0694 */
[----:B----4-:R-:W-:Y:S02]  /*40e40*/  ISETP.LT.AND P2, PT, R241, R27, !P1 ;  /* 0x0000001bf100720c */ /* 0x010fe40004f41270 */
[----:B------:R-:W-:Y:S02]  /*40e50*/  IADD3 R14, P3, R9, R149, RZ ;  /* 0x00000095090e7210 */ /* 0x000fe40007f7e0ff */
[----:B------:R-:W-:Y:S01]  /*40e60*/  PRMT R6, R76, 0x7770, RZ ;  /* 0x000077704c067816 */ /* 0x000fe200000000ff */
[----:B------:R-:W3:Y:S01]  /*40e70*/  LDC R22, c[0x0][0x248] ;  /* 0x00009200ff167b82 */ /* 0x000ee20000000800 */
[----:B------:R-:W-:Y:S01]  /*40e80*/  ISETP.GE.AND P0, PT, R5, R24, PT ;  /* 0x000000180500720c */ /* 0x000fe20003f06270 */
[C---:B0-----:R-:W-:Y:S01]  /*40e90*/  IMAD.IADD R5, R9.reuse, 0x1, R20 ;  /* 0x0000000109057824 */ /* 0x041fe200078e0214 */
[----:B------:R-:W-:-:S02]  /*40ea0*/  IADD3 R16, P4, R9, R116, RZ ;  /* 0x0000007409107210 */ /* 0x000fc40007f9e0ff */
[----:B--2---:R-:W-:Y:S01]  /*40eb0*/  ISETP.LT.AND P1, PT, R239, R21, !P1 ;  /* 0x00000015ef00720c */ /* 0x004fe20004f21270 */
[----:B------:R-:W-:Y:S02]  /*40ec0*/  IMAD.X R15, R19, 0x1, R150, P3 ;  /* 0x00000001130f7824 */ /* 0x000fe400018e0696 */
[----:B------:R-:W0:Y:S01]  /*40ed0*/  LDC R20, c[0x0][0x22c] ;  /* 0x00008b00ff147b82 */ /* 0x000e220000000800 */
[C---:B------:R-:W-:Y:S01]  /*40ee0*/  PRMT R3, R76.reuse, 0x7771, RZ ;  /* 0x000077714c037816 */ /* 0x040fe200000000ff */
[----:B------:R2:W-:Y:S01]  /*40ef0*/  @P5 STG.E.U8 desc[UR60][R10.64], R6 ;  /* 0x000000060a005986 */ /* 0x0005e2000c10113c */
[----:B------:R-:W-:Y:S01]  /*40f00*/  IADD3 R18, P3, R9, R154, RZ ;  /* 0x0000009a09127210 */ /* 0x000fe20007f7e0ff */
[----:B------:R-:W-:Y:S01]  /*40f10*/  IMAD.X R17, R19, 0x1, R118, P4 ;  /* 0x0000000113117824 */ /* 0x000fe200020e0676 */
[----:B------:R-:W-:-:S03]  /*40f20*/  PRMT R13, R76, 0x7772, RZ ;  /* 0x000077724c0d7816 */ /* 0x000fc600000000ff */
[----:B------:R-:W4:Y:S01]  /*40f30*/  LDC R21, c[0x0][0x228] ;  /* 0x00008a00ff157b82 */ /* 0x000f220000000800 */
[----:B------:R-:W-:Y:S01]  /*40f40*/  PRMT R8, R76, 0x7773, RZ ;  /* 0x000077734c087816 */ /* 0x000fe200000000ff */
[----:B------:R1:W-:Y:S01]  /*40f50*/  @P6 STG.E.U8 desc[UR60][R14.64], R3 ;  /* 0x000000030e006986 */ /* 0x0003e2000c10113c */
[----:B------:R-:W-:-:S05]  /*40f60*/  IMAD.X R19, R19, 0x1, R155, P3 ;  /* 0x0000000113137824 */ /* 0x000fca00018e069b */
[----:B--2---:R-:W2:Y:S01]  /*40f70*/  LDC R6, c[0x0][0x228] ;  /* 0x00008a00ff067b82 */ /* 0x004ea20000000800 */
[----:B------:R3:W-:Y:S01]  /*40f80*/  @P2 STG.E.U8 desc[UR60][R16.64], R13 ;  /* 0x0000000d10002986 */ /* 0x0007e2000c10113c */
[----:B------:R-:W-:Y:S02]  /*40f90*/  ISETP.LT.AND P2, PT, R245, R28, !P0 ;  /* 0x0000001cf500720c */ /* 0x000fe40004741270 */
[----:B------:R-:W-:Y:S02]  /*40fa0*/  SHF.R.S32.HI R9, RZ, 0x1f, R5 ;  /* 0x0000001fff097819 */ /* 0x000fe40000011405 */
[----:B------:R-:W-:Y:S02]  /*40fb0*/  IADD3 R10, P5, R5, R67, RZ ;  /* 0x00000043050a7210 */ /* 0x000fe40007fbe0ff */
[----:B------:R-:W-:Y:S01]  /*40fc0*/  ISETP.LT.AND P4, PT, R243, R25, !P0 ;  /* 0x00000019f300720c */ /* 0x000fe20004781270 */
[----:B------:R4:W-:Y:S01]  /*40fd0*/  @P1 STG.E.U8 desc[UR60][R18.64], R8 ;  /* 0x0000000812001986 */ /* 0x0009e2000c10113c */
[----:B-1----:R-:W-:Y:S01]  /*40fe0*/  ISETP.LT.AND P3, PT, R241, R12, !P0 ;  /* 0x0000000cf100720c */ /* 0x002fe20004761270 */
[----:B------:R-:W1:Y:S01]  /*40ff0*/  LDC R23, c[0x0][0x228] ;  /* 0x00008a00ff177b82 */ /* 0x000e620000000800 */
[----:B------:R-:W-:Y:S01]  /*41000*/  IADD3 R12, P1, R5, R149, RZ ;  /* 0x00000095050c7210 */ /* 0x000fe20007f3e0ff */
[----:B------:R-:W-:Y:S01]  /*41010*/  IMAD.X R11, R9, 0x1, R148, P5 ;  /* 0x00000001090b7824 */ /* 0x000fe200028e0694 */
[----:B------:R-:W-:-:S05]  /*41020*/  IADD3 R14, P5, R5, R116, RZ ;  /* 0x00000074050e7210 */ /* 0x000fca0007fbe0ff */
[----:B---3--:R-:W3:Y:S01]  /*41030*/  LDC R16, c[0x0][0x228] ;  /* 0x00008a00ff107b82 */ /* 0x008ee20000000800 */
[----:B------:R-:W-:Y:S02]  /*41040*/  IMAD.X R13, R9, 0x1, R150, P1 ;  /* 0x00000001090d7824 */ /* 0x000fe400008e0696 */
[----:B------:R-:W-:-:S05]  /*41050*/  VIADD R3, R247, 0x22 ;  /* 0x00000022f7037836 */ /* 0x000fca0000000000 */
[----:B------:R-:W1:Y:S01]  /*41060*/  LDC R17, c[0x0][0x228] ;  /* 0x00008a00ff117b82 */ /* 0x000e620000000800 */
[----:B------:R-:W-:Y:S01]  /*41070*/  IMAD.X R15, R9, 0x1, R118, P5 ;  /* 0x00000001090f7824 */ /* 0x000fe200028e0676 */
[----:B------:R2:W-:Y:S01]  /*41080*/  @P2 STG.E.U8 desc[UR60][R10.64], R88 ;  /* 0x000000580a002986 */ /* 0x0005e2000c10113c */
[----:B0-----:R-:W-:Y:S01]  /*41090*/  ISETP.GE.AND P1, PT, R3, R20, PT ;  /* 0x000000140300720c */ /* 0x001fe20003f26270 */
[----:B------:R-:W-:Y:S01]  /*410a0*/  IMAD.IADD R3, R5, 0x1, R22 ;  /* 0x0000000105037824 */ /* 0x000fe200078e0216 */
[----:B----4-:R-:W-:Y:S01]  /*410b0*/  ISETP.LT.AND P0, PT, R239, R21, !P0 ;  /* 0x00000015ef00720c */ /* 0x010fe20004701270 */
[----:B------:R0:W-:Y:S01]  /*410c0*/  @P4 STG.E.U8 desc[UR60][R12.64], R85 ;  /* 0x000000550c004986 */ /* 0x0001e2000c10113c */
[----:B------:R-:W-:Y:S01]  /*410d0*/  IADD3 R8, P4, R5, R154, RZ ;  /* 0x0000009a05087210 */ /* 0x000fe20007f9e0ff */
[----:B------:R-:W4:Y:S02]  /*410e0*/  LDC R18, c[0x0][0x22c] ;  /* 0x00008b00ff127b82 */ /* 0x000f240000000800 */
[----:B------:R0:W-:Y:S01]  /*410f0*/  @P3 STG.E.U8 desc[UR60][R14.64], R84 ;  /* 0x000000540e003986 */ /* 0x0001e2000c10113c */
[----:B--2---:R-:W-:Y:S01]  /*41100*/  ISETP.LT.AND P3, PT, R245, R6, !P1 ;  /* 0x00000006f500720c */ /* 0x004fe20004f61270 */
[----:B------:R-:W-:Y:S01]  /*41110*/  IMAD.X R9, R9, 0x1, R155, P4 ;  /* 0x0000000109097824 */ /* 0x000fe200020e069b */
[----:B------:R-:W-:-:S02]  /*41120*/  SHF.R.S32.HI R5, RZ, 0x1f, R3 ;  /* 0x0000001fff057819 */ /* 0x000fc40000011403 */
[----:B------:R-:W-:Y:S01]  /*41130*/  IADD3 R10, P4, R3, R67, RZ ;  /* 0x00000043030a7210 */ /* 0x000fe20007f9e0ff */
[----:B------:R-:W2:Y:S01]  /*41140*/  LDC R6, c[0x0][0x248] ;  /* 0x00009200ff067b82 */ /* 0x000ea20000000800 */
[C---:B------:R-:W-:Y:S02]  /*41150*/  PRMT R4, R77.reuse, 0x7773, RZ ;  /* 0x000077734d047816 */ /* 0x040fe400000000ff */
[----:B------:R-:W-:Y:S01]  /*41160*/  PRMT R2, R77, 0x7772, RZ ;  /* 0x000077724d027816 */ /* 0x000fe200000000ff */
[----:B------:R-:W-:Y:S01]  /*41170*/  IMAD.X R11, R5, 0x1, R148, P4 ;  /* 0x00000001050b7824 */ /* 0x000fe200020e0694 */
[----:B------:R-:W-:-:S03]  /*41180*/  PRMT R0, R77, 0x7771, RZ ;  /* 0x000077714d007816 */ /* 0x000fc600000000ff */
[----:B------:R-:W2:Y:S01]  /*41190*/  LDC R19, c[0x0][0x228] ;  /* 0x00008a00ff137b82 */ /* 0x000ea20000000800 */
[----:B------:R-:W-:Y:S01]  /*411a0*/  PRMT R77, R77, 0x7770, RZ ;  /* 0x000077704d4d7816 */ /* 0x000fe200000000ff */
[----:B------:R0:W-:Y:S01]  /*411b0*/  @P0 STG.E.U8 desc[UR60][R8.64], R83 ;  /* 0x0000005308000986 */ /* 0x0001e2000c10113c */
[----:B---3--:R-:W-:Y:S02]  /*411c0*/  ISETP.LT.AND P2, PT, R243, R16, !P1 ;  /* 0x00000010f300720c */ /* 0x008fe40004f41270 */
[----:B-1----:R-:W-:Y:S01]  /*411d0*/  ISETP.LT.AND P0, PT, R241, R17, !P1 ;  /* 0x00000011f100720c */ /* 0x002fe20004f01270 */
[----:B------:R1:W-:Y:S01]  /*411e0*/  @P3 STG.E.U8 desc[UR60][R10.64], R77 ;  /* 0x0000004d0a003986 */ /* 0x0003e2000c10113c */
[C---:B0-----:R-:W-:Y:S01]  /*411f0*/  IADD3 R12, P4, R3.reuse, R149, RZ ;  /* 0x00000095030c7210 */ /* 0x041fe20007f9e0ff */
[----:B------:R-:W0:Y:S01]  /*41200*/  LDC R20, c[0x0][0x228] ;  /* 0x00008a00ff147b82 */ /* 0x000e220000000800 */
[----:B------:R-:W-:-:S03]  /*41210*/  IADD3 R14, P3, R3, R116, RZ ;  /* 0x00000074030e7210 */ /* 0x000fc60007f7e0ff */
[----:B------:R-:W-:-:S04]  /*41220*/  IMAD.X R13, R5, 0x1, R150, P4 ;  /* 0x00000001050d7824 */ /* 0x000fc800020e0696 */
[----:B------:R-:W3:Y:S01]  /*41230*/  LDC R21, c[0x0][0x228] ;  /* 0x00008a00ff157b82 */ /* 0x000ee20000000800 */
[----:B------:R-:W-:Y:S02]  /*41240*/  IMAD.X R15, R5, 0x1, R118, P3 ;  /* 0x00000001050f7824 */ /* 0x000fe400018e0676 */
[----:B------:R-:W-:Y:S01]  /*41250*/  VIADD R9, R247, 0x23 ;  /* 0x00000023f7097836 */ /* 0x000fe20000000000 */
[----:B------:R-:W-:Y:S01]  /*41260*/  ISETP.LT.AND P1, PT, R239, R23, !P1 ;  /* 0x00000017ef00720c */ /* 0x000fe20004f21270 */
[----:B------:R1:W-:Y:S03]  /*41270*/  @P2 STG.E.U8 desc[UR60][R12.64], R0 ;  /* 0x000000000c002986 */ /* 0x0003e6000c10113c */
[----:B------:R-:W3:Y:S01]  /*41280*/  LDC R22, c[0x0][0x228] ;  /* 0x00008a00ff167b82 */ /* 0x000ee20000000800 */
[----:B------:R0:W-:Y:S01]  /*41290*/  @P0 STG.E.U8 desc[UR60][R14.64], R2 ;  /* 0x000000020e000986 */ /* 0x0001e2000c10113c */
[----:B------:R-:W-:-:S02]  /*412a0*/  IADD3 R16, P4, R3, R154, RZ ;  /* 0x0000009a03107210 */ /* 0x000fc40007f9e0ff */
[----:B----4-:R-:W-:Y:S01]  /*412b0*/  ISETP.GE.AND P0, PT, R9, R18, PT ;  /* 0x000000120900720c */ /* 0x010fe20003f06270 */
[----:B--2---:R-:W-:-:S03]  /*412c0*/  IMAD.IADD R6, R3, 0x1, R6 ;  /* 0x0000000103067824 */ /* 0x004fc600078e0206 */
[----:B------:R-:W2:Y:S01]  /*412d0*/  LDC R18, c[0x0][0x22c] ;  /* 0x00008b00ff127b82 */ /* 0x000ea20000000800 */
[----:B------:R-:W-:Y:S01]  /*412e0*/  IMAD.X R17, R5, 0x1, R155, P4 ;  /* 0x0000000105117824 */ /* 0x000fe200020e069b */
[----:B------:R-:W-:Y:S02]  /*412f0*/  ISETP.LT.AND P2, PT, R245, R19, !P0 ;  /* 0x00000013f500720c */ /* 0x000fe40004741270 */
[----:B-1----:R-:W-:-:S04]  /*41300*/  SHF.R.S32.HI R11, RZ, 0x1f, R6 ;  /* 0x0000001fff0b7819 */ /* 0x002fc80000011406 */
[----:B------:R-:W1:Y:S01]  /*41310*/  LDC R0, c[0x0][0x228] ;  /* 0x00008a00ff007b82 */ /* 0x000e620000000800 */
[----:B------:R-:W-:Y:S01]  /*41320*/  IADD3 R8, P4, R6, R67, RZ ;  /* 0x0000004306087210 */ /* 0x000fe20007f9e0ff */
[----:B------:R4:W-:Y:S01]  /*41330*/  @P1 STG.E.U8 desc[UR60][R16.64], R4 ;  /* 0x0000000410001986 */ /* 0x0009e2000c10113c */
[----:B0-----:R-:W-:-:S05]  /*41340*/  ISETP.LT.AND P1, PT, R243, R20, !P0 ;  /* 0x00000014f300720c */ /* 0x001fca0004721270 */
[----:B------:R-:W0:Y:S01]  /*41350*/  LDC R19, c[0x0][0x248] ;  /* 0x00009200ff137b82 */ /* 0x000e220000000800 */
[----:B------:R-:W-:Y:S01]  /*41360*/  IADD3 R2, P3, R6, R149, RZ ;  /* 0x0000009506027210 */ /* 0x000fe20007f7e0ff */
[----:B------:R-:W-:Y:S01]  /*41370*/  IMAD.X R9, R11, 0x1, R148, P4 ;  /* 0x000000010b097824 */ /* 0x000fe200020e0694 */
[----:B---3--:R-:W-:-:S05]  /*41380*/  ISETP.LT.AND P4, PT, R241, R21, !P0 ;  /* 0x00000015f100720c */ /* 0x008fca0004781270 */
[----:B------:R-:W3:Y:S01]  /*41390*/  LDC R13, c[0x0][0x228] ;  /* 0x00008a00ff0d7b82 */ /* 0x000ee20000000800 */
[----:B----4-:R-:W-:Y:S01]  /*413a0*/  IADD3 R4, P5, R6, R116, RZ ;  /* 0x0000007406047210 */ /* 0x010fe20007fbe0ff */
[----:B------:R-:W-:Y:S01]  /*413b0*/  IMAD.X R3, R11, 0x1, R150, P3 ;  /* 0x000000010b037824 */ /* 0x000fe200018e0696 */
[----:B------:R-:W-:Y:S01]  /*413c0*/  ISETP.LT.AND P0, PT, R239, R22, !P0 ;  /* 0x00000016ef00720c */ /* 0x000fe20004701270 */
[----:B------:R-:W-:-:S04]  /*413d0*/  VIADD R15, R247, 0x24 ;  /* 0x00000024f70f7836 */ /* 0x000fc80000000000 */
[----:B------:R-:W4:Y:S01]  /*413e0*/  LDC R14, c[0x0][0x228] ;  /* 0x00008a00ff0e7b82 */ /* 0x000f220000000800 */
[----:B------:R-:W-:Y:S01]  /*413f0*/  @P2 STG.E.U8 desc[UR60][R8.64], R91 ;  /* 0x0000005b08002986 */ /* 0x000fe2000c10113c */
[----:B------:R-:W-:Y:S01]  /*41400*/  IMAD.X R5, R11, 0x1, R118, P5 ;  /* 0x000000010b057824 */ /* 0x000fe200028e0676 */
[----:B------:R-:W-:-:S05]  /*41410*/  IADD3 R10, P2, R6, R154, RZ ;  /* 0x0000009a060a7210 */ /* 0x000fca0007f5e0ff */
[----:B------:R-:W4:Y:S01]  /*41420*/  LDC R12, c[0x0][0x228] ;  /* 0x00008a00ff0c7b82 */ /* 0x000f220000000800 */
[----:B------:R3:W-:Y:S01]  /*41430*/  @P1 STG.E.U8 desc[UR60][R2.64], R72 ;  /* 0x0000004802001986 */ /* 0x0007e2000c10113c */
[----:B--2---:R-:W-:Y:S01]  /*41440*/  ISETP.GE.AND P1, PT, R15, R18, PT ;  /* 0x000000120f00720c */ /* 0x004fe20003f26270 */
[----:B------:R-:W-:Y:S02]  /*41450*/  IMAD.X R11, R11, 0x1, R155, P2 ;  /* 0x000000010b0b7824 */ /* 0x000fe400010e069b */
[----:B------:R2:W-:Y:S01]  /*41460*/  @P4 STG.E.U8 desc[UR60][R4.64], R86 ;  /* 0x0000005604004986 */ /* 0x0005e2000c10113c */
[----:B-1----:R-:W-:Y:S01]  /*41470*/  ISETP.LT.AND P4, PT, R245, R0, !P1 ;  /* 0x00000000f500720c */ /* 0x002fe20004f81270 */
[----:B0-----:R-:W-:Y:S01]  /*41480*/  IMAD.IADD R6, R6, 0x1, R19 ;  /* 0x0000000106067824 */ /* 0x001fe200078e0213 */
[----:B------:R-:W0:Y:S01]  /*41490*/  LDC R0, c[0x0][0x22c] ;  /* 0x00008b00ff007b82 */ /* 0x000e220000000800 */
[----:B------:R1:W-:Y:S01]  /*414a0*/  @P0 STG.E.U8 desc[UR60][R10.64], R87 ;  /* 0x000000570a000986 */ /* 0x0003e2000c10113c */
[----:B---3--:R-:W-:-:S02]  /*414b0*/  ISETP.LT.AND P2, PT, R241, R13, !P1 ;  /* 0x0000000df100720c */ /* 0x008fc40004f41270 */
[----:B------:R-:W-:-:S04]  /*414c0*/  SHF.R.S32.HI R13, RZ, 0x1f, R6 ;  /* 0x0000001fff0d7819 */ /* 0x000fc80000011406 */
[----:B------:R-:W3:Y:S01]  /*414d0*/  LDC R15, c[0x0][0x248] ;  /* 0x00009200ff0f7b82 */ /* 0x000ee20000000800 */
[----:B------:R-:W-:Y:S02]  /*414e0*/  IADD3 R2, P0, R6, R67, RZ ;  /* 0x0000004306027210 */ /* 0x000fe40007f1e0ff */
[----:B------:R-:W-:-:S03]  /*414f0*/  PRMT R81, R78, 0x7770, RZ ;  /* 0x000077704e517816 */ /* 0x000fc600000000ff */
[----:B------:R-:W-:Y:S01]  /*41500*/  IMAD.X R3, R13, 0x1, R148, P0 ;  /* 0x000000010d037824 */ /* 0x000fe200000e0694 */
[----:B----4-:R-:W-:Y:S01]  /*41510*/  ISETP.LT.AND P0, PT, R239, R14, !P1 ;  /* 0x0000000eef00720c */ /* 0x010fe20004f01270 */
[----:B------:R-:W4:Y:S01]  /*41520*/  LDC R16, c[0x0][0x228] ;  /* 0x00008a00ff107b82 */ /* 0x000f220000000800 */
[----:B------:R-:W-:Y:S02]  /*41530*/  ISETP.LT.AND P3, PT, R243, R12, !P1 ;  /* 0x0000000cf300720c */ /* 0x000fe40004f61270 */
[----:B--2---:R-:W-:-:S05]  /*41540*/  IADD3 R4, P5, R6, R149, RZ ;  /* 0x0000009506047210 */ /* 0x004fca0007fbe0ff */
[----:B------:R-:W2:Y:S01]  /*41550*/  LDC R14, c[0x0][0x228] ;  /* 0x00008a00ff0e7b82 */ /* 0x000ea20000000800 */
[C---:B------:R-:W-:Y:S01]  /*41560*/  IADD3 R8, P1, R6.reuse, R116, RZ ;  /* 0x0000007406087210 */ /* 0x040fe20007f3e0ff */
[----:B------:R3:W-:Y:S01]  /*41570*/  @P4 STG.E.U8 desc[UR60][R2.64], R81 ;  /* 0x0000005102004986 */ /* 0x0007e2000c10113c */
[----:B-1----:R-:W-:Y:S01]  /*41580*/  IADD3 R10, P4, R6, R154, RZ ;  /* 0x0000009a060a7210 */ /* 0x002fe20007f9e0ff */
[----:B------:R-:W-:-:S04]  /*41590*/  VIADD R19, R247, 0x25 ;  /* 0x00000025f7137836 */ /* 0x000fc80000000000 */
[----:B------:R-:W1:Y:S01]  /*415a0*/  LDC R12, c[0x0][0x228] ;  /* 0x00008a00ff0c7b82 */ /* 0x000e620000000800 */
[C---:B------:R-:W-:Y:S01]  /*415b0*/  PRMT R51, R78.reuse, 0x7771, RZ ;  /* 0x000077714e337816 */ /* 0x040fe200000000ff */
[----:B------:R-:W-:Y:S01]  /*415c0*/  IMAD.X R5, R13, 0x1, R150, P5 ;  /* 0x000000010d057824 */ /* 0x000fe200028e0696 */
[----:B------:R-:W-:-:S05]  /*415d0*/  PRMT R46, R78, 0x7772, RZ ;  /* 0x000077724e2e7816 */ /* 0x000fca00000000ff */
[----:B------:R-:W1:Y:S01]  /*415e0*/  LDC R17, c[0x0][0x228] ;  /* 0x00008a00ff117b82 */ /* 0x000e620000000800 */
[C---:B------:R-:W-:Y:S01]  /*415f0*/  IMAD.X R9, R13.reuse, 0x1, R118, P1 ;  /* 0x000000010d097824 */ /* 0x040fe200008e0676 */
[----:B------:R-:W-:Y:S01]  /*41600*/  PRMT R76, R78, 0x7773, RZ ;  /* 0x000077734e4c7816 */ /* 0x000fe200000000ff */
[----:B------:R-:W-:Y:S01]  /*41610*/  IMAD.X R11, R13, 0x1, R155, P4 ;  /* 0x000000010d0b7824 */ /* 0x000fe200020e069b */
[----:B0-----:R-:W-:Y:S01]  /*41620*/  ISETP.GE.AND P1, PT, R19, R0, PT ;  /* 0x000000001300720c */ /* 0x001fe20003f26270 */
[----:B---3--:R-:W-:Y:S01]  /*41630*/  IMAD.IADD R6, R6, 0x1, R15 ;  /* 0x0000000106067824 */ /* 0x008fe200078e020f */
[----:B------:R-:W-:Y:S02]  /*41640*/  @P3 STG.E.U8 desc[UR60][R4.64], R51 ;  /* 0x0000003304003986 */ /* 0x000fe4000c10113c */
[----:B------:R-:W0:Y:S02]  /*41650*/  LDC R0, c[0x0][0x22c] ;  /* 0x00008b00ff007b82 */ /* 0x000e240000000800 */
[----:B------:R3:W-:Y:S01]  /*41660*/  @P2 STG.E.U8 desc[UR60][R8.64], R46 ;  /* 0x0000002e08002986 */ /* 0x0007e2000c10113c */
[----:B------:R-:W-:-:S05]  /*41670*/  SHF.R.S32.HI R13, RZ, 0x1f, R6 ;  /* 0x0000001fff0d7819 */ /* 0x000fca0000011406 */
[----:B------:R-:W0:Y:S01]  /*41680*/  LDC R15, c[0x0][0x248] ;  /* 0x00009200ff0f7b82 */ /* 0x000e220000000800 */
[----:B------:R1:W-:Y:S01]  /*41690*/  @P0 STG.E.U8 desc[UR60][R10.64], R76 ;  /* 0x0000004c0a000986 */ /* 0x0003e2000c10113c */
[----:B------:R-:W-:Y:S02]  /*416a0*/  IADD3 R2, P0, R6, R67, RZ ;  /* 0x0000004306027210 */ /* 0x000fe40007f1e0ff */
[----:B--2---:R-:W-:-:S03]  /*416b0*/  ISETP.LT.AND P2, PT, R241, R14, !P1 ;  /* 0x0000000ef100720c */ /* 0x004fc60004f41270 */
[----:B------:R-:W-:Y:S01]  /*416c0*/  IMAD.X R3, R13, 0x1, R148, P0 ;  /* 0x000000010d037824 */ /* 0x000fe200000e0694 */
[----:B---3--:R-:W-:Y:S01]  /*416d0*/  IADD3 R8, P0, R6, R116, RZ ;  /* 0x0000007406087210 */ /* 0x008fe20007f1e0ff */
[----:B------:R-:W2:Y:S01]  /*416e0*/  LDC R14, c[0x0][0x228] ;  /* 0x00008a00ff0e7b82 */ /* 0x000ea20000000800 */
[----:B----4-:R-:W-:Y:S02]  /*416f0*/  ISETP.LT.AND P3, PT, R243, R16, !P1 ;  /* 0x00000010f300720c */ /* 0x010fe40004f61270 */
[----:B-1----:R-:W-:Y:S01]  /*41700*/  ISETP.LT.AND P5, PT, R245, R12, !P1 ;  /* 0x0000000cf500720c */ /* 0x002fe20004fa1270 */
[----:B------:R-:W-:-:S04]  /*41710*/  IMAD.X R9, R13, 0x1, R118, P0 ;  /* 0x000000010d097824 */ /* 0x000fc800000e0676 */
[----:B------:R-:W1:Y:S01]  /*41720*/  LDC R16, c[0x0][0x228] ;  /* 0x00008a00ff107b82 */ /* 0x000e620000000800 */
[----:B------:R-:W-:Y:S01]  /*41730*/  ISETP.LT.AND P0, PT, R239, R17, !P1 ;  /* 0x00000011ef00720c */ /* 0x000fe20004f01270 */
[----:B------:R-:W-:Y:S01]  /*41740*/  VIADD R17, R247, 0x26 ;  /* 0x00000026f7117836 */ /* 0x000fe20000000000 */
[----:B------:R-:W-:-:S05]  /*41750*/  IADD3 R10, P1, R6, R154, RZ ;  /* 0x0000009a060a7210 */ /* 0x000fca0007f3e0ff */
[----:B------:R-:W3:Y:S01]  /*41760*/  LDC R18, c[0x0][0x228] ;  /* 0x00008a00ff127b82 */ /* 0x000ee20000000800 */
[----:B------:R-:W-:Y:S01]  /*41770*/  IMAD.X R11, R13, 0x1, R155, P1 ;  /* 0x000000010d0b7824 */ /* 0x000fe200008e069b */
[C---:B------:R-:W-:Y:S01]  /*41780*/  IADD3 R4, P4, R6.reuse, R149, RZ ;  /* 0x0000009506047210 */ /* 0x040fe20007f9e0ff */
[----:B0-----:R-:W-:Y:S01]  /*41790*/  IMAD.IADD R6, R6, 0x1, R15 ;  /* 0x0000000106067824 */ /* 0x001fe200078e020f */
[----:B------:R-:W-:-:S04]  /*417a0*/  ISETP.GE.AND P1, PT, R17, R0, PT ;  /* 0x000000001100720c */ /* 0x000fc80003f26270 */
[----:B------:R-:W0:Y:S01]  /*417b0*/  LDC R12, c[0x0][0x22c] ;  /* 0x00008b00ff0c7b82 */ /* 0x000e220000000800 */
[----:B------:R-:W-:-:S07]  /*417c0*/  IMAD.X R5, R13, 0x1, R150, P4 ;  /* 0x000000010d057824 */ /* 0x000fce00020e0696 */
[----:B------:R-:W4:Y:S08]  /*417d0*/  LDC R0, c[0x0][0x228] ;  /* 0x00008a00ff007b82 */ /* 0x000f300000000800 */
[----:B------:R-:W4:Y:S01]  /*417e0*/  LDC R15, c[0x0][0x248] ;  /* 0x00009200ff0f7b82 */ /* 0x000f220000000800 */
[----:B------:R3:W-:Y:S07]  /*417f0*/  @P5 STG.E.U8 desc[UR60][R2.64], R94 ;  /* 0x0000005e02005986 */ /* 0x0007ee000c10113c */
[----:B------:R-:W4:Y:S01]  /*41800*/  LDC R17, c[0x0][0x228] ;  /* 0x00008a00ff117b82 */ /* 0x000f220000000800 */
[----:B------:R3:W-:Y:S01]  /*41810*/  @P3 STG.E.U8 desc[UR60][R4.64], R89 ;  /* 0x0000005904003986 */ /* 0x0007e2000c10113c */
[----:B--2---:R-:W-:-:S02]  /*41820*/  ISETP.LT.AND P5, PT, R245, R14, !P1 ;  /* 0x0000000ef500720c */ /* 0x004fc40004fa1270 */
[----:B-1----:R-:W-:Y:S01]  /*41830*/  ISETP.LT.AND P6, PT, R243, R16, !P1 ;  /* 0x00000010f300720c */ /* 0x002fe20004fc1270 */
[----:B------:R1:W-:Y:S01]  /*41840*/  @P2 STG.E.U8 desc[UR60][R8.64], R73 ;  /* 0x0000004908002986 */ /* 0x0003e2000c10113c */
[----:B---3--:R-:W-:Y:S02]  /*41850*/  ISETP.LT.AND P2, PT, R241, R18, !P1 ;  /* 0x00000012f100720c */ /* 0x008fe40004f41270 */
[----:B------:R-:W2:Y:S01]  /*41860*/  LDC R14, c[0x0][0x228] ;  /* 0x00008a00ff0e7b82 */ /* 0x000ea20000000800 */
[----:B------:R3:W-:Y:S01]  /*41870*/  @P0 STG.E.U8 desc[UR60][R10.64], R90 ;  /* 0x0000005a0a000986 */ /* 0x0007e2000c10113c */
[----:B------:R-:W-:Y:S02]  /*41880*/  SHF.R.S32.HI R13, RZ, 0x1f, R6 ;  /* 0x0000001fff0d7819 */ /* 0x000fe40000011406 */
[C---:B------:R-:W-:Y:S02]  /*41890*/  IADD3 R2, P0, R6.reuse, R67, RZ ;  /* 0x0000004306027210 */ /* 0x040fe40007f1e0ff */
[----:B------:R-:W-:-:S02]  /*418a0*/  IADD3 R4, P3, R6, R149, RZ ;  /* 0x0000009506047210 */ /* 0x000fc40007f7e0ff */
[----:B------:R-:W2:Y:S01]  /*418b0*/  LDC R16, c[0x0][0x228] ;  /* 0x00008a00ff107b82 */ /* 0x000ea20000000800 */
[C---:B-1----:R-:W-:Y:S01]  /*418c0*/  IADD3 R8, P4, R6.reuse, R116, RZ ;  /* 0x0000007406087210 */ /* 0x042fe20007f9e0ff */
[----:B------:R-:W-:Y:S01]  /*418d0*/  IMAD.X R3, R13, 0x1, R148, P0 ;  /* 0x000000010d037824 */ /* 0x000fe200000e0694 */
[C---:B------:R-:W-:Y:S02]  /*418e0*/  PRMT R80, R79.reuse, 0x7773, RZ ;  /* 0x000077734f507816 */ /* 0x040fe400000000ff */
[----:B------:R-:W-:Y:S01]  /*418f0*/  PRMT R82, R79, 0x7772, RZ ;  /* 0x000077724f527816 */ /* 0x000fe200000000ff */
[----:B---3--:R-:W-:Y:S01]  /*41900*/  VIADD R11, R247, 0x27 ;  /* 0x00000027f70b7836 */ /* 0x008fe20000000000 */
[----:B------:R-:W-:Y:S01]  /*41910*/  PRMT R78, R79, 0x7771, RZ ;  /* 0x000077714f4e7816 */ /* 0x000fe200000000ff */
[----:B------:R-:W-:Y:S01]  /*41920*/  IMAD.X R5, R13, 0x1, R150, P3 ;  /* 0x000000010d057824 */ /* 0x000fe200018e0696 */
[----:B------:R-:W-:Y:S01]  /*41930*/  PRMT R79, R79, 0x7770, RZ ;  /* 0x000077704f4f7816 */ /* 0x000fe200000000ff */
[----:B------:R-:W-:Y:S01]  /*41940*/  IMAD.X R9, R13, 0x1, R118, P4 ;  /* 0x000000010d097824 */ /* 0x000fe200020e0676 */
[----:B0-----:R-:W-:Y:S01]  /*41950*/  ISETP.GE.AND P0, PT, R11, R12, PT ;  /* 0x0000000c0b00720c */ /* 0x001fe20003f06270 */
[----:B------:R-:W0:Y:S01]  /*41960*/  LDC R18, c[0x0][0x228] ;  /* 0x00008a00ff127b82 */ /* 0x000e220000000800 */
[----:B----4-:R-:W-:Y:S01]  /*41970*/  ISETP.LT.AND P1, PT, R239, R0, !P1 ;  /* 0x00000000ef00720c */ /* 0x010fe20004f21270 */
[----:B------:R1:W-:Y:S01]  /*41980*/  @P5 STG.E.U8 desc[UR60][R2.64], R79 ;  /* 0x0000004f02005986 */ /* 0x0003e2000c10113c */
[C---:B------:R-:W-:Y:S01]  /*41990*/  IMAD.IADD R0, R6.reuse, 0x1, R15 ;  /* 0x0000000106007824 */ /* 0x040fe200078e020f */
[----:B------:R-:W-:-:S02]  /*419a0*/  IADD3 R10, P3, R6, R154, RZ ;  /* 0x0000009a060a7210 */ /* 0x000fc40007f7e0ff */
[----:B------:R3:W-:Y:S02]  /*419b0*/  @P6 STG.E.U8 desc[UR60][R4.64], R78 ;  /* 0x0000004e04006986 */ /* 0x0007e4000c10113c */
[----:B------:R-:W4:Y:S02]  /*419c0*/  LDC R6, c[0x0][0x22c] ;  /* 0x00008b00ff067b82 */ /* 0x000f240000000800 */
[----:B------:R3:W-:Y:S01]  /*419d0*/  @P2 STG.E.U8 desc[UR60][R8.64], R82 ;  /* 0x0000005208002986 */ /* 0x0007e2000c10113c */
[----:B------:R-:W-:-:S05]  /*419e0*/  ISETP.LT.AND P2, PT, R245, R17, !P0 ;  /* 0x00000011f500720c */ /* 0x000fca0004741270 */
[----:B------:R-:W0:Y:S01]  /*419f0*/  LDC R12, c[0x0][0x228] ;  /* 0x00008a00ff0c7b82 */ /* 0x000e220000000800 */
[----:B------:R-:W-:-:S07]  /*41a00*/  IMAD.X R11, R13, 0x1, R155, P3 ;  /* 0x000000010d0b7824 */ /* 0x000fce00018e069b */
[----:B------:R-:W0:Y:S01]  /*41a10*/  LDC R17, c[0x0][0x248] ;  /* 0x00009200ff117b82 */ /* 0x000e220000000800 */
[----:B------:R-:W-:-:S07]  /*41a20*/  SHF.R.S32.HI R13, RZ, 0x1f, R0 ;  /* 0x0000001fff0d7819 */ /* 0x000fce0000011400 */
[----:B------:R-:W0:Y:S01]  /*41a30*/  LDC R15, c[0x0][0x228] ;  /* 0x00008a00ff0f7b82 */ /* 0x000e220000000800 */
[C---:B-1----:R-:W-:Y:S02]  /*41a40*/  IADD3 R2, P5, R0.reuse, R67, RZ ;  /* 0x0000004300027210 */ /* 0x042fe40007fbe0ff */
[----:B--2---:R-:W-:Y:S01]  /*41a50*/  ISETP.LT.AND P4, PT, R243, R14, !P0 ;  /* 0x0000000ef300720c */ /* 0x004fe20004781270 */
[----:B------:R-:W-:Y:S01]  /*41a60*/  @P1 STG.E.U8 desc[UR60][R10.64], R80 ;  /* 0x000000500a001986 */ /* 0x000fe2000c10113c */
[----:B------:R-:W-:Y:S02]  /*41a70*/  ISETP.LT.AND P3, PT, R241, R16, !P0 ;  /* 0x00000010f100720c */ /* 0x000fe40004761270 */
[C---:B---3--:R-:W-:Y:S01]  /*41a80*/  IADD3 R4, P1, R0.reuse, R149, RZ ;  /* 0x0000009500047210 */ /* 0x048fe20007f3e0ff */
[----:B------:R-:W1:Y:S01]  /*41a90*/  LDC R14, c[0x0][0x228] ;  /* 0x00008a00ff0e7b82 */ /* 0x000e620000000800 */
[----:B------:R-:W-:Y:S01]  /*41aa0*/  IMAD.X R3, R13, 0x1, R148, P5 ;  /* 0x000000010d037824 */ /* 0x000fe200028e0694 */
[----:B------:R-:W-:Y:S01]  /*41ab0*/  IADD3 R8, P5, R0, R116, RZ ;  /* 0x0000007400087210 */ /* 0x000fe20007fbe0ff */
[----:B------:R-:W-:-:S02]  /*41ac0*/  VIADD R19, R247, 0x28 ;  /* 0x00000028f7137836 */ /* 0x000fc40000000000 */
[C---:B------:R-:W-:Y:S01]  /*41ad0*/  IMAD.X R5, R13.reuse, 0x1, R150, P1 ;  /* 0x000000010d057824 */ /* 0x040fe200008e0696 */
[----:B------:R2:W-:Y:S01]  /*41ae0*/  @P2 STG.E.U8 desc[UR60][R2.64], R97 ;  /* 0x0000006102002986 */ /* 0x0005e2000c10113c */
[----:B------:R-:W-:Y:S01]  /*41af0*/  IMAD.X R9, R13, 0x1, R118, P5 ;  /* 0x000000010d097824 */ /* 0x000fe200028e0676 */
[----:B------:R-:W3:Y:S01]  /*41b00*/  LDC R16, c[0x0][0x228] ;  /* 0x00008a00ff107b82 */ /* 0x000ee20000000800 */
[----:B----4-:R-:W-:Y:S01]  /*41b10*/  ISETP.GE.AND P1, PT, R19, R6, PT ;  /* 0x000000061300720c */ /* 0x010fe20003f26270 */
[----:B------:R4:W-:Y:S01]  /*41b20*/  @P4 STG.E.U8 desc[UR60][R4.64], R93 ;  /* 0x0000005d04004986 */ /* 0x0009e2000c10113c */
[----:B0-----:R-:W-:Y:S01]  /*41b30*/  ISETP.LT.AND P0, PT, R239, R12, !P0 ;  /* 0x0000000cef00720c */ /* 0x001fe20004701270 */
[C---:B------:R-:W-:Y:S02]  /*41b40*/  IMAD.IADD R6, R0.reuse, 0x1, R17 ;  /* 0x0000000100067824 */ /* 0x040fe400078e0211 */
[----:B------:R0:W-:Y:S02]  /*41b50*/  @P3 STG.E.U8 desc[UR60][R8.64], R92 ;  /* 0x0000005c08003986 */ /* 0x0001e4000c10113c */
[----:B------:R-:W3:Y:S01]  /*41b60*/  LDC R19, c[0x0][0x228] ;  /* 0x00008a00ff137b82 */ /* 0x000ee20000000800 */
[----:B--2---:R-:W-:-:S02]  /*41b70*/  IADD3 R2, P4, R0, R154, RZ ;  /* 0x0000009a00027210 */ /* 0x004fc40007f9e0ff */
[----:B------:R-:W-:-:S03]  /*41b80*/  ISETP.LT.AND P3, PT, R245, R15, !P1 ;  /* 0x0000000ff500720c */ /* 0x000fc60004f61270 */
[----:B------:R-:W-:Y:S02]  /*41b90*/  IMAD.X R3, R13, 0x1, R155, P4 ;  /* 0x000000010d037824 */ /* 0x000fe400020e069b */
[----:B------:R-:W2:Y:S01]  /*41ba0*/  LDC R0, c[0x0][0x22c] ;  /* 0x00008b00ff007b82 */ /* 0x000ea20000000800 */
[----:B------:R-:W-:Y:S02]  /*41bb0*/  SHF.R.S32.HI R13, RZ, 0x1f, R6 ;  /* 0x0000001fff0d7819 */ /* 0x000fe40000011406 */
[----:B----4-:R-:W-:Y:S02]  /*41bc0*/  IADD3 R4, P4, R6, R67, RZ ;  /* 0x0000004306047210 */ /* 0x010fe40007f9e0ff */
[----:B------:R-:W-:-:S03]  /*41bd0*/  ISETP.LT.AND P2, PT, R243, R18, !P1 ;  /* 0x00000012f300720c */ /* 0x000fc60004f41270 */
[----:B------:R-:W4:Y:S01]  /*41be0*/  LDC R17, c[0x0][0x228] ;  /* 0x00008a00ff117b82 */ /* 0x000f220000000800 */
[----:B------:R-:W-:Y:S01]  /*41bf0*/  IMAD.X R5, R13, 0x1, R148, P4 ;  /* 0x000000010d057824 */ /* 0x000fe200020e0694 */
[----:B------:R3:W-:Y:S01]  /*41c00*/  @P0 STG.E.U8 desc[UR60][R2.64], R74 ;  /* 0x0000004a02000986 */ /* 0x0007e2000c10113c */
[----:B-1----:R-:W-:-:S05]  /*41c10*/  ISETP.LT.AND P0, PT, R241, R14, !P1 ;  /* 0x0000000ef100720c */ /* 0x002fca0004f01270 */
[----:B------:R-:W1:Y:S01]  /*41c20*/  LDC R15, c[0x0][0x248] ;  /* 0x00009200ff0f7b82 */ /* 0x000e620000000800 */
[C---:B0-----:R-:W-:Y:S01]  /*41c30*/  IADD3 R8, P4, R6.reuse, R149, RZ ;  /* 0x0000009506087210 */ /* 0x041fe20007f9e0ff */
[----:B------:R0:W-:Y:S06]  /*41c40*/  @P3 STG.E.U8 desc[UR60][R4.64], R100 ;  /* 0x0000006404003986 */ /* 0x0001ec000c10113c */
[----:B------:R-:W0:Y:S01]  /*41c50*/  LDC R18, c[0x0][0x228] ;  /* 0x00008a00ff127b82 */ /* 0x000e220000000800 */
[C---:B------:R-:W-:Y:S01]  /*41c60*/  IADD3 R10, P3, R6.reuse, R116, RZ ;  /* 0x00000074060a7210 */ /* 0x040fe20007f7e0ff */
[----:B------:R-:W-:Y:S01]  /*41c70*/  IMAD.X R9, R13, 0x1, R150, P4 ;  /* 0x000000010d097824 */ /* 0x000fe200020e0696 */
[----:B---3--:R-:W-:Y:S01]  /*41c80*/  ISETP.LT.AND P1, PT, R239, R16, !P1 ;  /* 0x00000010ef00720c */ /* 0x008fe20004f21270 */
[----:B------:R-:W-:Y:S01]  /*41c90*/  VIADD R3, R247, 0x29 ;  /* 0x00000029f7037836 */ /* 0x000fe20000000000 */
[----:B------:R-:W-:Y:S01]  /*41ca0*/  IADD3 R12, P4, R6, R154, RZ ;  /* 0x0000009a060c7210 */ /* 0x000fe20007f9e0ff */
[----:B------:R-:W-:-:S02]  /*41cb0*/  IMAD.X R11, R13, 0x1, R118, P3 ;  /* 0x000000010d0b7824 */ /* 0x000fc400018e0676 */
[----:B------:R-:W3:Y:S01]  /*41cc0*/  LDC R14, c[0x0][0x228] ;  /* 0x00008a00ff0e7b82 */ /* 0x000ee20000000800 */
[----:B------:R-:W-:Y:S01]  /*41cd0*/  @P2 STG.E.U8 desc[UR60][R8.64], R75 ;  /* 0x0000004b08002986 */ /* 0x000fe2000c10113c */
[----:B------:R-:W-:-:S03]  /*41ce0*/  IMAD.X R13, R13, 0x1, R155, P4 ;  /* 0x000000010d0d7824 */ /* 0x000fc600020e069b */
[----:B------:R-:W-:Y:S03]  /*41cf0*/  @P0 STG.E.U8 desc[UR60][R10.64], R95 ;  /* 0x0000005f0a000986 */ /* 0x000fe6000c10113c */
[----:B------:R-:W3:Y:S01]  /*41d00*/  LDC R16, c[0x0][0x228] ;  /* 0x00008a00ff107b82 */ /* 0x000ee20000000800 */
[----:B--2---:R-:W-:Y:S01]  /*41d10*/  ISETP.GE.AND P0, PT, R3, R0, PT ;  /* 0x000000000300720c */ /* 0x004fe20003f06270 */
[----:B-1----:R-:W-:Y:S01]  /*41d20*/  IMAD.IADD R6, R6, 0x1, R15 ;  /* 0x0000000106067824 */ /* 0x002fe200078e020f */
[----:B------:R1:W-:Y:S02]  /*41d30*/  @P1 STG.E.U8 desc[UR60][R12.64], R96 ;  /* 0x000000600c001986 */ /* 0x0003e4000c10113c */
[----:B----4-:R-:W-:-:S03]  /*41d40*/  ISETP.LT.AND P2, PT, R245, R17, !P0 ;  /* 0x00000011f500720c */ /* 0x010fc60004741270 */
[----:B------:R-:W2:Y:S01]  /*41d50*/  LDC R0, c[0x0][0x22c] ;  /* 0x00008b00ff007b82 */ /* 0x000ea20000000800 */
[----:B0-----:R-:W-:Y:S02]  /*41d60*/  ISETP.LT.AND P1, PT, R243, R18, !P0 ;  /* 0x00000012f300720c */ /* 0x001fe40004721270 */
[----:B------:R-:W-:-:S05]  /*41d70*/  SHF.R.S32.HI R15, RZ, 0x1f, R6 ;  /* 0x0000001fff0f7819 */ /* 0x000fca0000011406 */
[----:B------:R-:W0:Y:S01]  /*41d80*/  LDC R17, c[0x0][0x248] ;  /* 0x00009200ff117b82 */ /* 0x000e220000000800 */
[----:B------:R-:W-:-:S07]  /*41d90*/  IADD3 R2, P4, R6, R67, RZ ;  /* 0x0000004306027210 */ /* 0x000fce0007f9e0ff */
[----:B------:R-:W4:Y:S01]  /*41da0*/  LDC R18, c[0x0][0x228] ;  /* 0x00008a00ff127b82 */ /* 0x000f220000000800 */
[C---:B------:R-:W-:Y:S01]  /*41db0*/  IADD3 R4, P3, R6.reuse, R149, RZ ;  /* 0x0000009506047210 */ /* 0x040fe20007f7e0ff */
[----:B------:R-:W-:Y:S01]  /*41dc0*/  IMAD.X R3, R15, 0x1, R148, P4 ;  /* 0x000000010f037824 */ /* 0x000fe200020e0694 */
[----:B---3--:R-:W-:Y:S01]  /*41dd0*/  ISETP.LT.AND P4, PT, R241, R14, !P0 ;  /* 0x0000000ef100720c */ /* 0x008fe20004781270 */
[----:B-1----:R-:W-:Y:S01]  /*41de0*/  VIADD R13, R247, 0x2a ;  /* 0x0000002af70d7836 */ /* 0x002fe20000000000 */
[----:B------:R-:W-:Y:S01]  /*41df0*/  ISETP.LT.AND P0, PT, R239, R16, !P0 ;  /* 0x00000010ef00720c */ /* 0x000fe20004701270 */
[----:B------:R-:W-:Y:S02]  /*41e00*/  IMAD.X R5, R15, 0x1, R150, P3 ;  /* 0x000000010f057824 */ /* 0x000fe400018e0696 */
[----:B------:R-:W1:Y:S01]  /*41e10*/  LDC R20, c[0x0][0x228] ;  /* 0x00008a00ff147b82 */ /* 0x000e620000000800 */
[C---:B------:R-:W-:Y:S01]  /*41e20*/  IADD3 R8, P5, R6.reuse, R116, RZ ;  /* 0x0000007406087210 */ /* 0x040fe20007fbe0ff */
[----:B------:R3:W-:Y:S01]  /*41e30*/  @P2 STG.E.U8 desc[UR60][R2.64], R113 ;  /* 0x0000007102002986 */ /* 0x0007e2000c10113c */
[----:B------:R-:W-:-:S05]  /*41e40*/  IADD3 R10, P2, R6, R154, RZ ;  /* 0x0000009a060a7210 */ /* 0x000fca0007f5e0ff */
[----:B------:R-:W1:Y:S01]  /*41e50*/  LDC R12, c[0x0][0x228] ;  /* 0x00008a00ff0c7b82 */ /* 0x000e620000000800 */
[----:B------:R1:W-:Y:S01]  /*41e60*/  @P1 STG.E.U8 desc[UR60][R4.64], R108 ;  /* 0x0000006c04001986 */ /* 0x0003e2000c10113c */
[----:B------:R-:W-:Y:S01]  /*41e70*/  IMAD.X R9, R15, 0x1, R118, P5 ;  /* 0x000000010f097824 */ /* 0x000fe200028e0676 */
[----:B--2---:R-:W-:Y:S01]  /*41e80*/  ISETP.GE.AND P1, PT, R13, R0, PT ;  /* 0x000000000d00720c */ /* 0x004fe20003f26270 */
[----:B------:R-:W-:-:S04]  /*41e90*/  IMAD.X R11, R15, 0x1, R155, P2 ;  /* 0x000000010f0b7824 */ /* 0x000fc800010e069b */
[----:B------:R-:W2:Y:S01]  /*41ea0*/  LDC R0, c[0x0][0x22c] ;  /* 0x00008b00ff007b82 */ /* 0x000ea20000000800 */
[----:B0-----:R-:W-:Y:S01]  /*41eb0*/  IMAD.IADD R6, R6, 0x1, R17 ;  /* 0x0000000106067824 */ /* 0x001fe200078e0211 */
[----:B------:R0:W-:Y:S01]  /*41ec0*/  @P4 STG.E.U8 desc[UR60][R8.64], R109 ;  /* 0x0000006d08004986 */ /* 0x0001e2000c10113c */
[----:B----4-:R-:W-:-:S05]  /*41ed0*/  ISETP.LT.AND P4, PT, R245, R18, !P1 ;  /* 0x00000012f500720c */ /* 0x010fca0004f81270 */
[----:B------:R-:W4:Y:S01]  /*41ee0*/  LDC R15, c[0x0][0x248] ;  /* 0x00009200ff0f7b82 */ /* 0x000f220000000800 */
[----:B------:R0:W-:Y:S01]  /*41ef0*/  @P0 STG.E.U8 desc[UR60][R10.64], R110 ;  /* 0x0000006e0a000986 */ /* 0x0001e2000c10113c */
[----:B------:R-:W-:Y:S02]  /*41f00*/  SHF.R.S32.HI R13, RZ, 0x1f, R6 ;  /* 0x0000001fff0d7819 */ /* 0x000fe40000011406 */
[----:B---3--:R-:W-:Y:S02]  /*41f10*/  IADD3 R2, P0, R6, R67, RZ ;  /* 0x0000004306027210 */ /* 0x008fe40007f1e0ff */
[----:B------:R-:W-:Y:S02]  /*41f20*/  ISETP.LT.AND P3, PT, R243, R19, !P1 ;  /* 0x00000013f300720c */ /* 0x000fe40004f61270 */
[----:B------:R-:W3:Y:S01]  /*41f30*/  LDC R14, c[0x0][0x228] ;  /* 0x00008a00ff0e7b82 */ /* 0x000ee20000000800 */
[----:B------:R-:W-:Y:S01]  /*41f40*/  IMAD.X R3, R13, 0x1, R148, P0 ;  /* 0x000000010d037824 */ /* 0x000fe200000e0694 */
[----:B-1----:R-:W-:-:S02]  /*41f50*/  ISETP.LT.AND P2, PT, R241, R20, !P1 ;  /* 0x00000014f100720c */ /* 0x002fc40004f41270 */
[----:B------:R-:W-:-:S04]  /*41f60*/  ISETP.LT.AND P0, PT, R239, R12, !P1 ;  /* 0x0000000cef00720c */ /* 0x000fc80004f01270 */
[----:B------:R-:W1:Y:S01]  /*41f70*/  LDC R16, c[0x0][0x228] ;  /* 0x00008a00ff107b82 */ /* 0x000e620000000800 */
[C---:B------:R-:W-:Y:S01]  /*41f80*/  IADD3 R4, P5, R6.reuse, R149, RZ ;  /* 0x0000009506047210 */ /* 0x040fe20007fbe0ff */
[----:B------:R4:W-:Y:S01]  /*41f90*/  @P4 STG.E.U8 desc[UR60][R2.64], R102 ;  /* 0x0000006602004986 */ /* 0x0009e2000c10113c */
[C---:B0-----:R-:W-:Y:S01]  /*41fa0*/  IADD3 R8, P1, R6.reuse, R116, RZ ;  /* 0x0000007406087210 */ /* 0x041fe20007f3e0ff */
[----:B------:R-:W-:Y:S01]  /*41fb0*/  VIADD R19, R247, 0x2b ;  /* 0x0000002bf7137836 */ /* 0x000fe20000000000 */
[----:B------:R-:W-:-:S03]  /*41fc0*/  IADD3 R10, P4, R6, R154, RZ ;  /* 0x0000009a060a7210 */ /* 0x000fc60007f9e0ff */
[----:B------:R-:W0:Y:S01]  /*41fd0*/  LDC R12, c[0x0][0x228] ;  /* 0x00008a00ff0c7b82 */ /* 0x000e220000000800 */
[C---:B------:R-:W-:Y:S02]  /*41fe0*/  IMAD.X R5, R13.reuse, 0x1, R150, P5 ;  /* 0x000000010d057824 */ /* 0x040fe400028e0696 */
[----:B------:R-:W-:-:S05]  /*41ff0*/  IMAD.X R9, R13, 0x1, R118, P1 ;  /* 0x000000010d097824 */ /* 0x000fca00008e0676 */
[----:B------:R-:W0:Y:S01]  /*42000*/  LDC R17, c[0x0][0x228] ;  /* 0x00008a00ff117b82 */ /* 0x000e220000000800 */
[----:B------:R-:W-:Y:S01]  /*42010*/  IMAD.X R11, R13, 0x1, R155, P4 ;  /* 0x000000010d0b7824 */ /* 0x000fe200020e069b */
[----:B--2---:R-:W-:Y:S01]  /*42020*/  ISETP.GE.AND P1, PT, R19, R0, PT ;  /* 0x000000001300720c */ /* 0x004fe20003f26270 */
[----:B----4-:R-:W-:Y:S01]  /*42030*/  IMAD.IADD R6, R6, 0x1, R15 ;  /* 0x0000000106067824 */ /* 0x010fe200078e020f */
[----:B------:R-:W-:Y:S04]  /*42040*/  @P3 STG.E.U8 desc[UR60][R4.64], R98 ;  /* 0x0000006204003986 */ /* 0x000fe8000c10113c */
[----:B------:R-:W2:Y:S01]  /*42050*/  LDC R0, c[0x0][0x22c] ;  /* 0x00008b00ff007b82 */ /* 0x000ea20000000800 */
[----:B------:R4:W-:Y:S01]  /*42060*/  @P2 STG.E.U8 desc[UR60][R8.64], R64 ;  /* 0x0000004008002986 */ /* 0x0009e2000c10113c */
[----:B------:R-:W-:-:S03]  /*42070*/  SHF.R.S32.HI R13, RZ, 0x1f, R6 ;  /* 0x0000001fff0d7819 */ /* 0x000fc60000011406 */
[----:B------:R0:W-:Y:S03]  /*42080*/  @P0 STG.E.U8 desc[UR60][R10.64], R99 ;  /* 0x000000630a000986 */ /* 0x0001e6000c10113c */
[----:B------:R-:W2:Y:S01]  /*42090*/  LDC R15, c[0x0][0x248] ;  /* 0x00009200ff0f7b82 */ /* 0x000ea20000000800 */
[----:B------:R-:W-:Y:S02]  /*420a0*/  IADD3 R2, P0, R6, R67, RZ ;  /* 0x0000004306027210 */ /* 0x000fe40007f1e0ff */
[----:B---3--:R-:W-:-:S03]  /*420b0*/  ISETP.LT.AND P5, PT, R245, R14, !P1 ;  /* 0x0000000ef500720c */ /* 0x008fc60004fa1270 */
[----:B------:R-:W-:Y:S01]  /*420c0*/  IMAD.X R3, R13, 0x1, R148, P0 ;  /* 0x000000010d037824 */ /* 0x000fe200000e0694 */
[----:B----4-:R-:W-:Y:S01]  /*420d0*/  IADD3 R8, P0, R6, R116, RZ ;  /* 0x0000007406087210 */ /* 0x010fe20007f1e0ff */
[----:B------:R-:W3:Y:S01]  /*420e0*/  LDC R14, c[0x0][0x228] ;  /* 0x00008a00ff0e7b82 */ /* 0x000ee20000000800 */
[----:B-1----:R-:W-:Y:S02]  /*420f0*/  ISETP.LT.AND P3, PT, R243, R16, !P1 ;  /* 0x00000010f300720c */ /* 0x002fe40004f61270 */
[----:B0-----:R-:W-:Y:S01]  /*42100*/  ISETP.LT.AND P2, PT, R241, R12, !P1 ;  /* 0x0000000cf100720c */ /* 0x001fe20004f41270 */
[----:B------:R-:W-:-:S04]  /*42110*/  IMAD.X R9, R13, 0x1, R118, P0 ;  /* 0x000000010d097824 */ /* 0x000fc800000e0676 */
[----:B------:R-:W0:Y:S01]  /*42120*/  LDC R16, c[0x0][0x228] ;  /* 0x00008a00ff107b82 */ /* 0x000e220000000800 */
[----:B------:R-:W-:Y:S01]  /*42130*/  ISETP.LT.AND P0, PT, R239, R17, !P1 ;  /* 0x00000011ef00720c */ /* 0x000fe20004f01270 */
[----:B------:R-:W-:Y:S01]  /*42140*/  VIADD R17, R247, 0x2c ;  /* 0x0000002cf7117836 */ /* 0x000fe20000000000 */
[----:B------:R-:W-:-:S05]  /*42150*/  IADD3 R10, P1, R6, R154, RZ ;  /* 0x0000009a060a7210 */ /* 0x000fca0007f3e0ff */
[----:B------:R-:W1:Y:S01]  /*42160*/  LDC R18, c[0x0][0x228] ;  /* 0x00008a00ff127b82 */ /* 0x000e620000000800 */
[----:B------:R-:W-:Y:S01]  /*42170*/  IMAD.X R11, R13, 0x1, R155, P1 ;  /* 0x000000010d0b7824 */ /* 0x000fe200008e069b */
[C---:B------:R-:W-:Y:S01]  /*42180*/  IADD3 R4, P4, R6.reuse, R149, RZ ;  /* 0x0000009506047210 */ /* 0x040fe20007f9e0ff */
[----:B--2---:R-:W-:Y:S01]  /*42190*/  IMAD.IADD R6, R6, 0x1, R15 ;  /* 0x0000000106067824 */ /* 0x004fe200078e020f */
[----:B------:R-:W-:-:S04]  /*421a0*/  ISETP.GE.AND P1, PT, R17, R0, PT ;  /* 0x000000001100720c */ /* 0x000fc80003f26270 */
[----:B------:R-:W2:Y:S01]  /*421b0*/  LDC R12, c[0x0][0x22c] ;  /* 0x00008b00ff0c7b82 */ /* 0x000ea20000000800 */
[----:B------:R-:W-:-:S07]  /*421c0*/  IMAD.X R5, R13, 0x1, R150, P4 ;  /* 0x000000010d057824 */ /* 0x000fce00020e0696 */
[----:B------:R-:W4:Y:S08]  /*421d0*/  LDC R0, c[0x0][0x228] ;  /* 0x00008a00ff007b82 */ /* 0x000f300000000800 */
[----:B------:R-:W4:Y:S01]  /*421e0*/  LDC R15, c[0x0][0x248] ;  /* 0x00009200ff0f7b82 */ /* 0x000f220000000800 */
[----:B------:R1:W-:Y:S07]  /*421f0*/  @P5 STG.E.U8 desc[UR60][R2.64], R142 ;  /* 0x0000008e02005986 */ /* 0x0003ee000c10113c */
[----:B------:R-:W4:Y:S01]  /*42200*/  LDC R17, c[0x0][0x228] ;  /* 0x00008a00ff117b82 */ /* 0x000f220000000800 */
[----:B------:R1:W-:Y:S01]  /*42210*/  @P3 STG.E.U8 desc[UR60][R4.64], R111 ;  /* 0x0000006f04003986 */ /* 0x0003e2000c10113c */
[----:B---3--:R-:W-:-:S02]  /*42220*/  ISETP.LT.AND P5, PT, R245, R14, !P1 ;  /* 0x0000000ef500720c */ /* 0x008fc40004fa1270 */
[----:B0-----:R-:W-:Y:S01]  /*42230*/  ISETP.LT.AND P6, PT, R243, R16, !P1 ;  /* 0x00000010f300720c */ /* 0x001fe20004fc1270 */
[----:B------:R0:W-:Y:S01]  /*42240*/  @P2 STG.E.U8 desc[UR60][R8.64], R68 ;  /* 0x0000004408002986 */ /* 0x0001e2000c10113c */
[----:B-1----:R-:W-:Y:S02]  /*42250*/  ISETP.LT.AND P2, PT, R241, R18, !P1 ;  /* 0x00000012f100720c */ /* 0x002fe40004f41270 */
[----:B------:R-:W1:Y:S01]  /*42260*/  LDC R14, c[0x0][0x228] ;  /* 0x00008a00ff0e7b82 */ /* 0x000e620000000800 */
[----:B------:R3:W-:Y:S01]  /*42270*/  @P0 STG.E.U8 desc[UR60][R10.64], R112 ;  /* 0x000000700a000986 */ /* 0x0007e2000c10113c */
[----:B------:R-:W-:Y:S02]  /*42280*/  SHF.R.S32.HI R13, RZ, 0x1f, R6 ;  /* 0x0000001fff0d7819 */ /* 0x000fe40000011406 */
[C---:B------:R-:W-:Y:S02]  /*42290*/  IADD3 R2, P0, R6.reuse, R67, RZ ;  /* 0x0000004306027210 */ /* 0x040fe40007f1e0ff */
[----:B------:R-:W-:-:S02]  /*422a0*/  IADD3 R4, P3, R6, R149, RZ ;  /* 0x0000009506047210 */ /* 0x000fc40007f7e0ff */
[----:B------:R-:W1:Y:S01]  /*422b0*/  LDC R16, c[0x0][0x228] ;  /* 0x00008a00ff107b82 */ /* 0x000e620000000800 */
[C---:B0-----:R-:W-:Y:S01]  /*422c0*/  IADD3 R8, P4, R6.reuse, R116, RZ ;  /* 0x0000007406087210 */ /* 0x041fe20007f9e0ff */
[----:B------:R-:W-:Y:S02]  /*422d0*/  IMAD.X R3, R13, 0x1, R148, P0 ;  /* 0x000000010d037824 */ /* 0x000fe400000e0694 */
[----:B---3--:R-:W-:Y:S02]  /*422e0*/  VIADD R11, R247, 0x2d ;  /* 0x0000002df70b7836 */ /* 0x008fe40000000000 */
[C---:B------:R-:W-:Y:S02]  /*422f0*/  IMAD.X R5, R13.reuse, 0x1, R150, P3 ;  /* 0x000000010d057824 */ /* 0x040fe400018e0696 */
[----:B------:R-:W0:Y:S01]  /*42300*/  LDC R18, c[0x0][0x228] ;  /* 0x00008a00ff127b82 */ /* 0x000e220000000800 */
[----:B------:R-:W-:Y:S01]  /*42310*/  IMAD.X R9, R13, 0x1, R118, P4 ;  /* 0x000000010d097824 */ /* 0x000fe200020e0676 */
[----:B--2---:R-:W-:Y:S01]  /*42320*/  ISETP.GE.AND P0, PT, R11, R12, PT ;  /* 0x0000000c0b00720c */ /* 0x004fe20003f06270 */
[----:B------:R2:W-:Y:S01]  /*42330*/  @P5 STG.E.U8 desc[UR60][R2.64], R106 ;  /* 0x0000006a02005986 */ /* 0x0005e2000c10113c */
[----:B----4-:R-:W-:Y:S01]  /*42340*/  ISETP.LT.AND P1, PT, R239, R0, !P1 ;  /* 0x00000000ef00720c */ /* 0x010fe20004f21270 */
[C---:B------:R-:W-:Y:S01]  /*42350*/  IMAD.IADD R0, R6.reuse, 0x1, R15 ;  /* 0x0000000106007824 */ /* 0x040fe200078e020f */
[----:B------:R-:W-:Y:S01]  /*42360*/  IADD3 R10, P3, R6, R154, RZ ;  /* 0x0000009a060a7210 */ /* 0x000fe20007f7e0ff */
[----:B------:R3:W-:Y:S01]  /*42370*/  @P6 STG.E.U8 desc[UR60][R4.64], R65 ;  /* 0x0000004104006986 */ /* 0x0007e2000c10113c */
[----:B------:R-:W4:Y:S03]  /*42380*/  LDC R6, c[0x0][0x22c] ;  /* 0x00008b00ff067b82 */ /* 0x000f260000000800 */
[----:B------:R3:W-:Y:S01]  /*42390*/  @P2 STG.E.U8 desc[UR60][R8.64], R103 ;  /* 0x0000006708002986 */ /* 0x0007e2000c10113c */
[----:B------:R-:W-:-:S04]  /*423a0*/  ISETP.LT.AND P2, PT, R245, R17, !P0 ;  /* 0x00000011f500720c */ /* 0x000fc80004741270 */
[----:B------:R-:W0:Y:S01]  /*423b0*/  LDC R12, c[0x0][0x228] ;  /* 0x00008a00ff0c7b82 */ /* 0x000e220000000800 */
[----:B------:R-:W-:-:S07]  /*423c0*/  IMAD.X R11, R13, 0x1, R155, P3 ;  /* 0x000000010d0b7824 */ /* 0x000fce00018e069b */
[----:B------:R-:W0:Y:S01]  /*423d0*/  LDC R17, c[0x0][0x248] ;  /* 0x00009200ff117b82 */ /* 0x000e220000000800 */
[----:B------:R-:W-:-:S07]  /*423e0*/  SHF.R.S32.HI R13, RZ, 0x1f, R0 ;  /* 0x0000001fff0d7819 */ /* 0x000fce0000011400 */
[----:B------:R-:W0:Y:S01]  /*423f0*/  LDC R15, c[0x0][0x228] ;  /* 0x00008a00ff0f7b82 */ /* 0x000e220000000800 */
[C---:B--2---:R-:W-:Y:S02]  /*42400*/  IADD3 R2, P5, R0.reuse, R67, RZ ;  /* 0x0000004300027210 */ /* 0x044fe40007fbe0ff */
[----:B-1----:R-:W-:Y:S01]  /*42410*/  ISETP.LT.AND P4, PT, R243, R14, !P0 ;  /* 0x0000000ef300720c */ /* 0x002fe20004781270 */
        /* <DEDUP_REMOVED lines=10> */
[----:B----4-:R-:W-:Y:S01]  /*424c0*/  ISETP.GE.AND P1, PT, R19, R6, PT ;  /* 0x000000061300720c */ /* 0x010fe20003f26270 */
[----:B------:R-:W3:Y:S01]  /*424d0*/  LDC R16, c[0x0][0x228] ;  /* 0x00008a00ff107b82 */ /* 0x000ee20000000800 */
[----:B------:R4:W-:Y:S01]  /*424e0*/  @P4 STG.E.U8 desc[UR60][R4.64], R115 ;  /* 0x0000007304004986 */ /* 0x0009e2000c10113c */
[----:B0-----:R-:W-:Y:S01]  /*424f0*/  ISETP.LT.AND P0, PT, R239, R12, !P0 ;  /* 0x0000000cef00720c */ /* 0x001fe20004701270 */
[C---:B------:R-:W-:Y:S02]  /*42500*/  IMAD.IADD R6, R0.reuse, 0x1, R17 ;  /* 0x0000000100067824 */ /* 0x040fe400078e0211 */
[----:B------:R0:W-:Y:S03]  /*42510*/  @P3 STG.E.U8 desc[UR60][R8.64], R114 ;  /* 0x0000007208003986 */ /* 0x0001e6000c10113c */
[----:B------:R-:W3:Y:S01]  /*42520*/  LDC R19, c[0x0][0x228] ;  /* 0x00008a00ff137b82 */ /* 0x000ee20000000800 */
[----:B--2---:R-:W-:-:S02]  /*42530*/  IADD3 R2, P4, R0, R154, RZ ;  /* 0x0000009a00027210 */ /* 0x004fc40007f9e0ff */
[----:B------:R-:W-:-:S03]  /*42540*/  ISETP.LT.AND P3, PT, R245, R15, !P1 ;  /* 0x0000000ff500720c */ /* 0x000fc60004f61270 */
[----:B------:R-:W-:Y:S02]  /*42550*/  IMAD.X R3, R13, 0x1, R155, P4 ;  /* 0x000000010d037824 */ /* 0x000fe400020e069b */
[----:B------:R-:W2:Y:S01]  /*42560*/  LDC R0, c[0x0][0x22c] ;  /* 0x00008b00ff007b82 */ /* 0x000ea20000000800 */
[----:B------:R-:W-:Y:S02]  /*42570*/  SHF.R.S32.HI R13, RZ, 0x1f, R6 ;  /* 0x0000001fff0d7819 */ /* 0x000fe40000011406 */
[----:B----4-:R-:W-:-:S05]  /*42580*/  IADD3 R4, P4, R6, R67, RZ ;  /* 0x0000004306047210 */ /* 0x010fca0007f9e0ff */
[----:B------:R-:W4:Y:S01]  /*42590*/  LDC R17, c[0x0][0x228] ;  /* 0x00008a00ff117b82 */ /* 0x000f220000000800 */
[----:B------:R-:W-:Y:S01]  /*425a0*/  IMAD.X R5, R13, 0x1, R148, P4 ;  /* 0x000000010d057824 */ /* 0x000fe200020e0694 */
[----:B------:R-:W-:Y:S01]  /*425b0*/  ISETP.LT.AND P2, PT, R243, R18, !P1 ;  /* 0x00000012f300720c */ /* 0x000fe20004f41270 */
[----:B------:R3:W-:Y:S01]  /*425c0*/  @P0 STG.E.U8 desc[UR60][R2.64], R69 ;  /* 0x0000004502000986 */ /* 0x0007e2000c10113c */
[----:B-1----:R-:W-:-:S04]  /*425d0*/  ISETP.LT.AND P0, PT, R241, R14, !P1 ;  /* 0x0000000ef100720c */ /* 0x002fc80004f01270 */
[----:B------:R-:W1:Y:S01]  /*425e0*/  LDC R15, c[0x0][0x248] ;  /* 0x00009200ff0f7b82 */ /* 0x000e620000000800 */
[C---:B0-----:R-:W-:Y:S01]  /*425f0*/  IADD3 R8, P4, R6.reuse, R149, RZ ;  /* 0x0000009506087210 */ /* 0x041fe20007f9e0ff */
[----:B------:R0:W-:Y:S01]  /*42600*/  @P3 STG.E.U8 desc[UR60][R4.64], R107 ;  /* 0x0000006b04003986 */ /* 0x0001e2000c10113c */
[----:B------:R-:W-:-:S05]  /*42610*/  IADD3 R10, P3, R6, R116, RZ ;  /* 0x00000074060a7210 */ /* 0x000fca0007f7e0ff */
[----:B------:R-:W0:Y:S01]  /*42620*/  LDC R18, c[0x0][0x228] ;  /* 0x00008a00ff127b82 */ /* 0x000e220000000800 */
[C---:B------:R-:W-:Y:S02]  /*42630*/  IMAD.X R9, R13.reuse, 0x1, R150, P4 ;  /* 0x000000010d097824 */ /* 0x040fe400020e0696 */
[----:B------:R-:W-:Y:S01]  /*42640*/  IMAD.X R11, R13, 0x1, R118, P3 ;  /* 0x000000010d0b7824 */ /* 0x000fe200018e0676 */
[----:B---3--:R-:W-:Y:S01]  /*42650*/  ISETP.LT.AND P1, PT, R239, R16, !P1 ;  /* 0x00000010ef00720c */ /* 0x008fe20004f21270 */
[----:B------:R-:W-:Y:S01]  /*42660*/  VIADD R3, R247, 0x2f ;  /* 0x0000002ff7037836 */ /* 0x000fe20000000000 */
[----:B------:R-:W-:Y:S01]  /*42670*/  @P2 STG.E.U8 desc[UR60][R8.64], R104 ;  /* 0x0000006808002986 */ /* 0x000fe2000c10113c */
[----:B------:R-:W-:Y:S01]  /*42680*/  IADD3 R12, P4, R6, R154, RZ ;  /* 0x0000009a060c7210 */ /* 0x000fe20007f9e0ff */
[----:B------:R-:W3:Y:S02]  /*42690*/  LDC R14, c[0x0][0x228] ;  /* 0x00008a00ff0e7b82 */ /* 0x000ee40000000800 */
[----:B------:R-:W-:Y:S01]  /*426a0*/  @P0 STG.E.U8 desc[UR60][R10.64], R66 ;  /* 0x000000420a000986 */ /* 0x000fe2000c10113c */
[----:B--2---:R-:W-:-:S05]  /*426b0*/  ISETP.GE.AND P0, PT, R3, R0, PT ;  /* 0x000000000300720c */ /* 0x004fca0003f06270 */
[----:B------:R-:W2:Y:S01]  /*426c0*/  LDC R16, c[0x0][0x228] ;  /* 0x00008a00ff107b82 */ /* 0x000ea20000000800 */
[----:B------:R-:W-:Y:S01]  /*426d0*/  IMAD.X R13, R13, 0x1, R155, P4 ;  /* 0x000000010d0d7824 */ /* 0x000fe200020e069b */
[----:B----4-:R-:W-:-:S06]  /*426e0*/  ISETP.LT.AND P2, PT, R245, R17, !P0 ;  /* 0x00000011f500720c */ /* 0x010fcc0004741270 */
[----:B------:R-:W4:Y:S01]  /*426f0*/  LDC R0, c[0x0][0x22c] ;  /* 0x00008b00ff007b82 */ /* 0x000f220000000800 */
[----:B-1----:R-:W-:Y:S01]  /*42700*/  IMAD.IADD R6, R6, 0x1, R15 ;  /* 0x0000000106067824 */ /* 0x002fe200078e020f */
[----:B------:R1:W-:Y:S01]  /*42710*/  @P1 STG.E.U8 desc[UR60][R12.64], R105 ;  /* 0x000000690c001986 */ /* 0x0003e2000c10113c */
[----:B0-----:R-:W-:-:S05]  /*42720*/  ISETP.LT.AND P1, PT, R243, R18, !P0 ;  /* 0x00000012f300720c */ /* 0x001fca0004721270 */
[----:B------:R-:W0:Y:S01]  /*42730*/  LDC R17, c[0x0][0x248] ;  /* 0x00009200ff117b82 */ /* 0x000e220000000800 */
[----:B------:R-:W-:Y:S02]  /*42740*/  SHF.R.S32.HI R15, RZ, 0x1f, R6 ;  /* 0x0000001fff0f7819 */ /* 0x000fe40000011406 */
[----:B------:R-:W-:-:S05]  /*42750*/  IADD3 R2, P4, R6, R67, RZ ;  /* 0x0000004306027210 */ /* 0x000fca0007f9e0ff */
[----:B------:R-:W0:Y:S01]  /*42760*/  LDC R18, c[0x0][0x228] ;  /* 0x00008a00ff127b82 */ /* 0x000e220000000800 */
[----:B------:R-:W-:Y:S01]  /*42770*/  IADD3 R4, P3, R6, R149, RZ ;  /* 0x0000009506047210 */ /* 0x000fe20007f7e0ff */
[----:B------:R-:W-:-:S06]  /*42780*/  IMAD.X R3, R15, 0x1, R148, P4 ;  /* 0x000000010f037824 */ /* 0x000fcc00020e0694 */
[----:B------:R-:W0:Y:S01]  /*42790*/  LDC R20, c[0x0][0x228] ;  /* 0x00008a00ff147b82 */ /* 0x000e220000000800 */
[----:B------:R-:W-:Y:S01]  /*427a0*/  IMAD.X R5, R15, 0x1, R150, P3 ;  /* 0x000000010f057824 */ /* 0x000fe200018e0696 */
[----:B---3--:R-:W-:Y:S01]  /*427b0*/  ISETP.LT.AND P4, PT, R241, R14, !P0 ;  /* 0x0000000ef100720c */ /* 0x008fe20004781270 */
[----:B-1----:R-:W-:Y:S01]  /*427c0*/  VIADD R13, R247, 0x30 ;  /* 0x00000030f70d7836 */ /* 0x002fe20000000000 */
[----:B--2---:R-:W-:-:S04]  /*427d0*/  ISETP.LT.AND P0, PT, R239, R16, !P0 ;  /* 0x00000010ef00720c */ /* 0x004fc80004701270 */
[----:B------:R-:W1:Y:S01]  /*427e0*/  LDC R12, c[0x0][0x228] ;  /* 0x00008a00ff0c7b82 */ /* 0x000e620000000800 */
[----:B------:R2:W-:Y:S01]  /*427f0*/  @P2 STG.E.U8 desc[UR60][R2.64], R147 ;  /* 0x0000009302002986 */ /* 0x0005e2000c10113c */
[C---:B------:R-:W-:Y:S02]  /*42800*/  IADD3 R8, P5, R6.reuse, R116, RZ ;  /* 0x0000007406087210 */ /* 0x040fe40007fbe0ff */
[C---:B------:R-:W-:Y:S01]  /*42810*/  IADD3 R10, P2, R6.reuse, R154, RZ ;  /* 0x0000009a060a7210 */ /* 0x040fe20007f5e0ff */
[----:B------:R3:W-:Y:S01]  /*42820*/  @P1 STG.E.U8 desc[UR60][R4.64], R144 ;  /* 0x0000009004001986 */ /* 0x0007e2000c10113c */
[----:B----4-:R-:W-:Y:S02]  /*42830*/  ISETP.GE.AND P1, PT, R13, R0, PT ;  /* 0x000000000d00720c */ /* 0x010fe40003f26270 */
[----:B------:R-:W4:Y:S01]  /*42840*/  LDC R0, c[0x0][0x22c] ;  /* 0x00008b00ff007b82 */ /* 0x000f220000000800 */
[----:B0-----:R-:W-:Y:S02]  /*42850*/  IMAD.IADD R6, R6, 0x1, R17 ;  /* 0x0000000106067824 */ /* 0x001fe400078e0211 */
[----:B------:R-:W-:-:S02]  /*42860*/  IMAD.X R9, R15, 0x1, R118, P5 ;  /* 0x000000010f097824 */ /* 0x000fc400028e0676 */
[----:B------:R-:W-:-:S03]  /*42870*/  IMAD.X R11, R15, 0x1, R155, P2 ;  /* 0x000000010f0b7824 */ /* 0x000fc600010e069b */
[----:B------:R-:W0:Y:S01]  /*42880*/  LDC R14, c[0x0][0x228] ;  /* 0x00008a00ff0e7b82 */ /* 0x000e220000000800 */
[----:B------:R-:W-:Y:S01]  /*42890*/  SHF.R.S32.HI R13, RZ, 0x1f, R6 ;  /* 0x0000001fff0d7819 */ /* 0x000fe20000011406 */
[----:B------:R3:W-:Y:S01]  /*428a0*/  @P4 STG.E.U8 desc[UR60][R8.64], R143 ;  /* 0x0000008f08004986 */ /* 0x0007e2000c10113c */
[C---:B--2---:R-:W-:Y:S02]  /*428b0*/  IADD3 R2, P3, R6.reuse, R67, RZ ;  /* 0x0000004306027210 */ /* 0x044fe40007f7e0ff */
[----:B------:R-:W-:Y:S01]  /*428c0*/  ISETP.LT.AND P5, PT, R245, R18, !P1 ;  /* 0x00000012f500720c */ /* 0x000fe20004fa1270 */
[----:B------:R2:W-:Y:S02]  /*428d0*/  @P0 STG.E.U8 desc[UR60][R10.64], R145 ;  /* 0x000000910a000986 */ /* 0x0005e4000c10113c */
[----:B------:R-:W0:Y:S01]  /*428e0*/  LDC R21, c[0x0][0x248] ;  /* 0x00009200ff157b82 */ /* 0x000e220000000800 */
[----:B------:R-:W-:Y:S02]  /*428f0*/  ISETP.LT.AND P2, PT, R243, R19, !P1 ;  /* 0x00000013f300720c */ /* 0x000fe40004f41270 */
[----:B------:R-:W-:Y:S01]  /*42900*/  ISETP.LT.AND P0, PT, R241, R20, !P1 ;  /* 0x00000014f100720c */ /* 0x000fe20004f01270 */
[----:B------:R-:W-:Y:S01]  /*42910*/  IMAD.X R3, R13, 0x1, R148, P3 ;  /* 0x000000010d037824 */ /* 0x000fe200018e0694 */
[----:B---3--:R-:W-:-:S02]  /*42920*/  IADD3 R4, P4, R6, R149, RZ ;  /* 0x0000009506047210 */ /* 0x008fc40007f9e0ff */
[----:B------:R-:W-:Y:S01]  /*42930*/  IADD3 R8, P3, R6, R116, RZ ;  /* 0x0000007406087210 */ /* 0x000fe20007f7e0ff */
[----:B------:R-:W3:Y:S01]  /*42940*/  LDC R16, c[0x0][0x228] ;  /* 0x00008a00ff107b82 */ /* 0x000ee20000000800 */
[C---:B------:R-:W-:Y:S01]  /*42950*/  PRMT R19, R60.reuse, 0x7770, RZ ;  /* 0x000077703c137816 */ /* 0x040fe200000000ff */
[C---:B------:R-:W-:Y:S01]  /*42960*/  IMAD.X R5, R13.reuse, 0x1, R150, P4 ;  /* 0x000000010d057824 */ /* 0x040fe200020e0696 */
[----:B------:R-:W-:Y:S01]  /*42970*/  PRMT R17, R60, 0x7771, RZ ;  /* 0x000077713c117816 */ /* 0x000fe200000000ff */
[----:B------:R-:W-:Y:S01]  /*42980*/  IMAD.X R9, R13, 0x1, R118, P3 ;  /* 0x000000010d097824 */ /* 0x000fe200018e0676 */
[----:B-1----:R-:W-:-:S03]  /*42990*/  ISETP.LT.AND P1, PT, R239, R12, !P1 ;  /* 0x0000000cef00720c */ /* 0x002fc60004f21270 */
[----:B------:R-:W1:Y:S01]  /*429a0*/  LDC R18, c[0x0][0x228] ;  /* 0x00008a00ff127b82 */ /* 0x000e620000000800 */
[----:B------:R-:W-:Y:S01]  /*429b0*/  PRMT R15, R60, 0x7772, RZ ;  /* 0x000077723c0f7816 */ /* 0x000fe200000000ff */
[----:B------:R-:W-:Y:S01]  /*429c0*/  VIADD R23, R247, 0x31 ;  /* 0x00000031f7177836 */ /* 0x000fe20000000000 */
[----:B------:R3:W-:Y:S05]  /*429d0*/  @P5 STG.E.U8 desc[UR60][R2.64], R19 ;  /* 0x0000001302005986 */ /* 0x0007ea000c10113c */
[----:B------:R-:W1:Y:S01]  /*429e0*/  LDC R12, c[0x0][0x228] ;  /* 0x00008a00ff0c7b82 */ /* 0x000e620000000800 */
[----:B------:R1:W-:Y:S01]  /*429f0*/  @P2 STG.E.U8 desc[UR60][R4.64], R17 ;  /* 0x0000001104002986 */ /* 0x0003e2000c10113c */
[----:B--2---:R-:W-:-:S03]  /*42a00*/  IADD3 R10, P2, R6, R154, RZ ;  /* 0x0000009a060a7210 */ /* 0x004fc60007f5e0ff */
[----:B------:R2:W-:Y:S01]  /*42a10*/  @P0 STG.E.U8 desc[UR60][R8.64], R15 ;  /* 0x0000000f08000986 */ /* 0x0005e2000c10113c */
[----:B----4-:R-:W-:Y:S02]  /*42a20*/  ISETP.GE.AND P0, PT, R23, R0, PT ;  /* 0x000000001700720c */ /* 0x010fe40003f06270 */
[----:B------:R-:W4:Y:S01]  /*42a30*/  LDC R0, c[0x0][0x22c] ;  /* 0x00008b00ff007b82 */ /* 0x000f220000000800 */
[----:B------:R-:W-:Y:S01]  /*42a40*/  IMAD.X R11, R13, 0x1, R155, P2 ;  /* 0x000000010d0b7824 */ /* 0x000fe200010e069b */
[----:B0-----:R-:W-:Y:S01]  /*42a50*/  ISETP.LT.AND P5, PT, R245, R14, !P0 ;  /* 0x0000000ef500720c */ /* 0x001fe200047a1270 */
[----:B------:R-:W-:Y:S01]  /*42a60*/  IMAD.IADD R6, R6, 0x1, R21 ;  /* 0x0000000106067824 */ /* 0x000fe200078e0215 */
[----:B------:R-:W-:-:S04]  /*42a70*/  PRMT R13, R60, 0x7773, RZ ;  /* 0x000077733c0d7816 */ /* 0x000fc800000000ff */
[----:B------:R-:W0:Y:S01]  /*42a80*/  LDC R23, c[0x0][0x248] ;  /* 0x00009200ff177b82 */ /* 0x000e220000000800 */
[----:B------:R4:W-:Y:S07]  /*42a90*/  @P1 STG.E.U8 desc[UR60][R10.64], R13 ;  /* 0x0000000d0a001986 */ /* 0x0009ee000c10113c */
[----:B------:R-:W0:Y:S01]  /*42aa0*/  LDC R14, c[0x0][0x228] ;  /* 0x00008a00ff0e7b82 */ /* 0x000e220000000800 */
[----:B---3--:R-:W-:Y:S02]  /*42ab0*/  ISETP.LT.AND P3, PT, R243, R16, !P0 ;  /* 0x00000010f300720c */ /* 0x008fe40004761270 */
[----:B------:R-:W-:-:S02]  /*42ac0*/  SHF.R.S32.HI R21, RZ, 0x1f, R6 ;  /* 0x0000001fff157819 */ /* 0x000fc40000011406 */
[C---:B------:R-:W-:Y:S02]  /*42ad0*/  IADD3 R2, P1, R6.reuse, R67, RZ ;  /* 0x0000004306027210 */ /* 0x040fe40007f3e0ff */
[----:B-1----:R-:W-:Y:S01]  /*42ae0*/  ISETP.LT.AND P2, PT, R241, R18, !P0 ;  /* 0x00000012f100720c */ /* 0x002fe20004741270 */
[----:B------:R-:W1:Y:S01]  /*42af0*/  LDC R16, c[0x0][0x228] ;  /* 0x00008a00ff107b82 */ /* 0x000e620000000800 */
[----:B------:R-:W-:Y:S01]  /*42b00*/  IADD3 R4, P4, R6, R149, RZ ;  /* 0x0000009506047210 */ /* 0x000fe20007f9e0ff */
[----:B------:R-:W-:Y:S01]  /*42b10*/  IMAD.X R3, R21, 0x1, R148, P1 ;  /* 0x0000000115037824 */ /* 0x000fe200008e0694 */
[----:B------:R-:W-:Y:S01]  /*42b20*/  ISETP.LT.AND P1, PT, R239, R12, !P0 ;  /* 0x0000000cef00720c */ /* 0x000fe20004721270 */
[----:B------:R-:W-:Y:S01]  /*42b30*/  VIADD R25, R247, 0x32 ;  /* 0x00000032f7197836 */ /* 0x000fe20000000000 */
[----:B------:R-:W-:-:S03]  /*42b40*/  PRMT R19, R56, 0x7770, RZ ;  /* 0x0000777038137816 */ /* 0x000fc600000000ff */
[----:B------:R-:W3:Y:S01]  /*42b50*/  LDC R18, c[0x0][0x228] ;  /* 0x00008a00ff127b82 */ /* 0x000ee20000000800 */
[----:B--2---:R-:W-:Y:S01]  /*42b60*/  IADD3 R8, P0, R6, R116, RZ ;  /* 0x0000007406087210 */ /* 0x004fe20007f1e0ff */
[C---:B------:R-:W-:Y:S01]  /*42b70*/  IMAD.X R5, R21.reuse, 0x1, R150, P4 ;  /* 0x0000000115057824 */ /* 0x040fe200020e0696 */
[----:B------:R-:W-:Y:S01]  /*42b80*/  PRMT R17, R56, 0x7771, RZ ;  /* 0x0000777138117816 */ /* 0x000fe200000000ff */
[----:B------:R2:W-:Y:S02]  /*42b90*/  @P5 STG.E.U8 desc[UR60][R2.64], R19 ;  /* 0x0000001302005986 */ /* 0x0005e4000c10113c */
[----:B------:R-:W-:Y:S01]  /*42ba0*/  IMAD.X R9, R21, 0x1, R118, P0 ;  /* 0x0000000115097824 */ /* 0x000fe200000e0676 */
[----:B----4-:R-:W-:Y:S01]  /*42bb0*/  ISETP.GE.AND P0, PT, R25, R0, PT ;  /* 0x000000001900720c */ /* 0x010fe20003f06270 */
[----:B------:R4:W-:Y:S01]  /*42bc0*/  @P3 STG.E.U8 desc[UR60][R4.64], R17 ;  /* 0x0000001104003986 */ /* 0x0009e2000c10113c */
[C---:B------:R-:W-:Y:S01]  /*42bd0*/  IADD3 R10, P3, R6.reuse, R154, RZ ;  /* 0x0000009a060a7210 */ /* 0x040fe20007f7e0ff */
[----:B0-----:R-:W-:Y:S01]  /*42be0*/  IMAD.IADD R6, R6, 0x1, R23 ;  /* 0x0000000106067824 */ /* 0x001fe200078e0217 */
[----:B------:R-:W0:Y:S01]  /*42bf0*/  LDC R12, c[0x0][0x228] ;  /* 0x00008a00ff0c7b82 */ /* 0x000e220000000800 */
[----:B------:R-:W-:-:S02]  /*42c00*/  ISETP.LT.AND P4, PT, R245, R14, !P0 ;  /* 0x0000000ef500720c */ /* 0x000fc40004781270 */
[----:B------:R-:W-:Y:S01]  /*42c10*/  IMAD.X R11, R21, 0x1, R155, P3 ;  /* 0x00000001150b7824 */ /* 0x000fe200018e069b */
[----:B------:R-:W-:Y:S02]  /*42c20*/  PRMT R15, R56, 0x7772, RZ ;  /* 0x00007772380f7816 */ /* 0x000fe400000000ff */
[----:B--2---:R-:W-:Y:S02]  /*42c30*/  SHF.R.S32.HI R19, RZ, 0x1f, R6 ;  /* 0x0000001fff137819 */ /* 0x004fe40000011406 */
[----:B------:R-:W2:Y:S01]  /*42c40*/  LDC R0, c[0x0][0x22c] ;  /* 0x00008b00ff007b82 */ /* 0x000ea20000000800 */
[----:B------:R-:W-:Y:S02]  /*42c50*/  IADD3 R2, P3, R6, R67, RZ ;  /* 0x0000004306027210 */ /* 0x000fe40007f7e0ff */
[----:B------:R-:W-:Y:S01]  /*42c60*/  PRMT R13, R56, 0x7773, RZ ;  /* 0x00007773380d7816 */ /* 0x000fe200000000ff */
[----:B------:R3:W-:Y:S01]  /*42c70*/  @P2 STG.E.U8 desc[UR60][R8.64], R15 ;  /* 0x0000000f08002986 */ /* 0x0007e2000c10113c */
[----:B----4-:R-:W-:Y:S01]  /*42c80*/  PRMT R17, R61, 0x7770, RZ ;  /* 0x000077703d117816 */ /* 0x010fe200000000ff */
[----:B------:R-:W-:-:S02]  /*42c90*/  IMAD.X R3, R19, 0x1, R148, P3 ;  /* 0x0000000113037824 */ /* 0x000fc400018e0694 */
[----:B------:R-:W4:Y:S01]  /*42ca0*/  LDC R21, c[0x0][0x248] ;  /* 0x00009200ff157b82 */ /* 0x000f220000000800 */
[----:B------:R0:W-:Y:S01]  /*42cb0*/  @P1 STG.E.U8 desc[UR60][R10.64], R13 ;  /* 0x0000000d0a001986 */ /* 0x0001e2000c10113c */
[----:B-1----:R-:W-:Y:S02]  /*42cc0*/  ISETP.LT.AND P2, PT, R243, R16, !P0 ;  /* 0x00000010f300720c */ /* 0x002fe40004741270 */
[----:B---3--:R-:W-:Y:S01]  /*42cd0*/  ISETP.LT.AND P1, PT, R241, R18, !P0 ;  /* 0x00000012f100720c */ /* 0x008fe20004721270 */
[----:B------:R1:W-:Y:S03]  /*42ce0*/  @P4 STG.E.U8 desc[UR60][R2.64], R17 ;  /* 0x0000001102004986 */ /* 0x0003e6000c10113c */
[----:B------:R-:W3:Y:S01]  /*42cf0*/  LDC R14, c[0x0][0x228] ;  /* 0x00008a00ff0e7b82 */ /* 0x000ee20000000800 */
[C---:B------:R-:W-:Y:S02]  /*42d00*/  IADD3 R4, P3, R6.reuse, R149, RZ ;  /* 0x0000009506047210 */ /* 0x040fe40007f7e0ff */
[----:B------:R-:W-:-:S05]  /*42d10*/  IADD3 R8, P4, R6, R116, RZ ;  /* 0x0000007406087210 */ /* 0x000fca0007f9e0ff */
[----:B------:R-:W1:Y:S01]  /*42d20*/  LDC R16, c[0x0][0x228] ;  /* 0x00008a00ff107b82 */ /* 0x000e620000000800 */
[----:B------:R-:W-:Y:S01]  /*42d30*/  IMAD.X R5, R19, 0x1, R150, P3 ;  /* 0x0000000113057824 */ /* 0x000fe200018e0696 */
[----:B------:R-:W-:-:S06]  /*42d40*/  PRMT R15, R61, 0x7771, RZ ;  /* 0x000077713d0f7816 */ /* 0x000fcc00000000ff */
[----:B------:R-:W1:Y:S01]  /*42d50*/  LDC R18, c[0x0][0x228] ;  /* 0x00008a00ff127b82 */ /* 0x000e620000000800 */
[----:B------:R-:W-:Y:S01]  /*42d60*/  IMAD.X R9, R19, 0x1, R118, P4 ;  /* 0x0000000113097824 */ /* 0x000fe200020e0676 */
[----:B0-----:R-:W-:Y:S01]  /*42d70*/  PRMT R13, R61, 0x7772, RZ ;  /* 0x000077723d0d7816 */ /* 0x001fe200000000ff */
[----:B------:R-:W-:Y:S01]  /*42d80*/  VIADD R23, R247, 0x33 ;  /* 0x00000033f7177836 */ /* 0x000fe20000000000 */
[----:B------:R-:W-:Y:S01]  /*42d90*/  ISETP.LT.AND P0, PT, R239, R12, !P0 ;  /* 0x0000000cef00720c */ /* 0x000fe20004701270 */
[----:B------:R0:W-:Y:S01]  /*42da0*/  @P2 STG.E.U8 desc[UR60][R4.64], R15 ;  /* 0x0000000f04002986 */ /* 0x0001e2000c10113c */
[----:B------:R-:W-:Y:S02]  /*42db0*/  IADD3 R10, P3, R6, R154, RZ ;  /* 0x0000009a060a7210 */ /* 0x000fe40007f7e0ff */
[----:B------:R-:W0:Y:S01]  /*42dc0*/  LDC R12, c[0x0][0x228] ;  /* 0x00008a00ff0c7b82 */ /* 0x000e220000000800 */
[----:B------:R0:W-:Y:S01]  /*42dd0*/  @P1 STG.E.U8 desc[UR60][R8.64], R13 ;  /* 0x0000000d08001986 */ /* 0x0001e2000c10113c */
[----:B--2---:R-:W-:Y:S01]  /*42de0*/  ISETP.GE.AND P1, PT, R23, R0, PT ;  /* 0x000000001700720c */ /* 0x004fe20003f26270 */
[----:B------:R-:W-:-:S05]  /*42df0*/  IMAD.X R11, R19, 0x1, R155, P3 ;  /* 0x00000001130b7824 */ /* 0x000fca00018e069b */
[----:B------:R-:W2:Y:S01]  /*42e00*/  LDC R0, c[0x0][0x22c] ;  /* 0x00008b00ff007b82 */ /* 0x000ea20000000800 */
[----:B------:R-:W-:Y:S01]  /*42e10*/  PRMT R61, R61, 0x7773, RZ ;  /* 0x000077733d3d7816 */ /* 0x000fe200000000ff */
[----:B----4-:R-:W-:Y:S01]  /*42e20*/  IMAD.IADD R6, R6, 0x1, R21 ;  /* 0x0000000106067824 */ /* 0x010fe200078e0215 */
[----:B---3--:R-:W-:Y:S02]  /*42e30*/  ISETP.LT.AND P4, PT, R245, R14, !P1 ;  /* 0x0000000ef500720c */ /* 0x008fe40004f81270 */
[----:B-1----:R-:W-:Y:S01]  /*42e40*/  ISETP.LT.AND P3, PT, R243, R16, !P1 ;  /* 0x00000010f300720c */ /* 0x002fe20004f61270 */
[----:B------:R1:W-:Y:S02]  /*42e50*/  @P0 STG.E.U8 desc[UR60][R10.64], R61 ;  /* 0x0000003d0a000986 */ /* 0x0003e4000c10113c */
[----:B------:R-:W3:Y:S01]  /*42e60*/  LDC R19, c[0x0][0x248] ;  /* 0x00009200ff137b82 */ /* 0x000ee20000000800 */
[----:B------:R-:W-:Y:S02]  /*42e70*/  ISETP.LT.AND P2, PT, R241, R18, !P1 ;  /* 0x00000012f100720c */ /* 0x000fe40004f41270 */
[----:B------:R-:W-:-:S02]  /*42e80*/  SHF.R.S32.HI R17, RZ, 0x1f, R6 ;  /* 0x0000001fff117819 */ /* 0x000fc40000011406 */
[C---:B------:R-:W-:Y:S02]  /*42e90*/  IADD3 R2, P0, R6.reuse, R67, RZ ;  /* 0x0000004306027210 */ /* 0x040fe40007f1e0ff */
[C---:B0-----:R-:W-:Y:S01]  /*42ea0*/  IADD3 R4, P5, R6.reuse, R149, RZ ;  /* 0x0000009506047210 */ /* 0x041fe20007fbe0ff */
[----:B------:R-:W0:Y:S01]  /*42eb0*/  LDC R14, c[0x0][0x228] ;  /* 0x00008a00ff0e7b82 */ /* 0x000e220000000800 */
[----:B------:R-:W-:Y:S01]  /*42ec0*/  IADD3 R8, P6, R6, R116, RZ ;  /* 0x0000007406087210 */ /* 0x000fe20007fde0ff */
[----:B------:R-:W-:Y:S01]  /*42ed0*/  IMAD.X R3, R17, 0x1, R148, P0 ;  /* 0x0000000111037824 */ /* 0x000fe200000e0694 */
[----:B------:R-:W-:Y:S01]  /*42ee0*/  PRMT R15, R57, 0x7770, RZ ;  /* 0x00007770390f7816 */ /* 0x000fe200000000ff */
[----:B------:R-:W-:Y:S01]  /*42ef0*/  IMAD.X R5, R17, 0x1, R150, P5 ;  /* 0x0000000111057824 */ /* 0x000fe200028e0696 */
[----:B------:R-:W-:Y:S01]  /*42f00*/  PRMT R13, R57, 0x7771, RZ ;  /* 0x00007771390d7816 */ /* 0x000fe200000000ff */
[----:B------:R-:W-:Y:S01]  /*42f10*/  IMAD.X R9, R17, 0x1, R118, P6 ;  /* 0x0000000111097824 */ /* 0x000fe200030e0676 */
[----:B-1----:R-:W-:Y:S01]  /*42f20*/  PRMT R11, R57, 0x7772, RZ ;  /* 0x00007772390b7816 */ /* 0x002fe200000000ff */
[----:B------:R-:W-:Y:S01]  /*42f30*/  VIADD R21, R247, 0x34 ;  /* 0x00000034f7157836 */ /* 0x000fe20000000000 */
[----:B------:R-:W1:Y:S01]  /*42f40*/  LDC R16, c[0x0][0x228] ;  /* 0x00008a00ff107b82 */ /* 0x000e620000000800 */
[----:B------:R4:W-:Y:S01]  /*42f50*/  @P4 STG.E.U8 desc[UR60][R2.64], R15 ;  /* 0x0000000f02004986 */ /* 0x0009e2000c10113c */
[----:B------:R-:W-:-:S03]  /*42f60*/  ISETP.LT.AND P1, PT, R239, R12, !P1 ;  /* 0x0000000cef00720c */ /* 0x000fc60004f21270 */
[----:B------:R-:W-:Y:S03]  /*42f70*/  @P3 STG.E.U8 desc[UR60][R4.64], R13 ;  /* 0x0000000d04003986 */ /* 0x000fe6000c10113c */
[----:B------:R-:W1:Y:S01]  /*42f80*/  LDC R12, c[0x0][0x228] ;  /* 0x00008a00ff0c7b82 */ /* 0x000e620000000800 */
[----:B------:R0:W-:Y:S01]  /*42f90*/  @P2 STG.E.U8 desc[UR60][R8.64], R11 ;  /* 0x0000000b08002986 */ /* 0x0001e2000c10113c */
[----:B--2---:R-:W-:-:S06]  /*42fa0*/  ISETP.GE.AND P2, PT, R21, R0, PT ;  /* 0x000000001500720c */ /* 0x004fcc0003f46270 */
[----:B------:R-:W2:Y:S01]  /*42fb0*/  LDC R0, c[0x0][0x228] ;  /* 0x00008a00ff007b82 */ /* 0x000ea20000000800 */
[C---:B----4-:R-:W-:Y:S01]  /*42fc0*/  IADD3 R2, P5, R6.reuse, R154, RZ ;  /* 0x0000009a06027210 */ /* 0x050fe20007fbe0ff */
[----:B---3--:R-:W-:Y:S01]  /*42fd0*/  IMAD.IADD R10, R6, 0x1, R19 ;  /* 0x00000001060a7824 */ /* 0x008fe200078e0213 */
[----:B0-----:R-:W-:-:S03]  /*42fe0*/  ISETP.LT.AND P4, PT, R245, R14, !P2 ;  /* 0x0000000ef500720c */ /* 0x001fc60005781270 */
[----:B------:R-:W-:Y:S02]  /*42ff0*/  IMAD.X R3, R17, 0x1, R155, P5 ;  /* 0x0000000111037824 */ /* 0x000fe400028e069b */
[----:B------:R-:W0:Y:S01]  /*43000*/  LDC R19, c[0x0][0x248] ;  /* 0x00009200ff137b82 */ /* 0x000e220000000800 */
[----:B------:R-:W-:Y:S02]  /*43010*/  SHF.R.S32.HI R11, RZ, 0x1f, R10 ;  /* 0x0000001fff0b7819 */ /* 0x000fe4000001140a */
[----:B------:R-:W-:Y:S01]  /*43020*/  IADD3 R4, P5, R10, R67, RZ ;  /* 0x000000430a047210 */ /* 0x000fe20007fbe0ff */
[----:B------:R-:W-:Y:S01]  /*43030*/  VIADD R14, R247, 0x35 ;  /* 0x00000035f70e7836 */ /* 0x000fe20000000000 */
[----:B------:R-:W-:-:S03]  /*43040*/  PRMT R57, R57, 0x7773, RZ ;  /* 0x0000777339397816 */ /* 0x000fc600000000ff */
[----:B------:R-:W3:Y:S01]  /*43050*/  LDC R6, c[0x0][0x228] ;  /* 0x00008a00ff067b82 */ /* 0x000ee20000000800 */
[----:B------:R-:W-:Y:S01]  /*43060*/  IMAD.X R5, R11, 0x1, R148, P5 ;  /* 0x000000010b057824 */ /* 0x000fe200028e0694 */
[----:B------:R-:W-:Y:S01]  /*43070*/  PRMT R13, R62, 0x7770, RZ ;  /* 0x000077703e0d7816 */ /* 0x000fe200000000ff */
[----:B------:R4:W-:Y:S01]  /*43080*/  @P1 STG.E.U8 desc[UR60][R2.64], R57 ;  /* 0x0000003902001986 */ /* 0x0009e2000c10113c */
[----:B-1----:R-:W-:Y:S02]  /*43090*/  ISETP.LT.AND P3, PT, R243, R16, !P2 ;  /* 0x00000010f300720c */ /* 0x002fe40005761270 */
[----:B------:R-:W-:Y:S02]  /*430a0*/  ISETP.GE.AND P1, PT, R14, R119, PT ;  /* 0x000000770e00720c */ /* 0x000fe40003f26270 */
[----:B------:R-:W1:Y:S01]  /*430b0*/  LDC R14, c[0x0][0x228] ;  /* 0x00008a00ff0e7b82 */ /* 0x000e620000000800 */
[----:B------:R-:W-:Y:S01]  /*430c0*/  IADD3 R8, P6, R10, R149, RZ ;  /* 0x000000950a087210 */ /* 0x000fe20007fde0ff */
[----:B------:R4:W-:Y:S01]  /*430d0*/  @P4 STG.E.U8 desc[UR60][R4.64], R13 ;  /* 0x0000000d04004986 */ /* 0x0009e2000c10113c */
[----:B--2---:R-:W-:-:S02]  /*430e0*/  ISETP.LT.AND P4, PT, R241, R0, !P2 ;  /* 0x00000000f100720c */ /* 0x004fc40005781270 */
[----:B------:R-:W-:Y:S01]  /*430f0*/  ISETP.LT.AND P2, PT, R239, R12, !P2 ;  /* 0x0000000cef00720c */ /* 0x000fe20005741270 */
[----:B------:R-:W-:Y:S01]  /*43100*/  IMAD.X R9, R11, 0x1, R150, P6 ;  /* 0x000000010b097824 */ /* 0x000fe200030e0696 */
[----:B------:R-:W-:Y:S01]  /*43110*/  PRMT R15, R62, 0x7771, RZ ;  /* 0x000077713e0f7816 */ /* 0x000fe200000000ff */
[----:B------:R-:W2:Y:S01]  /*43120*/  LDC R12, c[0x0][0x228] ;  /* 0x00008a00ff0c7b82 */ /* 0x000ea20000000800 */
[----:B0-----:R-:W-:-:S03]  /*43130*/  IMAD.IADD R0, R10, 0x1, R19 ;  /* 0x000000010a007824 */ /* 0x001fc600078e0213 */
[----:B------:R0:W-:Y:S01]  /*43140*/  @P3 STG.E.U8 desc[UR60][R8.64], R15 ;  /* 0x0000000f08003986 */ /* 0x0001e2000c10113c */
[----:B----4-:R-:W-:-:S03]  /*43150*/  IADD3 R2, P3, R10, R116, RZ ;  /* 0x000000740a027210 */ /* 0x010fc60007f7e0ff */
[----:B------:R-:W4:Y:S01]  /*43160*/  LDC R16, c[0x0][0x228] ;  /* 0x00008a00ff107b82 */ /* 0x000f220000000800 */
[----:B------:R-:W-:Y:S01]  /*43170*/  SHF.R.S32.HI R19, RZ, 0x1f, R0 ;  /* 0x0000001fff137819 */ /* 0x000fe20000011400 */
[----:B------:R-:W-:Y:S01]  /*43180*/  IMAD.X R3, R11, 0x1, R118, P3 ;  /* 0x000000010b037824 */ /* 0x000fe200018e0676 */
[----:B------:R-:W-:Y:S02]  /*43190*/  IADD3 R4, P3, R0, R67, RZ ;  /* 0x0000004300047210 */ /* 0x000fe40007f7e0ff */
[----:B---3--:R-:W-:-:S03]  /*431a0*/  ISETP.LT.AND P5, PT, R245, R6, !P1 ;  /* 0x00000006f500720c */ /* 0x008fc60004fa1270 */
[----:B------:R-:W3:Y:S01]  /*431b0*/  LDC R6, c[0x0][0x228] ;  /* 0x00008a00ff067b82 */ /* 0x000ee20000000800 */
[----:B------:R-:W-:Y:S01]  /*431c0*/  PRMT R13, R62, 0x7772, RZ ;  /* 0x000077723e0d7816 */ /* 0x000fe200000000ff */
[----:B------:R-:W-:Y:S01]  /*431d0*/  IMAD.X R5, R19, 0x1, R148, P3 ;  /* 0x0000000113057824 */ /* 0x000fe200018e0694 */
[----:B------:R-:W-:Y:S02]  /*431e0*/  IADD3 R10, P6, R10, R154, RZ ;  /* 0x0000009a0a0a7210 */ /* 0x000fe40007fde0ff */
[----:B-1----:R-:W-:-:S03]  /*431f0*/  ISETP.LT.AND P3, PT, R243, R14, !P1 ;  /* 0x0000000ef300720c */ /* 0x002fc60004f61270 */
[----:B------:R-:W1:Y:S01]  /*43200*/  LDC R21, c[0x0][0x248] ;  /* 0x00009200ff157b82 */ /* 0x000e620000000800 */
[----:B------:R2:W-:Y:S01]  /*43210*/  @P4 STG.E.U8 desc[UR60][R2.64], R13 ;  /* 0x0000000d02004986 */ /* 0x0005e2000c10113c */
[----:B------:R-:W-:Y:S01]  /*43220*/  IMAD.X R11, R11, 0x1, R155, P6 ;  /* 0x000000010b0b7824 */ /* 0x000fe200030e069b */
[----:B0-----:R-:W-:-:S05]  /*43230*/  PRMT R9, R62, 0x7773, RZ ;  /* 0x000077733e097816 */ /* 0x001fca00000000ff */
[----:B------:R-:W0:Y:S01]  /*43240*/  LDC R14, c[0x0][0x228] ;  /* 0x00008a00ff0e7b82 */ /* 0x000e220000000800 */
[----:B--2---:R-:W-:Y:S02]  /*43250*/  ISETP.LT.AND P4, PT, R241, R12, !P1 ;  /* 0x0000000cf100720c */ /* 0x004fe40004f81270 */
[----:B------:R-:W-:Y:S01]  /*43260*/  PRMT R17, R58, 0x7770, RZ ;  /* 0x000077703a117816 */ /* 0x000fe200000000ff */
[----:B------:R2:W-:Y:S04]  /*43270*/  @P2 STG.E.U8 desc[UR60][R10.64], R9 ;  /* 0x000000090a002986 */ /* 0x0005e8000c10113c */
[----:B------:R-:W0:Y:S01]  /*43280*/  LDC R12, c[0x0][0x228] ;  /* 0x00008a00ff0c7b82 */ /* 0x000e220000000800 */
[----:B------:R0:W-:Y:S01]  /*43290*/  @P5 STG.E.U8 desc[UR60][R4.64], R17 ;  /* 0x0000001104005986 */ /* 0x0001e2000c10113c */
[----:B------:R-:W-:-:S02]  /*432a0*/  IADD3 R2, P6, R0, R149, RZ ;  /* 0x0000009500027210 */ /* 0x000fc40007fde0ff */
[----:B------:R-:W-:Y:S01]  /*432b0*/  IADD3 R8, P5, R0, R116, RZ ;  /* 0x0000007400087210 */ /* 0x000fe20007fbe0ff */
[----:B--2---:R-:W-:Y:S01]  /*432c0*/  VIADD R10, R247, 0x36 ;  /* 0x00000036f70a7836 */ /* 0x004fe20000000000 */
[----:B----4-:R-:W-:Y:S01]  /*432d0*/  ISETP.LT.AND P2, PT, R239, R16, !P1 ;  /* 0x00000010ef00720c */ /* 0x010fe20004f41270 */
[C---:B------:R-:W-:Y:S01]  /*432e0*/  IMAD.X R3, R19.reuse, 0x1, R150, P6 ;  /* 0x0000000113037824 */ /* 0x040fe200030e0696 */
[----:B------:R-:W-:Y:S01]  /*432f0*/  PRMT R15, R58, 0x7771, RZ ;  /* 0x000077713a0f7816 */ /* 0x000fe200000000ff */
[----:B------:R-:W2:Y:S01]  /*43300*/  LDC R20, c[0x0][0x228] ;  /* 0x00008a00ff147b82 */ /* 0x000ea20000000800 */
[----:B------:R-:W-:Y:S01]  /*43310*/  ISETP.GE.AND P1, PT, R10, R117, PT ;  /* 0x000000750a00720c */ /* 0x000fe20003f26270 */
[----:B------:R-:W-:Y:S01]  /*43320*/  IMAD.X R9, R19, 0x1, R118, P5 ;  /* 0x0000000113097824 */ /* 0x000fe200028e0676 */
[----:B------:R-:W-:Y:S02]  /*43330*/  PRMT R13, R58, 0x7772, RZ ;  /* 0x000077723a0d7816 */ /* 0x000fe400000000ff */
[----:B---3--:R-:W-:Y:S01]  /*43340*/  ISETP.LT.AND P5, PT, R245, R6, !P1 ;  /* 0x00000006f500720c */ /* 0x008fe20004fa1270 */
[----:B------:R3:W-:Y:S01]  /*43350*/  @P3 STG.E.U8 desc[UR60][R2.64], R15 ;  /* 0x0000000f02003986 */ /* 0x0007e2000c10113c */
[C---:B------:R-:W-:Y:S01]  /*43360*/  IADD3 R10, P6, R0.reuse, R154, RZ ;  /* 0x0000009a000a7210 */ /* 0x040fe20007fde0ff */
[----:B------:R-:W4:Y:S01]  /*43370*/  LDC R6, c[0x0][0x228] ;  /* 0x00008a00ff067b82 */ /* 0x000f220000000800 */
[----:B-1----:R-:W-:Y:S01]  /*43380*/  IMAD.IADD R0, R0, 0x1, R21 ;  /* 0x0000000100007824 */ /* 0x002fe200078e0215 */
[----:B------:R1:W-:Y:S01]  /*43390*/  @P4 STG.E.U8 desc[UR60][R8.64], R13 ;  /* 0x0000000d08004986 */ /* 0x0003e2000c10113c */
[----:B0-----:R-:W-:Y:S01]  /*433a0*/  ISETP.LT.AND P4, PT, R243, R14, !P1 ;  /* 0x0000000ef300720c */ /* 0x001fe20004f81270 */
[----:B------:R-:W-:Y:S01]  /*433b0*/  IMAD.X R11, R19, 0x1, R155, P6 ;  /* 0x00000001130b7824 */ /* 0x000fe200030e069b */
[----:B------:R-:W-:-:S03]  /*433c0*/  PRMT R5, R58, 0x7773, RZ ;  /* 0x000077733a057816 */ /* 0x000fc600000000ff */
[----:B------:R-:W0:Y:S01]  /*433d0*/  LDC R14, c[0x0][0x228] ;  /* 0x00008a00ff0e7b82 */ /* 0x000e220000000800 */
[----:B------:R-:W-:Y:S02]  /*433e0*/  SHF.R.S32.HI R17, RZ, 0x1f, R0 ;  /* 0x0000001fff117819 */ /* 0x000fe40000011400 */
[C---:B---3--:R-:W-:Y:S02]  /*433f0*/  IADD3 R2, P6, R0.reuse, R67, RZ ;  /* 0x0000004300027210 */ /* 0x048fe40007fde0ff */
[----:B------:R-:W-:Y:S01]  /*43400*/  ISETP.LT.AND P3, PT, R241, R12, !P1 ;  /* 0x0000000cf100720c */ /* 0x000fe20004f61270 */
[----:B------:R3:W-:Y:S02]  /*43410*/  @P2 STG.E.U8 desc[UR60][R10.64], R5 ;  /* 0x000000050a002986 */ /* 0x0007e4000c10113c */
[----:B------:R-:W2:Y:S01]  /*43420*/  LDC R12, c[0x0][0x228] ;  /* 0x00008a00ff0c7b82 */ /* 0x000ea20000000800 */
[C---:B------:R-:W-:Y:S01]  /*43430*/  IADD3 R4, P2, R0.reuse, R149, RZ ;  /* 0x0000009500047210 */ /* 0x040fe20007f5e0ff */
[----:B------:R-:W-:Y:S01]  /*43440*/  IMAD.X R3, R17, 0x1, R148, P6 ;  /* 0x0000000111037824 */ /* 0x000fe200030e0694 */
[----:B-1----:R-:W-:-:S05]  /*43450*/  IADD3 R8, P6, R0, R116, RZ ;  /* 0x0000007400087210 */ /* 0x002fca0007fde0ff */
[----:B------:R-:W1:Y:S01]  /*43460*/  LDC R19, c[0x0][0x248] ;  /* 0x00009200ff137b82 */ /* 0x000e620000000800 */
[C---:B------:R-:W-:Y:S02]  /*43470*/  PRMT R15, R63.reuse, 0x7773, RZ ;  /* 0x000077733f0f7816 */ /* 0x040fe400000000ff */
[C---:B---3--:R-:W-:Y:S02]  /*43480*/  PRMT R11, R63.reuse, 0x7772, RZ ;  /* 0x000077723f0b7816 */ /* 0x048fe400000000ff */
[----:B------:R-:W-:Y:S01]  /*43490*/  PRMT R13, R63, 0x7771, RZ ;  /* 0x000077713f0d7816 */ /* 0x000fe200000000ff */
[----:B------:R-:W-:Y:S01]  /*434a0*/  IMAD.X R5, R17, 0x1, R150, P2 ;  /* 0x0000000111057824 */ /* 0x000fe200010e0696 */
[----:B------:R-:W-:Y:S01]  /*434b0*/  PRMT R63, R63, 0x7770, RZ ;  /* 0x000077703f3f7816 */ /* 0x000fe200000000ff */
[----:B------:R-:W-:Y:S01]  /*434c0*/  IMAD.X R9, R17, 0x1, R118, P6 ;  /* 0x0000000111097824 */ /* 0x000fe200030e0676 */
[----:B------:R-:W3:Y:S01]  /*434d0*/  LDC R10, c[0x0][0x228] ;  /* 0x00008a00ff0a7b82 */ /* 0x000ee20000000800 */
[----:B------:R-:W-:-:S02]  /*434e0*/  VIADD R16, R247, 0x37 ;  /* 0x00000037f7107836 */ /* 0x000fc40000000000 */
[----:B------:R1:W-:Y:S04]  /*434f0*/  @P5 STG.E.U8 desc[UR60][R2.64], R63 ;  /* 0x0000003f02005986 */ /* 0x0003e8000c10113c */
[----:B------:R1:W-:Y:S01]  /*43500*/  @P4 STG.E.U8 desc[UR60][R4.64], R13 ;  /* 0x0000000d04004986 */ /* 0x0003e2000c10113c */
[----:B------:R-:W-:Y:S01]  /*43510*/  ISETP.GE.AND P2, PT, R16, R71, PT ;  /* 0x000000471000720c */ /* 0x000fe20003f46270 */
[----:B------:R-:W3:Y:S02]  /*43520*/  LDC R21, c[0x0][0x248] ;  /* 0x00009200ff157b82 */ /* 0x000ee40000000800 */
[----:B------:R1:W-:Y:S01]  /*43530*/  @P3 STG.E.U8 desc[UR60][R8.64], R11 ;  /* 0x0000000b08003986 */ /* 0x0003e2000c10113c */
[----:B----4-:R-:W-:-:S05]  /*43540*/  ISETP.LT.AND P3, PT, R239, R6, !P1 ;  /* 0x00000006ef00720c */ /* 0x010fca0004f61270 */
[----:B------:R-:W4:Y:S01]  /*43550*/  LDC R6, c[0x0][0x228] ;  /* 0x00008a00ff067b82 */ /* 0x000f220000000800 */
[----:B0-----:R-:W-:Y:S02]  /*43560*/  ISETP.LT.AND P5, PT, R245, R14, !P2 ;  /* 0x0000000ef500720c */ /* 0x001fe400057a1270 */
[----:B--2---:R-:W-:-:S05]  /*43570*/  ISETP.LT.AND P4, PT, R243, R12, !P2 ;  /* 0x0000000cf300720c */ /* 0x004fca0005781270 */
[----:B------:R-:W0:Y:S01]  /*43580*/  LDC R14, c[0x0][0x228] ;  /* 0x00008a00ff0e7b82 */ /* 0x000e220000000800 */
[C---:B-1----:R-:W-:Y:S01]  /*43590*/  IMAD.IADD R12, R0.reuse, 0x1, R19 ;  /* 0x00000001000c7824 */ /* 0x042fe200078e0213 */
[----:B------:R-:W-:Y:S01]  /*435a0*/  IADD3 R2, P6, R0, R154, RZ ;  /* 0x0000009a00027210 */ /* 0x000fe20007fde0ff */
[----:B------:R-:W-:-:S03]  /*435b0*/  VIADD R18, R247, 0x3f ;  /* 0x0000003ff7127836 */ /* 0x000fc60000000000 */
[----:B------:R-:W-:Y:S02]  /*435c0*/  SHF.R.S32.HI R13, RZ, 0x1f, R12 ;  /* 0x0000001fff0d7819 */ /* 0x000fe4000001140c */
[----:B------:R-:W-:Y:S01]  /*435d0*/  IADD3 R4, P1, R12, R67, RZ ;  /* 0x000000430c047210 */ /* 0x000fe20007f3e0ff */
[----:B------:R-:W1:Y:S01]  /*435e0*/  LDC R16, c[0x0][0x228] ;  /* 0x00008a00ff107b82 */ /* 0x000e620000000800 */
[----:B------:R-:W-:Y:S01]  /*435f0*/  IMAD.X R3, R17, 0x1, R155, P6 ;  /* 0x0000000111037824 */ /* 0x000fe200030e069b */
[----:B------:R-:W-:Y:S02]  /*43600*/  ISETP.GE.AND P0, PT, R18, R131, PT ;  /* 0x000000831200720c */ /* 0x000fe40003f06270 */
[----:B------:R-:W-:Y:S01]  /*43610*/  IADD3 R8, P6, R12, R149, RZ ;  /* 0x000000950c087210 */ /* 0x000fe20007fde0ff */
[----:B------:R-:W-:Y:S01]  /*43620*/  VIADD R0, R247, 0x38 ;  /* 0x00000038f7007836 */ /* 0x000fe20000000000 */
[----:B------:R-:W-:Y:S01]  /*43630*/  PRMT R19, R59, 0x7770, RZ ;  /* 0x000077703b137816 */ /* 0x000fe200000000ff */
[C---:B------:R-:W-:Y:S01]  /*43640*/  IMAD.X R5, R13.reuse, 0x1, R148, P1 ;  /* 0x000000010d057824 */ /* 0x040fe200008e0694 */
[----:B------:R-:W2:Y:S01]  /*43650*/  LDC R18, c[0x0][0x228] ;  /* 0x00008a00ff127b82 */ /* 0x000ea20000000800 */
[----:B------:R-:W-:Y:S01]  /*43660*/  IMAD.X R9, R13, 0x1, R150, P6 ;  /* 0x000000010d097824 */ /* 0x000fe200030e0696 */
[----:B------:R-:W-:Y:S01]  /*43670*/  PRMT R17, R59, 0x7771, RZ ;  /* 0x000077713b117816 */ /* 0x000fe200000000ff */
[----:B------:R0:W-:Y:S01]  /*43680*/  @P3 STG.E.U8 desc[UR60][R2.64], R15 ;  /* 0x0000000f02003986 */ /* 0x0001e2000c10113c */
[----:B----4-:R-:W-:-:S02]  /*43690*/  ISETP.LT.AND P3, PT, R241, R6, !P2 ;  /* 0x00000006f100720c */ /* 0x010fc40005761270 */
[----:B------:R-:W-:Y:S01]  /*436a0*/  ISETP.GE.AND P1, PT, R0, R127, PT ;  /* 0x0000007f0000720c */ /* 0x000fe20003f26270 */
[----:B------:R4:W-:Y:S01]  /*436b0*/  @P5 STG.E.U8 desc[UR60][R4.64], R19 ;  /* 0x0000001304005986 */ /* 0x0009e2000c10113c */
[----:B---3--:R-:W-:Y:S01]  /*436c0*/  ISETP.LT.AND P2, PT, R239, R10, !P2 ;  /* 0x0000000aef00720c */ /* 0x008fe20005741270 */
[C---:B------:R-:W-:Y:S01]  /*436d0*/  IMAD.IADD R0, R12.reuse, 0x1, R21 ;  /* 0x000000010c007824 */ /* 0x040fe200078e0215 */
[C---:B------:R-:W-:Y:S01]  /*436e0*/  IADD3 R10, P5, R12.reuse, R116, RZ ;  /* 0x000000740c0a7210 */ /* 0x040fe20007fbe0ff */
[----:B------:R3:W-:Y:S01]  /*436f0*/  @P4 STG.E.U8 desc[UR60][R8.64], R17 ;  /* 0x0000001108004986 */ /* 0x0007e2000c10113c */
[----:B0-----:R-:W-:Y:S01]  /*43700*/  ISETP.LT.AND P4, PT, R245, R14, !P1 ;  /* 0x0000000ef500720c */ /* 0x001fe20004f81270 */
[----:B------:R-:W0:Y:S01]  /*43710*/  LDC R21, c[0x0][0x248] ;  /* 0x00009200ff157b82 */ /* 0x000e220000000800 */
[----:B------:R-:W-:Y:S01]  /*43720*/  IADD3 R12, P6, R12, R154, RZ ;  /* 0x0000009a0c0c7210 */ /* 0x000fe20007fde0ff */
[C---:B------:R-:W-:Y:S01]  /*43730*/  IMAD.X R11, R13.reuse, 0x1, R118, P5 ;  /* 0x000000010d0b7824 */ /* 0x040fe200028e0676 */
[----:B------:R-:W-:Y:S01]  /*43740*/  IADD3 R2, P5, R0, R67, RZ ;  /* 0x0000004300027210 */ /* 0x000fe20007fbe0ff */
[----:B------:R-:W0:Y:S01]  /*43750*/  LDS.128 R4, [R7] ;  /* 0x0000000007047984 */ /* 0x000e220000000c00 */
[----:B----4-:R-:W-:Y:S01]  /*43760*/  SHF.R.S32.HI R19, RZ, 0x1f, R0 ;  /* 0x0000001fff137819 */ /* 0x010fe20000011400 */
[----:B------:R-:W-:Y:S01]  /*43770*/  IMAD.X R13, R13, 0x1, R155, P6 ;  /* 0x000000010d0d7824 */ /* 0x000fe200030e069b */
[----:B------:R-:W-:Y:S01]  /*43780*/  PRMT R15, R52, 0x7770, RZ ;  /* 0x00007770340f7816 */ /* 0x000fe200000000ff */
[----:B------:R-:W4:Y:S01]  /*43790*/  LDC R14, c[0x0][0x228] ;  /* 0x00008a00ff0e7b82 */ /* 0x000f220000000800 */
[----:B---3--:R-:W-:Y:S01]  /*437a0*/  PRMT R9, R59, 0x7772, RZ ;  /* 0x000077723b097816 */ /* 0x008fe200000000ff */
[----:B------:R-:W-:Y:S01]  /*437b0*/  IMAD.X R3, R19, 0x1, R148, P5 ;  /* 0x0000000113037824 */ /* 0x000fe200028e0694 */
[----:B------:R-:W-:-:S02]  /*437c0*/  PRMT R59, R59, 0x7773, RZ ;  /* 0x000077733b3b7816 */ /* 0x000fc400000000ff */
[----:B-1----:R-:W-:Y:S01]  /*437d0*/  ISETP.LT.AND P5, PT, R243, R16, !P1 ;  /* 0x00000010f300720c */ /* 0x002fe20004fa1270 */
[----:B------:R-:W-:Y:S02]  /*437e0*/  @P3 STG.E.U8 desc[UR60][R10.64], R9 ;  /* 0x000000090a003986 */ /* 0x000fe4000c10113c */
[----:B------:R-:W1:Y:S02]  /*437f0*/  LDC R16, c[0x0][0x228] ;  /* 0x00008a00ff107b82 */ /* 0x000e640000000800 */
[----:B------:R3:W-:Y:S04]  /*43800*/  @P2 STG.E.U8 desc[UR60][R12.64], R59 ;  /* 0x0000003b0c002986 */ /* 0x0007e8000c10113c */
[----:B------:R3:W-:Y:S01]  /*43810*/  @P4 STG.E.U8 desc[UR60][R2.64], R15 ;  /* 0x0000000f02004986 */ /* 0x0007e2000c10113c */
[----:B--2---:R-:W-:Y:S01]  /*43820*/  ISETP.LT.AND P4, PT, R241, R18, !P1 ;  /* 0x00000012f100720c */ /* 0x004fe20004f81270 */
[----:B------:R-:W2:Y:S01]  /*43830*/  LDC R22, c[0x0][0x228] ;  /* 0x00008a00ff167b82 */ /* 0x000ea20000000800 */
[----:B------:R-:W-:-:S07]  /*43840*/  ISETP.LT.AND P2, PT, R239, R20, !P1 ;  /* 0x00000014ef00720c */ /* 0x000fce0004f41270 */
[----:B------:R-:W2:Y:S01]  /*43850*/  LDC R18, c[0x0][0x228] ;  /* 0x00008a00ff127b82 */ /* 0x000ea20000000800 */
[C---:B------:R-:W-:Y:S01]  /*43860*/  IADD3 R8, P6, R0.reuse, R149, RZ ;  /* 0x0000009500087210 */ /* 0x040fe20007fde0ff */
[----:B---3--:R-:W-:Y:S01]  /*43870*/  VIADD R12, R247, 0x39 ;  /* 0x00000039f70c7836 */ /* 0x008fe20000000000 */
[----:B------:R-:W-:-:S03]  /*43880*/  IADD3 R10, P1, R0, R116, RZ ;  /* 0x00000074000a7210 */ /* 0x000fc60007f3e0ff */
[C---:B------:R-:W-:Y:S01]  /*43890*/  IMAD.X R9, R19.reuse, 0x1, R150, P6 ;  /* 0x0000000113097824 */ /* 0x040fe200030e0696 */
[----:B------:R-:W-:Y:S01]  /*438a0*/  IADD3 R2, P6, R0, R154, RZ ;  /* 0x0000009a00027210 */ /* 0x000fe20007fde0ff */
[C---:B------:R-:W-:Y:S01]  /*438b0*/  IMAD.X R11, R19.reuse, 0x1, R118, P1 ;  /* 0x00000001130b7824 */ /* 0x040fe200008e0676 */
[----:B------:R-:W-:Y:S01]  /*438c0*/  ISETP.GE.AND P1, PT, R12, R123, PT ;  /* 0x0000007b0c00720c */ /* 0x000fe20003f26270 */
[----:B------:R-:W3:Y:S01]  /*438d0*/  LDC R23, c[0x0][0x248] ;  /* 0x00009200ff177b82 */ /* 0x000ee20000000800 */
[C---:B------:R-:W-:Y:S01]  /*438e0*/  PRMT R17, R52.reuse, 0x7771, RZ ;  /* 0x0000777134117816 */ /* 0x040fe200000000ff */
[----:B------:R-:W-:Y:S01]  /*438f0*/  IMAD.X R3, R19, 0x1, R155, P6 ;  /* 0x0000000113037824 */ /* 0x000fe200030e069b */
[C---:B------:R-:W-:Y:S02]  /*43900*/  PRMT R15, R52.reuse, 0x7772, RZ ;  /* 0x00007772340f7816 */ /* 0x040fe400000000ff */
[----:B------:R-:W-:-:S03]  /*43910*/  PRMT R13, R52, 0x7773, RZ ;  /* 0x00007773340d7816 */ /* 0x000fc600000000ff */
[----:B------:R-:W3:Y:S01]  /*43920*/  LDC R12, c[0x0][0x228] ;  /* 0x00008a00ff0c7b82 */ /* 0x000ee20000000800 */
[----:B0-----:R-:W-:Y:S01]  /*43930*/  IMAD.IADD R0, R0, 0x1, R21 ;  /* 0x0000000100007824 */ /* 0x001fe200078e0215 */
[----:B------:R0:W-:Y:S01]  /*43940*/  @P5 STG.E.U8 desc[UR60][R8.64], R17 ;  /* 0x0000001108005986 */ /* 0x0001e2000c10113c */
[----:B-1----:R-:W-:-:S03]  /*43950*/  ISETP.LT.AND P6, PT, R243, R16, !P1 ;  /* 0x00000010f300720c */ /* 0x002fc60004fc1270 */
[----:B------:R1:W-:Y:S02]  /*43960*/  @P4 STG.E.U8 desc[UR60][R10.64], R15 ;  /* 0x0000000f0a004986 */ /* 0x0003e4000c10113c */
[----:B------:R-:W3:Y:S02]  /*43970*/  LDC R16, c[0x0][0x228] ;  /* 0x00008a00ff107b82 */ /* 0x000ee40000000800 */
[----:B------:R1:W-:Y:S01]  /*43980*/  @P2 STG.E.U8 desc[UR60][R2.64], R13 ;  /* 0x0000000d02002986 */ /* 0x0003e2000c10113c */
[----:B----4-:R-:W-:Y:S02]  /*43990*/  ISETP.LT.AND P2, PT, R245, R14, !P1 ;  /* 0x0000000ef500720c */ /* 0x010fe40004f41270 */
[----:B------:R-:W-:Y:S02]  /*439a0*/  SHF.R.S32.HI R21, RZ, 0x1f, R0 ;  /* 0x0000001fff157819 */ /* 0x000fe40000011400 */
[----:B0-----:R-:W-:Y:S01]  /*439b0*/  IADD3 R8, P5, R0, R67, RZ ;  /* 0x0000004300087210 */ /* 0x001fe20007fbe0ff */
[----:B------:R-:W0:Y:S01]  /*439c0*/  LDC R20, c[0x0][0x228] ;  /* 0x00008a00ff147b82 */ /* 0x000e220000000800 */
[----:B--2---:R-:W-:-:S03]  /*439d0*/  ISETP.LT.AND P4, PT, R241, R18, !P1 ;  /* 0x00000012f100720c */ /* 0x004fc60004f81270 */
[----:B------:R-:W-:-:S04]  /*439e0*/  IMAD.X R9, R21, 0x1, R148, P5 ;  /* 0x0000000115097824 */ /* 0x000fc800028e0694 */
[----:B------:R-:W2:Y:S01]  /*439f0*/  LDC R18, c[0x0][0x228] ;  /* 0x00008a00ff127b82 */ /* 0x000ea20000000800 */
[----:B-1----:R-:W-:Y:S01]  /*43a00*/  IADD3 R10, P5, R0, R149, RZ ;  /* 0x00000095000a7210 */ /* 0x002fe20007fbe0ff */
[----:B------:R-:W-:Y:S01]  /*43a10*/  VIADD R2, R247, 0x3a ;  /* 0x0000003af7027836 */ /* 0x000fe20000000000 */
[C---:B------:R-:W-:Y:S02]  /*43a20*/  PRMT R19, R4.reuse, 0x7770, RZ ;  /* 0x0000777004137816 */ /* 0x040fe400000000ff */
[----:B------:R-:W-:Y:S01]  /*43a30*/  ISETP.LT.AND P3, PT, R245, R22, !P0 ;  /* 0x00000016f500720c */ /* 0x000fe20004761270 */
[----:B------:R-:W-:Y:S01]  /*43a40*/  IMAD.X R11, R21, 0x1, R150, P5 ;  /* 0x00000001150b7824 */ /* 0x000fe200028e0696 */
[----:B------:R-:W-:Y:S01]  /*43a50*/  PRMT R17, R4, 0x7771, RZ ;  /* 0x0000777104117816 */ /* 0x000fe200000000ff */
[----:B------:R1:W-:Y:S01]  /*43a60*/  @P2 STG.E.U8 desc[UR60][R8.64], R19 ;  /* 0x0000001308002986 */ /* 0x0003e2000c10113c */
[----:B------:R-:W4:Y:S01]  /*43a70*/  LDC R22, c[0x0][0x228] ;  /* 0x00008a00ff167b82 */ /* 0x000f220000000800 */
[----:B------:R-:W-:-:S02]  /*43a80*/  ISETP.GE.AND P2, PT, R2, R125, PT ;  /* 0x0000007d0200720c */ /* 0x000fc40003f46270 */
[C---:B------:R-:W-:Y:S02]  /*43a90*/  IADD3 R2, P5, R0.reuse, R116, RZ ;  /* 0x0000007400027210 */ /* 0x040fe40007fbe0ff */
[----:B---3--:R-:W-:Y:S01]  /*43aa0*/  ISETP.LT.AND P1, PT, R239, R12, !P1 ;  /* 0x0000000cef00720c */ /* 0x008fe20004f21270 */
[----:B------:R3:W-:Y:S01]  /*43ab0*/  @P6 STG.E.U8 desc[UR60][R10.64], R17 ;  /* 0x000000110a006986 */ /* 0x0007e2000c10113c */
[----:B------:R-:W-:Y:S01]  /*43ac0*/  IADD3 R12, P6, R0, R154, RZ ;  /* 0x0000009a000c7210 */ /* 0x000fe20007fde0ff */
[----:B------:R-:W-:Y:S01]  /*43ad0*/  IMAD.X R3, R21, 0x1, R118, P5 ;  /* 0x0000000115037824 */ /* 0x000fe200028e0676 */
[----:B------:R-:W-:Y:S01]  /*43ae0*/  PRMT R15, R4, 0x7772, RZ ;  /* 0x00007772040f7816 */ /* 0x000fe200000000ff */
[----:B------:R-:W-:Y:S01]  /*43af0*/  IMAD.IADD R14, R0, 0x1, R23 ;  /* 0x00000001000e7824 */ /* 0x000fe200078e0217 */
[----:B------:R-:W-:Y:S01]  /*43b00*/  ISETP.LT.AND P5, PT, R245, R16, !P2 ;  /* 0x00000010f500720c */ /* 0x000fe200057a1270 */
[----:B------:R-:W-:Y:S01]  /*43b10*/  IMAD.X R13, R21, 0x1, R155, P6 ;  /* 0x00000001150d7824 */ /* 0x000fe200030e069b */
[----:B-1----:R-:W-:Y:S01]  /*43b20*/  PRMT R19, R4, 0x7773, RZ ;  /* 0x0000777304137816 */ /* 0x002fe200000000ff */
[----:B------:R1:W-:Y:S01]  /*43b30*/  @P4 STG.E.U8 desc[UR60][R2.64], R15 ;  /* 0x0000000f02004986 */ /* 0x0003e2000c10113c */
[----:B------:R-:W-:Y:S01]  /*43b40*/  SHF.R.S32.HI R21, RZ, 0x1f, R14 ;  /* 0x0000001fff157819 */ /* 0x000fe2000001140e */
[----:B------:R-:W4:Y:S01]  /*43b50*/  LDC R0, c[0x0][0x228] ;  /* 0x00008a00ff007b82 */ /* 0x000f220000000800 */
[----:B------:R-:W-:-:S02]  /*43b60*/  IADD3 R8, P6, R14, R67, RZ ;  /* 0x000000430e087210 */ /* 0x000fc40007fde0ff */
[----:B--2---:R-:W-:Y:S01]  /*43b70*/  ISETP.LT.AND P4, PT, R243, R18, !P2 ;  /* 0x00000012f300720c */ /* 0x004fe20005781270 */
[----:B------:R2:W-:Y:S01]  /*43b80*/  @P1 STG.E.U8 desc[UR60][R12.64], R19 ;  /* 0x000000130c001986 */ /* 0x0005e2000c10113c */
[----:B---3--:R-:W-:Y:S01]  /*43b90*/  PRMT R17, R53, 0x7770, RZ ;  /* 0x0000777035117816 */ /* 0x008fe200000000ff */
[----:B------:R-:W-:Y:S02]  /*43ba0*/  IMAD.X R9, R21, 0x1, R148, P6 ;  /* 0x0000000115097824 */ /* 0x000fe400030e0694 */
[----:B------:R-:W3:Y:S01]  /*43bb0*/  LDC R23, c[0x0][0x248] ;  /* 0x00009200ff177b82 */ /* 0x000ee20000000800 */
[----:B-1----:R-:W-:Y:S02]  /*43bc0*/  IADD3 R2, P1, R14, R149, RZ ;  /* 0x000000950e027210 */ /* 0x002fe40007f3e0ff */
[----:B------:R1:W-:Y:S01]  /*43bd0*/  @P5 STG.E.U8 desc[UR60][R8.64], R17 ;  /* 0x0000001108005986 */ /* 0x0003e2000c10113c */
[----:B------:R-:W-:Y:S02]  /*43be0*/  PRMT R15, R53, 0x7771, RZ ;  /* 0x00007771350f7816 */ /* 0x000fe400000000ff */
[----:B------:R-:W-:-:S02]  /*43bf0*/  IMAD.X R3, R21, 0x1, R150, P1 ;  /* 0x0000000115037824 */ /* 0x000fc400008e0696 */
[----:B------:R-:W3:Y:S01]  /*43c00*/  LDC R4, c[0x0][0x228] ;  /* 0x00008a00ff047b82 */ /* 0x000ee20000000800 */
[----:B0-----:R-:W-:Y:S02]  /*43c10*/  ISETP.LT.AND P5, PT, R241, R20, !P2 ;  /* 0x00000014f100720c */ /* 0x001fe400057a1270 */
[----:B----4-:R-:W-:Y:S01]  /*43c20*/  ISETP.LT.AND P1, PT, R239, R22, !P2 ;  /* 0x00000016ef00720c */ /* 0x010fe20005721270 */
[----:B------:R0:W-:Y:S01]  /*43c30*/  @P4 STG.E.U8 desc[UR60][R2.64], R15 ;  /* 0x0000000f02004986 */ /* 0x0001e2000c10113c */
[----:B------:R-:W-:-:S03]  /*43c40*/  IADD3 R10, P2, R14, R116, RZ ;  /* 0x000000740e0a7210 */ /* 0x000fc60007f5e0ff */
[----:B------:R-:W4:Y:S01]  /*43c50*/  LDC R16, c[0x0][0x228] ;  /* 0x00008a00ff107b82 */ /* 0x000f220000000800 */
[----:B--2---:R-:W-:Y:S01]  /*43c60*/  IADD3 R12, P4, R14, R154, RZ ;  /* 0x0000009a0e0c7210 */ /* 0x004fe20007f9e0ff */
[----:B------:R-:W-:Y:S01]  /*43c70*/  VIADD R18, R247, 0x3b ;  /* 0x0000003bf7127836 */ /* 0x000fe20000000000 */
[----:B-1----:R-:W-:Y:S01]  /*43c80*/  PRMT R9, R53, 0x7772, RZ ;  /* 0x0000777235097816 */ /* 0x002fe200000000ff */
[----:B------:R-:W-:Y:S01]  /*43c90*/  IMAD.X R11, R21, 0x1, R118, P2 ;  /* 0x00000001150b7824 */ /* 0x000fe200010e0676 */
[----:B------:R-:W-:Y:S01]  /*43ca0*/  PRMT R53, R53, 0x7773, RZ ;  /* 0x0000777335357816 */ /* 0x000fe200000000ff */
[----:B------:R-:W-:Y:S01]  /*43cb0*/  IMAD.X R13, R21, 0x1, R155, P4 ;  /* 0x00000001150d7824 */ /* 0x000fe200020e069b */
[----:B------:R-:W-:Y:S01]  /*43cc0*/  ISETP.GE.AND P2, PT, R18, R135, PT ;  /* 0x000000871200720c */ /* 0x000fe20003f46270 */
[----:B------:R-:W1:Y:S01]  /*43cd0*/  LDC R20, c[0x0][0x228] ;  /* 0x00008a00ff147b82 */ /* 0x000e620000000800 */
[----:B------:R2:W-:Y:S04]  /*43ce0*/  @P5 STG.E.U8 desc[UR60][R10.64], R9 ;  /* 0x000000090a005986 */ /* 0x0005e8000c10113c */
[----:B------:R2:W-:Y:S01]  /*43cf0*/  @P1 STG.E.U8 desc[UR60][R12.64], R53 ;  /* 0x000000350c001986 */ /* 0x0005e2000c10113c */
[----:B------:R-:W-:-:S02]  /*43d00*/  ISETP.LT.AND P1, PT, R245, R0, !P2 ;  /* 0x00000000f500720c */ /* 0x000fc40005721270 */
[----:B------:R-:W1:Y:S01]  /*43d10*/  LDC R0, c[0x0][0x228] ;  /* 0x00008a00ff007b82 */ /* 0x000e620000000800 */
[----:B---3--:R-:W-:Y:S01]  /*43d20*/  IMAD.IADD R14, R14, 0x1, R23 ;  /* 0x000000010e0e7824 */ /* 0x008fe200078e0217 */
[----:B------:R-:W-:-:S06]  /*43d30*/  ISETP.LT.AND P5, PT, R243, R4, !P2 ;  /* 0x00000004f300720c */ /* 0x000fcc00057a1270 */
[----:B------:R-:W3:Y:S01]  /*43d40*/  LDC R23, c[0x0][0x248] ;  /* 0x00009200ff177b82 */ /* 0x000ee20000000800 */
[----:B------:R-:W-:Y:S02]  /*43d50*/  SHF.R.S32.HI R21, RZ, 0x1f, R14 ;  /* 0x0000001fff157819 */ /* 0x000fe4000001140e */
[----:B0-----:R-:W-:Y:S02]  /*43d60*/  IADD3 R2, P6, R14, R67, RZ ;  /* 0x000000430e027210 */ /* 0x001fe40007fde0ff */
[----:B----4-:R-:W-:-:S03]  /*43d70*/  ISETP.LT.AND P4, PT, R241, R16, !P2 ;  /* 0x00000010f100720c */ /* 0x010fc60005781270 */
[----:B------:R-:W0:Y:S01]  /*43d80*/  LDC R4, c[0x0][0x228] ;  /* 0x00008a00ff047b82 */ /* 0x000e220000000800 */
[----:B------:R-:W-:Y:S01]  /*43d90*/  IMAD.X R3, R21, 0x1, R148, P6 ;  /* 0x0000000115037824 */ /* 0x000fe200030e0694 */
[----:B------:R-:W-:Y:S01]  /*43da0*/  PRMT R19, R5, 0x7770, RZ ;  /* 0x0000777005137816 */ /* 0x000fe200000000ff */
[----:B--2---:R-:W-:Y:S01]  /*43db0*/  VIADD R10, R247, 0x3c ;  /* 0x0000003cf70a7836 */ /* 0x004fe20000000000 */
[----:B------:R-:W-:-:S04]  /*43dc0*/  IADD3 R8, P6, R14, R149, RZ ;  /* 0x000000950e087210 */ /* 0x000fc80007fde0ff */
[----:B------:R-:W2:Y:S01]  /*43dd0*/  LDC R16, c[0x0][0x228] ;  /* 0x00008a00ff107b82 */ /* 0x000ea20000000800 */
[----:B------:R4:W-:Y:S01]  /*43de0*/  @P1 STG.E.U8 desc[UR60][R2.64], R19 ;  /* 0x0000001302001986 */ /* 0x0009e2000c10113c */
[----:B------:R-:W-:Y:S01]  /*43df0*/  IMAD.X R9, R21, 0x1, R150, P6 ;  /* 0x0000000115097824 */ /* 0x000fe200030e0696 */
[----:B------:R-:W-:Y:S02]  /*43e00*/  ISETP.GE.AND P1, PT, R10, R129, PT ;  /* 0x000000810a00720c */ /* 0x000fe40003f26270 */
[----:B------:R-:W-:-:S03]  /*43e10*/  IADD3 R10, P6, R14, R116, RZ ;  /* 0x000000740e0a7210 */ /* 0x000fc60007fde0ff */
[----:B------:R-:W2:Y:S01]  /*43e20*/  LDC R18, c[0x0][0x228] ;  /* 0x00008a00ff127b82 */ /* 0x000ea20000000800 */
[----:B-1----:R-:W-:Y:S01]  /*43e30*/  ISETP.LT.AND P2, PT, R239, R0, !P2 ;  /* 0x00000000ef00720c */ /* 0x002fe20005741270 */
[----:B------:R-:W-:Y:S01]  /*43e40*/  IMAD.X R11, R21, 0x1, R118, P6 ;  /* 0x00000001150b7824 */ /* 0x000fe200030e0676 */
[C---:B------:R-:W-:Y:S02]  /*43e50*/  PRMT R15, R5.reuse, 0x7771, RZ ;  /* 0x00007771050f7816 */ /* 0x040fe400000000ff */
[C---:B------:R-:W-:Y:S01]  /*43e60*/  IADD3 R12, P6, R14.reuse, R154, RZ ;  /* 0x0000009a0e0c7210 */ /* 0x040fe20007fde0ff */
[----:B---3--:R-:W-:Y:S01]  /*43e70*/  IMAD.IADD R0, R14, 0x1, R23 ;  /* 0x000000010e007824 */ /* 0x008fe200078e0217 */
[----:B------:R-:W-:Y:S01]  /*43e80*/  PRMT R17, R5, 0x7772, RZ ;  /* 0x0000777205117816 */ /* 0x000fe200000000ff */
[----:B------:R1:W-:Y:S01]  /*43e90*/  @P5 STG.E.U8 desc[UR60][R8.64], R15 ;  /* 0x0000000f08005986 */ /* 0x0003e2000c10113c */
[----:B0-----:R-:W-:Y:S01]  /*43ea0*/  ISETP.LT.AND P5, PT, R245, R4, !P1 ;  /* 0x00000004f500720c */ /* 0x001fe20004fa1270 */
[----:B------:R-:W0:Y:S01]  /*43eb0*/  LDC R23, c[0x0][0x248] ;  /* 0x00009200ff177b82 */ /* 0x000e220000000800 */
[----:B------:R-:W-:Y:S01]  /*43ec0*/  IMAD.X R13, R21, 0x1, R155, P6 ;  /* 0x00000001150d7824 */ /* 0x000fe200030e069b */
[----:B----4-:R-:W-:Y:S01]  /*43ed0*/  PRMT R19, R5, 0x7773, RZ ;  /* 0x0000777305137816 */ /* 0x010fe200000000ff */
[----:B------:R3:W-:Y:S01]  /*43ee0*/  @P4 STG.E.U8 desc[UR60][R10.64], R17 ;  /* 0x000000110a004986 */ /* 0x0007e2000c10113c */
[----:B------:R-:W-:-:S02]  /*43ef0*/  SHF.R.S32.HI R21, RZ, 0x1f, R0 ;  /* 0x0000001fff157819 */ /* 0x000fc40000011400 */
[C---:B------:R-:W-:Y:S02]  /*43f00*/  IADD3 R2, P6, R0.reuse, R67, RZ ;  /* 0x0000004300027210 */ /* 0x040fe40007fde0ff */
[----:B--2---:R-:W-:Y:S01]  /*43f10*/  ISETP.LT.AND P4, PT, R243, R16, !P1 ;  /* 0x00000010f300720c */ /* 0x004fe20004f81270 */
[----:B------:R-:W2:Y:S01]  /*43f20*/  LDC R14, c[0x0][0x228] ;  /* 0x00008a00ff0e7b82 */ /* 0x000ea20000000800 */
[----:B------:R4:W-:Y:S01]  /*43f30*/  @P2 STG.E.U8 desc[UR60][R12.64], R19 ;  /* 0x000000130c002986 */ /* 0x0009e2000c10113c */
[----:B------:R-:W-:Y:S01]  /*43f40*/  IADD3 R4, P2, R0, R149, RZ ;  /* 0x0000009500047210 */ /* 0x000fe20007f5e0ff */
[C---:B------:R-:W-:Y:S01]  /*43f50*/  IMAD.X R3, R21.reuse, 0x1, R148, P6 ;  /* 0x0000000115037824 */ /* 0x040fe200030e0694 */
[C---:B-1----:R-:W-:Y:S02]  /*43f60*/  PRMT R15, R54.reuse, 0x7770, RZ ;  /* 0x00007770360f7816 */ /* 0x042fe400000000ff */
[----:B---3--:R-:W-:Y:S01]  /*43f70*/  PRMT R17, R54, 0x7771, RZ ;  /* 0x0000777136117816 */ /* 0x008fe200000000ff */
[----:B------:R-:W-:Y:S01]  /*43f80*/  IMAD.X R5, R21, 0x1, R150, P2 ;  /* 0x0000000115057824 */ /* 0x000fe200010e0696 */
[----:B------:R-:W1:Y:S01]  /*43f90*/  LDC R16, c[0x0][0x228] ;  /* 0x00008a00ff107b82 */ /* 0x000e620000000800 */
[----:B------:R3:W-:Y:S01]  /*43fa0*/  @P5 STG.E.U8 desc[UR60][R2.64], R15 ;  /* 0x0000000f02005986 */ /* 0x0007e2000c10113c */
[----:B------:R-:W-:-:S02]  /*43fb0*/  ISETP.LT.AND P5, PT, R241, R18, !P1 ;  /* 0x00000012f100720c */ /* 0x000fc40004fa1270 */
[----:B------:R-:W-:Y:S01]  /*43fc0*/  ISETP.LT.AND P1, PT, R239, R20, !P1 ;  /* 0x00000014ef00720c */ /* 0x000fe20004f21270 */
[----:B------:R2:W-:Y:S01]  /*43fd0*/  @P4 STG.E.U8 desc[UR60][R4.64], R17 ;  /* 0x0000001104004986 */ /* 0x0005e2000c10113c */
[C---:B------:R-:W-:Y:S01]  /*43fe0*/  IADD3 R8, P2, R0.reuse, R116, RZ ;  /* 0x0000007400087210 */ /* 0x040fe20007f5e0ff */
[----:B----4-:R-:W-:Y:S01]  /*43ff0*/  VIADD R12, R247, 0x3d ;  /* 0x0000003df70c7836 */ /* 0x010fe20000000000 */
[----:B------:R-:W-:Y:S01]  /*44000*/  IADD3 R10, P4, R0, R154, RZ ;  /* 0x0000009a000a7210 */ /* 0x000fe20007f9e0ff */
[----:B------:R-:W4:Y:S01]  /*44010*/  LDC R18, c[0x0][0x228] ;  /* 0x00008a00ff127b82 */ /* 0x000f220000000800 */
[C---:B------:R-:W-:Y:S01]  /*44020*/  PRMT R13, R54.reuse, 0x7773, RZ ;  /* 0x00007773360d7816 */ /* 0x040fe200000000ff */
[C---:B------:R-:W-:Y:S01]  /*44030*/  IMAD.X R9, R21.reuse, 0x1, R118, P2 ;  /* 0x0000000115097824 */ /* 0x040fe200010e0676 */
[----:B---3--:R-:W-:Y:S01]  /*44040*/  PRMT R15, R54, 0x7772, RZ ;  /* 0x00007772360f7816 */ /* 0x008fe200000000ff */
[----:B------:R-:W-:Y:S01]  /*44050*/  IMAD.X R11, R21, 0x1, R155, P4 ;  /* 0x00000001150b7824 */ /* 0x000fe200020e069b */
[----:B------:R-:W-:Y:S01]  /*44060*/  ISETP.GE.AND P2, PT, R12, R133, PT ;  /* 0x000000850c00720c */ /* 0x000fe20003f46270 */
[----:B0-----:R-:W-:-:S02]  /*44070*/  IMAD.IADD R0, R0, 0x1, R23 ;  /* 0x0000000100007824 */ /* 0x001fc400078e0217 */
[----:B------:R-:W0:Y:S01]  /*44080*/  LDC R12, c[0x0][0x228] ;  /* 0x00008a00ff0c7b82 */ /* 0x000e220000000800 */
[----:B------:R-:W-:Y:S01]  /*44090*/  @P5 STG.E.U8 desc[UR60][R8.64], R15 ;  /* 0x0000000f08005986 */ /* 0x000fe2000c10113c */
[----:B--2---:R-:W-:Y:S02]  /*440a0*/  ISETP.LT.AND P6, PT, R245, R14, !P2 ;  /* 0x0000000ef500720c */ /* 0x004fe400057c1270 */
[----:B------:R-:W-:Y:S01]  /*440b0*/  SHF.R.S32.HI R17, RZ, 0x1f, R0 ;  /* 0x0000001fff117819 */ /* 0x000fe20000011400 */
[----:B------:R2:W-:Y:S03]  /*440c0*/  @P1 STG.E.U8 desc[UR60][R10.64], R13 ;  /* 0x0000000d0a001986 */ /* 0x0005e6000c10113c */
[----:B------:R-:W3:Y:S01]  /*440d0*/  LDC R19, c[0x0][0x248] ;  /* 0x00009200ff137b82 */ /* 0x000ee20000000800 */
[----:B------:R-:W-:Y:S02]  /*440e0*/  IADD3 R2, P1, R0, R67, RZ ;  /* 0x0000004300027210 */ /* 0x000fe40007f3e0ff */
[----:B-1----:R-:W-:-:S03]  /*440f0*/  ISETP.LT.AND P5, PT, R243, R16, !P2 ;  /* 0x00000010f300720c */ /* 0x002fc600057a1270 */
[----:B------:R-:W-:Y:S01]  /*44100*/  IMAD.X R3, R17, 0x1, R148, P1 ;  /* 0x0000000111037824 */ /* 0x000fe200008e0694 */
[----:B------:R-:W-:Y:S01]  /*44110*/  IADD3 R4, P1, R0, R149, RZ ;  /* 0x0000009500047210 */ /* 0x000fe20007f3e0ff */
[----:B------:R-:W1:Y:S01]  /*44120*/  LDC R14, c[0x0][0x228] ;  /* 0x00008a00ff0e7b82 */ /* 0x000e620000000800 */
[----:B--2---:R-:W-:Y:S01]  /*44130*/  VIADD R10, R247, 0x3e ;  /* 0x0000003ef70a7836 */ /* 0x004fe20000000000 */
[----:B------:R-:W-:Y:S02]  /*44140*/  PRMT R15, R6, 0x7770, RZ ;  /* 0x00007770060f7816 */ /* 0x000fe400000000ff */
[----:B------:R-:W-:-:S04]  /*44150*/  IMAD.X R5, R17, 0x1, R150, P1 ;  /* 0x0000000111057824 */ /* 0x000fc800008e0696 */
[----:B------:R-:W2:Y:S01]  /*44160*/  LDC R20, c[0x0][0x228] ;  /* 0x00008a00ff147b82 */ /* 0x000ea20000000800 */
[----:B------:R-:W-:Y:S01]  /*44170*/  ISETP.GE.AND P1, PT, R10, R137, PT ;  /* 0x000000890a00720c */ /* 0x000fe20003f26270 */
[----:B------:R3:W-:Y:S01]  /*44180*/  @P6 STG.E.U8 desc[UR60][R2.64], R15 ;  /* 0x0000000f02006986 */ /* 0x0007e2000c10113c */
[----:B------:R-:W-:Y:S02]  /*44190*/  IADD3 R8, P6, R0, R116, RZ ;  /* 0x0000007400087210 */ /* 0x000fe40007fde0ff */
[----:B------:R-:W-:-:S03]  /*441a0*/  PRMT R13, R6, 0x7771, RZ ;  /* 0x00007771060d7816 */ /* 0x000fc600000000ff */
[----:B------:R-:W2:Y:S01]  /*441b0*/  LDC R10, c[0x0][0x228] ;  /* 0x00008a00ff0a7b82 */ /* 0x000ea20000000800 */
[----:B----4-:R-:W-:Y:S01]  /*441c0*/  ISETP.LT.AND P4, PT, R241, R18, !P2 ;  /* 0x00000012f100720c */ /* 0x010fe20005781270 */
[----:B------:R-:W-:Y:S01]  /*441d0*/  IMAD.X R9, R17, 0x1, R118, P6 ;  /* 0x0000000111097824 */ /* 0x000fe200030e0676 */
[----:B------:R4:W-:Y:S01]  /*441e0*/  @P5 STG.E.U8 desc[UR60][R4.64], R13 ;  /* 0x0000000d04005986 */ /* 0x0009e2000c10113c */
[----:B0-----:R-:W-:Y:S01]  /*441f0*/  ISETP.LT.AND P6, PT, R239, R12, !P2 ;  /* 0x0000000cef00720c */ /* 0x001fe200057c1270 */
[C---:B---3--:R-:W-:Y:S01]  /*44200*/  IMAD.IADD R12, R0.reuse, 0x1, R19 ;  /* 0x00000001000c7824 */ /* 0x048fe200078e0213 */
[----:B------:R-:W-:Y:S02]  /*44210*/  IADD3 R2, P5, R0, R154, RZ ;  /* 0x0000009a00027210 */ /* 0x000fe40007fbe0ff */
[----:B------:R-:W0:Y:S01]  /*44220*/  LDC R0, c[0x0][0x228] ;  /* 0x00008a00ff007b82 */ /* 0x000e220000000800 */
[----:B------:R-:W-:Y:S02]  /*44230*/  PRMT R11, R6, 0x7772, RZ ;  /* 0x00007772060b7816 */ /* 0x000fe400000000ff */
[----:B------:R-:W-:-:S05]  /*44240*/  IMAD.X R3, R17, 0x1, R155, P5 ;  /* 0x0000000111037824 */ /* 0x000fca00028e069b */
[----:B------:R-:W3:Y:S01]  /*44250*/  LDC R21, c[0x0][0x248] ;  /* 0x00009200ff157b82 */ /* 0x000ee20000000800 */
[----:B----4-:R-:W-:Y:S01]  /*44260*/  PRMT R13, R6, 0x7773, RZ ;  /* 0x00007773060d7816 */ /* 0x010fe200000000ff */
[----:B------:R4:W-:Y:S01]  /*44270*/  @P4 STG.E.U8 desc[UR60][R8.64], R11 ;  /* 0x0000000b08004986 */ /* 0x0009e2000c10113c */
[----:B-1----:R-:W-:Y:S02]  /*44280*/  ISETP.LT.AND P2, PT, R245, R14, !P1 ;  /* 0x0000000ef500720c */ /* 0x002fe40004f41270 */
[----:B------:R-:W-:-:S03]  /*44290*/  SHF.R.S32.HI R19, RZ, 0x1f, R12 ;  /* 0x0000001fff137819 */ /* 0x000fc6000001140c */
[----:B------:R-:W1:Y:S01]  /*442a0*/  LDC R6, c[0x0][0x228] ;  /* 0x00008a00ff067b82 */ /* 0x000e620000000800 */
[----:B------:R-:W-:Y:S01]  /*442b0*/  IADD3 R4, P5, R12, R67, RZ ;  /* 0x000000430c047210 */ /* 0x000fe20007fbe0ff */
[----:B------:R4:W-:Y:S01]  /*442c0*/  @P6 STG.E.U8 desc[UR60][R2.64], R13 ;  /* 0x0000000d02006986 */ /* 0x0009e2000c10113c */
[----:B--2---:R-:W-:-:S05]  /*442d0*/  ISETP.LT.AND P4, PT, R243, R20, !P1 ;  /* 0x00000014f300720c */ /* 0x004fca0004f81270 */
[----:B------:R-:W2:Y:S01]  /*442e0*/  LDC R16, c[0x0][0x228] ;  /* 0x00008a00ff107b82 */ /* 0x000ea20000000800 */
[----:B----4-:R-:W-:Y:S01]  /*442f0*/  IADD3 R8, P6, R12, R149, RZ ;  /* 0x000000950c087210 */ /* 0x010fe20007fde0ff */
[----:B------:R-:W-:Y:S01]  /*44300*/  IMAD.X R5, R19, 0x1, R148, P5 ;  /* 0x0000000113057824 */ /* 0x000fe200028e0694 */
[----:B------:R-:W-:-:S05]  /*44310*/  ISETP.LT.AND P5, PT, R241, R10, !P1 ;  /* 0x0000000af100720c */ /* 0x000fca0004fa1270 */
[----:B------:R-:W4:Y:S01]  /*44320*/  LDC R14, c[0x0][0x228] ;  /* 0x00008a00ff0e7b82 */ /* 0x000f220000000800 */
[----:B------:R-:W-:Y:S01]  /*44330*/  PRMT R17, R55, 0x7770, RZ ;  /* 0x0000777037117816 */ /* 0x000fe200000000ff */
[----:B------:R-:W-:Y:S01]  /*44340*/  IMAD.X R9, R19, 0x1, R150, P6 ;  /* 0x0000000113097824 */ /* 0x000fe200030e0696 */
[C---:B------:R-:W-:Y:S02]  /*44350*/  PRMT R15, R55.reuse, 0x7771, RZ ;  /* 0x00007771370f7816 */ /* 0x040fe400000000ff */
[----:B------:R-:W-:Y:S01]  /*44360*/  IADD3 R10, P6, R12, R116, RZ ;  /* 0x000000740c0a7210 */ /* 0x000fe20007fde0ff */
[----:B------:R1:W-:Y:S01]  /*44370*/  @P2 STG.E.U8 desc[UR60][R4.64], R17 ;  /* 0x0000001104002986 */ /* 0x0003e2000c10113c */
[----:B------:R-:W-:-:S03]  /*44380*/  PRMT R13, R55, 0x7772, RZ ;  /* 0x00007772370d7816 */ /* 0x000fc600000000ff */
[----:B------:R4:W-:Y:S01]  /*44390*/  @P4 STG.E.U8 desc[UR60][R8.64], R15 ;  /* 0x0000000f08004986 */ /* 0x0009e2000c10113c */
[----:B------:R-:W-:Y:S01]  /*443a0*/  IMAD.X R11, R19, 0x1, R118, P6 ;  /* 0x00000001130b7824 */ /* 0x000fe200030e0676 */
[----:B0-----:R-:W-:Y:S01]  /*443b0*/  ISETP.LT.AND P4, PT, R241, R0, !P0 ;  /* 0x00000000f100720c */ /* 0x001fe20004781270 */
[C---:B---3--:R-:W-:Y:S01]  /*443c0*/  IMAD.IADD R0, R12.reuse, 0x1, R21 ;  /* 0x000000010c007824 */ /* 0x048fe200078e0215 */
[----:B-1----:R-:W-:Y:S02]  /*443d0*/  ISETP.LT.AND P1, PT, R239, R6, !P1 ;  /* 0x00000006ef00720c */ /* 0x002fe40004f21270 */
[----:B------:R0:W-:Y:S01]  /*443e0*/  @P5 STG.E.U8 desc[UR60][R10.64], R13 ;  /* 0x0000000d0a005986 */ /* 0x0001e2000c10113c */
[----:B------:R-:W-:Y:S02]  /*443f0*/  IADD3 R2, P5, R12, R154, RZ ;  /* 0x0000009a0c027210 */ /* 0x000fe40007fbe0ff */
[----:B------:R-:W-:Y:S02]  /*44400*/  IADD3 R4, P6, R0, R67, RZ ;  /* 0x0000004300047210 */ /* 0x000fe40007fde0ff */
[----:B------:R-:W-:-:S02]  /*44410*/  SHF.R.S32.HI R17, RZ, 0x1f, R0 ;  /* 0x0000001fff117819 */ /* 0x000fc40000011400 */
[----:B--2---:R-:W-:Y:S01]  /*44420*/  ISETP.LT.AND P2, PT, R243, R16, !P0 ;  /* 0x00000010f300720c */ /* 0x004fe20004741270 */
[----:B------:R-:W-:Y:S01]  /*44430*/  IMAD.X R3, R19, 0x1, R155, P5 ;  /* 0x0000000113037824 */ /* 0x000fe200028e069b */
[----:B----4-:R-:W-:Y:S01]  /*44440*/  ISETP.LT.AND P0, PT, R239, R14, !P0 ;  /* 0x0000000eef00720c */ /* 0x010fe20004701270 */
[----:B------:R-:W-:Y:S01]  /*44450*/  IMAD.X R5, R17, 0x1, R148, P6 ;  /* 0x0000000111057824 */ /* 0x000fe200030e0694 */
[C---:B------:R-:W-:Y:S02]  /*44460*/  IADD3 R8, P5, R0.reuse, R149, RZ ;  /* 0x0000009500087210 */ /* 0x040fe40007fbe0ff */
[----:B------:R-:W-:Y:S02]  /*44470*/  IADD3 R116, P6, R0, R116, RZ ;  /* 0x0000007400747210 */ /* 0x000fe40007fde0ff */
[----:B------:R-:W-:Y:S02]  /*44480*/  PRMT R55, R55, 0x7773, RZ ;  /* 0x0000777337377816 */ /* 0x000fe400000000ff */
[----:B0-----:R-:W-:-:S02]  /*44490*/  PRMT R11, R7, 0x7773, RZ ;  /* 0x00007773070b7816 */ /* 0x001fc400000000ff */
[C---:B------:R-:W-:Y:S02]  /*444a0*/  PRMT R13, R7.reuse, 0x7772, RZ ;  /* 0x00007772070d7816 */ /* 0x040fe400000000ff */
[----:B------:R-:W-:Y:S01]  /*444b0*/  PRMT R15, R7, 0x7771, RZ ;  /* 0x00007771070f7816 */ /* 0x000fe200000000ff */
[----:B------:R-:W-:Y:S01]  /*444c0*/  IMAD.X R9, R17, 0x1, R150, P5 ;  /* 0x0000000111097824 */ /* 0x000fe200028e0696 */
[----:B------:R-:W-:Y:S01]  /*444d0*/  PRMT R7, R7, 0x7770, RZ ;  /* 0x0000777007077816 */ /* 0x000fe200000000ff */
[----:B------:R-:W-:Y:S01]  /*444e0*/  IMAD.X R117, R17, 0x1, R118, P6 ;  /* 0x0000000111757824 */ /* 0x000fe200030e0676 */
[----:B------:R0:W-:Y:S01]  /*444f0*/  @P1 STG.E.U8 desc[UR60][R2.64], R55 ;  /* 0x0000003702001986 */ /* 0x0001e2000c10113c */
[----:B------:R-:W-:-:S03]  /*44500*/  IADD3 R154, P5, R0, R154, RZ ;  /* 0x0000009a009a7210 */ /* 0x000fc60007fbe0ff */
[----:B------:R0:W-:Y:S04]  /*44510*/  @P3 STG.E.U8 desc[UR60][R4.64], R7 ;  /* 0x0000000704003986 */ /* 0x0001e8000c10113c */
[----:B------:R0:W-:Y:S01]  /*44520*/  @P2 STG.E.U8 desc[UR60][R8.64], R15 ;  /* 0x0000000f08002986 */ /* 0x0001e2000c10113c */
[----:B------:R-:W-:-:S03]  /*44530*/  IMAD.X R155, R17, 0x1, R155, P5 ;  /* 0x00000001119b7824 */ /* 0x000fc600028e069b */
[----:B------:R0:W-:Y:S01]  /*44540*/  @P4 STG.E.U8 desc[UR60][R116.64], R13 ;  /* 0x0000000d74004986 */ /* 0x0001e2000c10113c */
[----:B------:R-:W-:Y:S05]  /*44550*/  @!P0 EXIT ;  /* 0x000000000000894d */ /* 0x000fea0003800000 */
[----:B------:R-:W-:Y:S01]  /*44560*/  STG.E.U8 desc[UR60][R154.64], R11 ;  /* 0x0000000b9a007986 */ /* 0x000fe2000c10113c */
[----:B------:R-:W-:Y:S05]  /*44570*/  EXIT ;  /* 0x000000000000794d */ /* 0x000fea0003800000 */
.L_x_3:
[----:B------:R-:W-:-:S00]  /*44580*/  BRA `(.L_x_3) ;  /* 0xfffffffc00fc7947 */ /* 0x000fc0000383ffff */
[----:B------:R-:W-:-:S00]  /*44590*/  NOP ;  /* 0x0000000000007918 */ /* 0x000fc00000000000 */
        /* <DEDUP_REMOVED lines=14> */
.L_x_4:


//--------------------- .nv.shared.matmul_kernel  --------------------------
	.section	.nv.shared.matmul_kernel,"aw",@nobits
	.sectionflags	@""
	.align	16
	.zero		1024


//--------------------- .nv.shared.reserved.0     --------------------------
	.section	.nv.shared.reserved.0,"aw",@nobits
	.weak		__nv_reservedSMEM_offset_0_alias
	.size		__nv_reservedSMEM_offset_0_alias, 0, 0
	.other		__nv_reservedSMEM_offset_0_alias,@"STO_CUDA_RESERVED_SHARED STV_DEFAULT"
__nv_reservedSMEM_offset_0_alias:
	.zero		0


//--------------------- .nv.constant0.matmul_kernel --------------------------
	.section	.nv.constant0.matmul_kernel,"a",@progbits
	.sectionflags	@""
	.align	4
.nv.constant0.matmul_kernel:
	.zero		608


//--------------------- SYMBOLS --------------------------

	.type		.nv.reservedSmem.offset0,@object
	.size		.nv.reservedSmem.offset0,0x4
